//
// Generated by NVIDIA NVVM Compiler
//
// Compiler Build ID: CL-36424714
// Cuda compilation tools, release 13.0, V13.0.88
// Based on NVVM 20.0.0
//

.version 9.0
.target sm_100
.address_size 64

	// .globl	qhash_mine
.const .align 4 .b8 K[256] = {152, 47, 138, 66, 145, 68, 55, 113, 207, 251, 192, 181, 165, 219, 181, 233, 91, 194, 86, 57, 241, 17, 241, 89, 164, 130, 63, 146, 213, 94, 28, 171, 152, 170, 7, 216, 1, 91, 131, 18, 190, 133, 49, 36, 195, 125, 12, 85, 116, 93, 190, 114, 254, 177, 222, 128, 167, 6, 220, 155, 116, 241, 155, 193, 193, 105, 155, 228, 134, 71, 190, 239, 198, 157, 193, 15, 204, 161, 12, 36, 111, 44, 233, 45, 170, 132, 116, 74, 220, 169, 176, 92, 218, 136, 249, 118, 82, 81, 62, 152, 109, 198, 49, 168, 200, 39, 3, 176, 199, 127, 89, 191, 243, 11, 224, 198, 71, 145, 167, 213, 81, 99, 202, 6, 103, 41, 41, 20, 133, 10, 183, 39, 56, 33, 27, 46, 252, 109, 44, 77, 19, 13, 56, 83, 84, 115, 10, 101, 187, 10, 106, 118, 46, 201, 194, 129, 133, 44, 114, 146, 161, 232, 191, 162, 75, 102, 26, 168, 112, 139, 75, 194, 163, 81, 108, 199, 25, 232, 146, 209, 36, 6, 153, 214, 133, 53, 14, 244, 112, 160, 106, 16, 22, 193, 164, 25, 8, 108, 55, 30, 76, 119, 72, 39, 181, 188, 176, 52, 179, 12, 28, 57, 74, 170, 216, 78, 79, 202, 156, 91, 243, 111, 46, 104, 238, 130, 143, 116, 111, 99, 165, 120, 20, 120, 200, 132, 8, 2, 199, 140, 250, 255, 190, 144, 235, 108, 80, 164, 247, 163, 249, 190, 242, 120, 113, 198};
// _ZZ10qhash_mineE13shared_header has been demoted
// _ZZ10qhash_mineE13shared_target has been demoted

.visible .entry qhash_mine(
	.param .u64 .ptr .align 1 qhash_mine_param_0,
	.param .u32 qhash_mine_param_1,
	.param .u64 .ptr .align 1 qhash_mine_param_2,
	.param .u32 qhash_mine_param_3,
	.param .u32 qhash_mine_param_4,
	.param .u64 .ptr .align 1 qhash_mine_param_5,
	.param .u64 .ptr .align 1 qhash_mine_param_6,
	.param .u64 .ptr .align 1 qhash_mine_param_7
)
{
	.local .align 16 .b8 	__local_depot0[256];
	.reg .b64 	%SP;
	.reg .b64 	%SPL;
	.reg .pred 	%p<162>;
	.reg .b16 	%rs<215>;
	.reg .b32 	%r<7437>;
	.reg .b64 	%rd<228>;
	.reg .b64 	%fd<161>;
	// demoted variable
	.shared .align 1 .b8 _ZZ10qhash_mineE13shared_header[76];
	// demoted variable
	.shared .align 1 .b8 _ZZ10qhash_mineE13shared_target[32];
	mov.u64 	%SPL, __local_depot0;
	ld.param.u64 	%rd15, [qhash_mine_param_0];
	ld.param.u64 	%rd16, [qhash_mine_param_2];
	ld.param.u32 	%r131, [qhash_mine_param_4];
	add.u64 	%rd1, %SPL, 0;
	add.u64 	%rd2, %SPL, 0;
	mov.u32 	%r132, %ctaid.x;
	mov.u32 	%r133, %ntid.x;
	mov.u32 	%r1, %tid.x;
	mad.lo.s32 	%r2, %r132, %r133, %r1;
	setp.ge.u32 	%p1, %r2, %r131;
	@%p1 bra 	$L__BB0_79;
	ld.param.u32 	%r7427, [qhash_mine_param_3];
	add.s32 	%r3, %r7427, %r2;
	setp.gt.u32 	%p2, %r1, 75;
	@%p2 bra 	$L__BB0_4;
	cvt.u64.u32 	%rd22, %r1;
	cvta.to.global.u64 	%rd23, %rd15;
	add.s64 	%rd24, %rd23, %rd22;
	ld.global.nc.u8 	%rs76, [%rd24];
	cvt.u16.u8 	%rs77, %rs76;
	mov.u32 	%r134, _ZZ10qhash_mineE13shared_header;
	add.s32 	%r135, %r134, %r1;
	st.shared.u8 	[%r135], %rs77;
	setp.gt.u32 	%p3, %r1, 31;
	@%p3 bra 	$L__BB0_4;
	cvta.to.global.u64 	%rd26, %rd16;
	add.s64 	%rd27, %rd26, %rd22;
	ld.global.nc.u8 	%rs78, [%rd27];
	cvt.u16.u8 	%rs79, %rs78;
	mov.u32 	%r136, _ZZ10qhash_mineE13shared_target;
	add.s32 	%r137, %r136, %r1;
	st.shared.u8 	[%r137], %rs79;
$L__BB0_4:
	bar.sync 	0;
	ld.shared.u8 	%r139, [_ZZ10qhash_mineE13shared_header+1];
	ld.shared.u8 	%rs80, [_ZZ10qhash_mineE13shared_header+2];
	ld.shared.u8 	%r140, [_ZZ10qhash_mineE13shared_header+3];
	ld.shared.u8 	%r141, [_ZZ10qhash_mineE13shared_header+5];
	ld.shared.u8 	%rs81, [_ZZ10qhash_mineE13shared_header+6];
	ld.shared.u8 	%r142, [_ZZ10qhash_mineE13shared_header+7];
	ld.shared.u8 	%r143, [_ZZ10qhash_mineE13shared_header+9];
	ld.shared.u8 	%rs82, [_ZZ10qhash_mineE13shared_header+10];
	ld.shared.u8 	%r144, [_ZZ10qhash_mineE13shared_header+11];
	ld.shared.u8 	%r145, [_ZZ10qhash_mineE13shared_header+13];
	ld.shared.u8 	%rs83, [_ZZ10qhash_mineE13shared_header+14];
	ld.shared.u8 	%r146, [_ZZ10qhash_mineE13shared_header+15];
	ld.shared.u8 	%r147, [_ZZ10qhash_mineE13shared_header+17];
	ld.shared.u8 	%rs84, [_ZZ10qhash_mineE13shared_header+18];
	ld.shared.u8 	%r148, [_ZZ10qhash_mineE13shared_header+19];
	ld.shared.u8 	%r149, [_ZZ10qhash_mineE13shared_header+21];
	ld.shared.u8 	%rs85, [_ZZ10qhash_mineE13shared_header+22];
	ld.shared.u8 	%r150, [_ZZ10qhash_mineE13shared_header+23];
	ld.shared.u8 	%r151, [_ZZ10qhash_mineE13shared_header+25];
	ld.shared.u8 	%rs86, [_ZZ10qhash_mineE13shared_header+26];
	ld.shared.u8 	%r152, [_ZZ10qhash_mineE13shared_header+27];
	ld.shared.u8 	%r153, [_ZZ10qhash_mineE13shared_header+29];
	ld.shared.u8 	%rs87, [_ZZ10qhash_mineE13shared_header+30];
	ld.shared.u8 	%r154, [_ZZ10qhash_mineE13shared_header+31];
	ld.shared.u8 	%r155, [_ZZ10qhash_mineE13shared_header+33];
	ld.shared.u8 	%rs88, [_ZZ10qhash_mineE13shared_header+34];
	ld.shared.u8 	%r156, [_ZZ10qhash_mineE13shared_header+35];
	ld.shared.u8 	%r157, [_ZZ10qhash_mineE13shared_header+37];
	ld.shared.u8 	%rs89, [_ZZ10qhash_mineE13shared_header+38];
	ld.shared.u8 	%r158, [_ZZ10qhash_mineE13shared_header+39];
	ld.shared.u8 	%r159, [_ZZ10qhash_mineE13shared_header+41];
	ld.shared.u8 	%rs90, [_ZZ10qhash_mineE13shared_header+42];
	ld.shared.u8 	%r160, [_ZZ10qhash_mineE13shared_header+43];
	ld.shared.u8 	%r161, [_ZZ10qhash_mineE13shared_header+45];
	ld.shared.u8 	%rs91, [_ZZ10qhash_mineE13shared_header+46];
	ld.shared.u8 	%r162, [_ZZ10qhash_mineE13shared_header+47];
	ld.shared.u8 	%r163, [_ZZ10qhash_mineE13shared_header+49];
	ld.shared.u8 	%rs92, [_ZZ10qhash_mineE13shared_header+50];
	ld.shared.u8 	%r164, [_ZZ10qhash_mineE13shared_header+51];
	ld.shared.u8 	%r165, [_ZZ10qhash_mineE13shared_header+53];
	ld.shared.u8 	%rs93, [_ZZ10qhash_mineE13shared_header+54];
	ld.shared.u8 	%r166, [_ZZ10qhash_mineE13shared_header+55];
	ld.shared.u8 	%r167, [_ZZ10qhash_mineE13shared_header+57];
	ld.shared.u8 	%rs94, [_ZZ10qhash_mineE13shared_header+58];
	ld.shared.u8 	%r168, [_ZZ10qhash_mineE13shared_header+59];
	ld.shared.u8 	%r169, [_ZZ10qhash_mineE13shared_header+61];
	ld.shared.u8 	%rs95, [_ZZ10qhash_mineE13shared_header+62];
	ld.shared.u8 	%r170, [_ZZ10qhash_mineE13shared_header+63];
	ld.shared.u8 	%rs1, [_ZZ10qhash_mineE13shared_header+64];
	ld.shared.u8 	%rs2, [_ZZ10qhash_mineE13shared_header+65];
	ld.shared.u8 	%rs3, [_ZZ10qhash_mineE13shared_header+66];
	ld.shared.u8 	%rs4, [_ZZ10qhash_mineE13shared_header+67];
	ld.shared.u8 	%rs5, [_ZZ10qhash_mineE13shared_header+68];
	ld.shared.u8 	%rs6, [_ZZ10qhash_mineE13shared_header+69];
	ld.shared.u8 	%rs7, [_ZZ10qhash_mineE13shared_header+70];
	ld.shared.u8 	%rs8, [_ZZ10qhash_mineE13shared_header+71];
	ld.shared.u8 	%rs9, [_ZZ10qhash_mineE13shared_header+72];
	ld.shared.u8 	%rs10, [_ZZ10qhash_mineE13shared_header+73];
	ld.shared.u8 	%rs11, [_ZZ10qhash_mineE13shared_header+74];
	ld.shared.u8 	%rs12, [_ZZ10qhash_mineE13shared_header+75];
	ld.shared.u8 	%r171, [_ZZ10qhash_mineE13shared_header];
	ld.shared.u8 	%r172, [_ZZ10qhash_mineE13shared_header+4];
	ld.shared.u8 	%r173, [_ZZ10qhash_mineE13shared_header+8];
	ld.shared.u8 	%r174, [_ZZ10qhash_mineE13shared_header+12];
	ld.shared.u8 	%r175, [_ZZ10qhash_mineE13shared_header+16];
	ld.shared.u8 	%r176, [_ZZ10qhash_mineE13shared_header+20];
	ld.shared.u8 	%r177, [_ZZ10qhash_mineE13shared_header+24];
	ld.shared.u8 	%r178, [_ZZ10qhash_mineE13shared_header+28];
	ld.shared.u8 	%r179, [_ZZ10qhash_mineE13shared_header+32];
	ld.shared.u8 	%r180, [_ZZ10qhash_mineE13shared_header+36];
	ld.shared.u8 	%r181, [_ZZ10qhash_mineE13shared_header+40];
	ld.shared.u8 	%r182, [_ZZ10qhash_mineE13shared_header+44];
	ld.shared.u8 	%r183, [_ZZ10qhash_mineE13shared_header+48];
	ld.shared.u8 	%r184, [_ZZ10qhash_mineE13shared_header+52];
	ld.shared.u8 	%r185, [_ZZ10qhash_mineE13shared_header+56];
	ld.shared.u8 	%r186, [_ZZ10qhash_mineE13shared_header+60];
	shl.b32 	%r187, %r171, 24;
	shl.b32 	%r188, %r139, 16;
	or.b32  	%r189, %r188, %r187;
	mul.wide.u16 	%r190, %rs80, 256;
	or.b32  	%r191, %r189, %r190;
	or.b32  	%r4, %r191, %r140;
	shl.b32 	%r192, %r172, 24;
	shl.b32 	%r193, %r141, 16;
	or.b32  	%r194, %r193, %r192;
	mul.wide.u16 	%r195, %rs81, 256;
	or.b32  	%r196, %r194, %r195;
	or.b32  	%r197, %r196, %r142;
	shl.b32 	%r198, %r173, 24;
	shl.b32 	%r199, %r143, 16;
	or.b32  	%r200, %r199, %r198;
	mul.wide.u16 	%r201, %rs82, 256;
	or.b32  	%r202, %r200, %r201;
	or.b32  	%r203, %r202, %r144;
	shl.b32 	%r204, %r174, 24;
	shl.b32 	%r205, %r145, 16;
	or.b32  	%r206, %r205, %r204;
	mul.wide.u16 	%r207, %rs83, 256;
	or.b32  	%r208, %r206, %r207;
	or.b32  	%r209, %r208, %r146;
	st.local.v4.u32 	[%rd2], {%r4, %r197, %r203, %r209};
	shl.b32 	%r210, %r175, 24;
	shl.b32 	%r211, %r147, 16;
	or.b32  	%r212, %r211, %r210;
	mul.wide.u16 	%r213, %rs84, 256;
	or.b32  	%r214, %r212, %r213;
	or.b32  	%r215, %r214, %r148;
	shl.b32 	%r216, %r176, 24;
	shl.b32 	%r217, %r149, 16;
	or.b32  	%r218, %r217, %r216;
	mul.wide.u16 	%r219, %rs85, 256;
	or.b32  	%r220, %r218, %r219;
	or.b32  	%r221, %r220, %r150;
	shl.b32 	%r222, %r177, 24;
	shl.b32 	%r223, %r151, 16;
	or.b32  	%r224, %r223, %r222;
	mul.wide.u16 	%r225, %rs86, 256;
	or.b32  	%r226, %r224, %r225;
	or.b32  	%r227, %r226, %r152;
	shl.b32 	%r228, %r178, 24;
	shl.b32 	%r229, %r153, 16;
	or.b32  	%r230, %r229, %r228;
	mul.wide.u16 	%r231, %rs87, 256;
	or.b32  	%r232, %r230, %r231;
	or.b32  	%r233, %r232, %r154;
	st.local.v4.u32 	[%rd2+16], {%r215, %r221, %r227, %r233};
	shl.b32 	%r234, %r179, 24;
	shl.b32 	%r235, %r155, 16;
	or.b32  	%r236, %r235, %r234;
	mul.wide.u16 	%r237, %rs88, 256;
	or.b32  	%r238, %r236, %r237;
	or.b32  	%r239, %r238, %r156;
	shl.b32 	%r240, %r180, 24;
	shl.b32 	%r241, %r157, 16;
	or.b32  	%r242, %r241, %r240;
	mul.wide.u16 	%r243, %rs89, 256;
	or.b32  	%r244, %r242, %r243;
	or.b32  	%r245, %r244, %r158;
	shl.b32 	%r246, %r181, 24;
	shl.b32 	%r247, %r159, 16;
	or.b32  	%r248, %r247, %r246;
	mul.wide.u16 	%r249, %rs90, 256;
	or.b32  	%r250, %r248, %r249;
	or.b32  	%r251, %r250, %r160;
	shl.b32 	%r252, %r182, 24;
	shl.b32 	%r253, %r161, 16;
	or.b32  	%r254, %r253, %r252;
	mul.wide.u16 	%r255, %rs91, 256;
	or.b32  	%r256, %r254, %r255;
	or.b32  	%r257, %r256, %r162;
	st.local.v4.u32 	[%rd2+32], {%r239, %r245, %r251, %r257};
	shl.b32 	%r258, %r183, 24;
	shl.b32 	%r259, %r163, 16;
	or.b32  	%r260, %r259, %r258;
	mul.wide.u16 	%r261, %rs92, 256;
	or.b32  	%r262, %r260, %r261;
	or.b32  	%r263, %r262, %r164;
	shl.b32 	%r264, %r184, 24;
	shl.b32 	%r265, %r165, 16;
	or.b32  	%r266, %r265, %r264;
	mul.wide.u16 	%r267, %rs93, 256;
	or.b32  	%r268, %r266, %r267;
	or.b32  	%r269, %r268, %r166;
	shl.b32 	%r270, %r185, 24;
	shl.b32 	%r271, %r167, 16;
	or.b32  	%r272, %r271, %r270;
	mul.wide.u16 	%r273, %rs94, 256;
	or.b32  	%r274, %r272, %r273;
	or.b32  	%r275, %r274, %r168;
	shl.b32 	%r276, %r186, 24;
	shl.b32 	%r277, %r169, 16;
	or.b32  	%r278, %r277, %r276;
	mul.wide.u16 	%r279, %rs95, 256;
	or.b32  	%r280, %r278, %r279;
	or.b32  	%r281, %r280, %r170;
	st.local.v4.u32 	[%rd2+48], {%r263, %r269, %r275, %r281};
	add.s64 	%rd224, %rd2, 40;
	mov.b64 	%rd28, {%r251, %r282};
	cvt.u32.u64 	%r7429, %rd28;
	mov.b32 	%r7430, 0;
$L__BB0_5:
	add.s64 	%rd5, %rd224, 16;
	ld.local.v2.u32 	{%r9, %r283}, [%rd224+16];
	shf.l.wrap.b32 	%r284, %r9, %r9, 15;
	shf.l.wrap.b32 	%r285, %r9, %r9, 13;
	xor.b32  	%r286, %r284, %r285;
	shr.u32 	%r287, %r9, 10;
	xor.b32  	%r288, %r286, %r287;
	ld.local.u32 	%r289, [%rd224+-4];
	add.s32 	%r290, %r288, %r289;
	ld.local.v4.u32 	{%r291, %r292, %r293, %r294}, [%rd224+-40];
	mov.b64 	%rd29, {%r293, %r294};
	shf.l.wrap.b32 	%r295, %r292, %r292, 25;
	shf.l.wrap.b32 	%r296, %r292, %r292, 14;
	xor.b32  	%r297, %r295, %r296;
	shr.u32 	%r298, %r292, 3;
	xor.b32  	%r299, %r297, %r298;
	add.s32 	%r300, %r290, %r291;
	add.s32 	%r301, %r300, %r299;
	shf.l.wrap.b32 	%r302, %r283, %r283, 15;
	shf.l.wrap.b32 	%r303, %r283, %r283, 13;
	xor.b32  	%r304, %r302, %r303;
	shr.u32 	%r305, %r283, 10;
	xor.b32  	%r306, %r304, %r305;
	add.s32 	%r307, %r306, %r7429;
	shf.l.wrap.b32 	%r308, %r293, %r293, 25;
	shf.l.wrap.b32 	%r309, %r293, %r293, 14;
	xor.b32  	%r310, %r308, %r309;
	shr.u32 	%r311, %r293, 3;
	xor.b32  	%r312, %r310, %r311;
	add.s32 	%r313, %r307, %r292;
	add.s32 	%r314, %r313, %r312;
	st.local.v2.u32 	[%rd224+24], {%r301, %r314};
	shf.l.wrap.b32 	%r315, %r301, %r301, 15;
	shf.l.wrap.b32 	%r316, %r301, %r301, 13;
	xor.b32  	%r317, %r315, %r316;
	shr.u32 	%r318, %r301, 10;
	xor.b32  	%r319, %r317, %r318;
	ld.local.u32 	%r320, [%rd224+4];
	add.s32 	%r321, %r319, %r320;
	shf.l.wrap.b32 	%r322, %r294, %r294, 25;
	shf.l.wrap.b32 	%r323, %r294, %r294, 14;
	xor.b32  	%r324, %r322, %r323;
	shr.u32 	%r325, %r294, 3;
	xor.b32  	%r326, %r324, %r325;
	add.s32 	%r327, %r321, %r293;
	add.s32 	%r328, %r327, %r326;
	st.local.u32 	[%rd224+32], %r328;
	shf.l.wrap.b32 	%r329, %r314, %r314, 15;
	shf.l.wrap.b32 	%r330, %r314, %r314, 13;
	xor.b32  	%r331, %r329, %r330;
	shr.u32 	%r332, %r314, 10;
	xor.b32  	%r333, %r331, %r332;
	ld.local.u32 	%r334, [%rd224+8];
	add.s32 	%r335, %r333, %r334;
	ld.local.u32 	%r336, [%rd224+-24];
	shf.l.wrap.b32 	%r337, %r336, %r336, 25;
	shf.l.wrap.b32 	%r338, %r336, %r336, 14;
	xor.b32  	%r339, %r337, %r338;
	shr.u32 	%r340, %r336, 3;
	xor.b32  	%r341, %r339, %r340;
	{ .reg .b32 tmp; mov.b64 {tmp, %r342}, %rd29; }
	add.s32 	%r343, %r335, %r342;
	add.s32 	%r344, %r343, %r341;
	st.local.u32 	[%rd224+36], %r344;
	add.s32 	%r7430, %r7430, 4;
	setp.ne.s32 	%p4, %r7430, 48;
	mov.u32 	%r7429, %r9;
	mov.u64 	%rd224, %rd5;
	@%p4 bra 	$L__BB0_5;
	ld.const.u32 	%r346, [K];
	add.s32 	%r347, %r346, %r4;
	add.s32 	%r348, %r347, 1446884106;
	add.s32 	%r349, %r347, -1182902091;
	shf.l.wrap.b32 	%r350, %r348, %r348, 26;
	shf.l.wrap.b32 	%r351, %r348, %r348, 21;
	xor.b32  	%r352, %r350, %r351;
	shf.l.wrap.b32 	%r353, %r348, %r348, 7;
	xor.b32  	%r354, %r352, %r353;
	and.b32  	%r355, %r348, 1359893119;
	sub.s32 	%r356, -1446884107, %r347;
	and.b32  	%r357, %r356, -1694144372;
	or.b32  	%r358, %r355, %r357;
	ld.const.u32 	%r10, [K+4];
	ld.local.u32 	%r359, [%rd2+4];
	add.s32 	%r360, %r358, %r354;
	add.s32 	%r361, %r360, %r10;
	add.s32 	%r362, %r361, %r359;
	shf.l.wrap.b32 	%r363, %r349, %r349, 30;
	shf.l.wrap.b32 	%r364, %r349, %r349, 19;
	xor.b32  	%r365, %r363, %r364;
	shf.l.wrap.b32 	%r366, %r349, %r349, 10;
	xor.b32  	%r367, %r365, %r366;
	and.b32  	%r368, %r349, -781301534;
	add.s32 	%r369, %r367, %r368;
	add.s32 	%r370, %r362, %r369;
	add.s32 	%r371, %r362, 1542638877;
	add.s32 	%r372, %r370, 1233485744;
	shf.l.wrap.b32 	%r373, %r371, %r371, 26;
	shf.l.wrap.b32 	%r374, %r371, %r371, 21;
	xor.b32  	%r375, %r373, %r374;
	shf.l.wrap.b32 	%r376, %r371, %r371, 7;
	xor.b32  	%r377, %r375, %r376;
	and.b32  	%r378, %r371, %r348;
	sub.s32 	%r379, 604844770, %r362;
	and.b32  	%r380, %r379, 1359893119;
	or.b32  	%r381, %r378, %r380;
	ld.const.u32 	%r11, [K+8];
	ld.local.v2.u32 	{%r382, %r383}, [%rd2+8];
	add.s32 	%r384, %r381, %r377;
	add.s32 	%r385, %r384, %r11;
	add.s32 	%r386, %r385, %r382;
	shf.l.wrap.b32 	%r387, %r372, %r372, 30;
	shf.l.wrap.b32 	%r388, %r372, %r372, 19;
	xor.b32  	%r389, %r387, %r388;
	shf.l.wrap.b32 	%r390, %r372, %r372, 10;
	xor.b32  	%r391, %r389, %r390;
	xor.b32  	%r392, %r349, 1779033703;
	and.b32  	%r393, %r372, %r392;
	and.b32  	%r394, %r349, 1779033703;
	xor.b32  	%r395, %r393, %r394;
	add.s32 	%r396, %r391, %r395;
	add.s32 	%r397, %r386, %r396;
	add.s32 	%r398, %r386, 1449989905;
	add.s32 	%r399, %r397, -1694144372;
	shf.l.wrap.b32 	%r400, %r398, %r398, 26;
	shf.l.wrap.b32 	%r401, %r398, %r398, 21;
	xor.b32  	%r402, %r400, %r401;
	shf.l.wrap.b32 	%r403, %r398, %r398, 7;
	xor.b32  	%r404, %r402, %r403;
	and.b32  	%r405, %r398, %r371;
	sub.s32 	%r406, -1449989906, %r386;
	and.b32  	%r407, %r348, %r406;
	or.b32  	%r408, %r405, %r407;
	ld.const.u32 	%r12, [K+12];
	add.s32 	%r409, %r408, %r404;
	add.s32 	%r410, %r409, %r12;
	add.s32 	%r411, %r410, %r383;
	shf.l.wrap.b32 	%r412, %r399, %r399, 30;
	shf.l.wrap.b32 	%r413, %r399, %r399, 19;
	xor.b32  	%r414, %r412, %r413;
	shf.l.wrap.b32 	%r415, %r399, %r399, 10;
	xor.b32  	%r416, %r414, %r415;
	xor.b32  	%r417, %r372, %r349;
	and.b32  	%r418, %r399, %r417;
	and.b32  	%r419, %r372, %r349;
	xor.b32  	%r420, %r418, %r419;
	add.s32 	%r421, %r416, %r420;
	add.s32 	%r422, %r411, %r421;
	add.s32 	%r423, %r411, -1156040474;
	add.s32 	%r424, %r422, 1359893119;
	shf.l.wrap.b32 	%r425, %r423, %r423, 26;
	shf.l.wrap.b32 	%r426, %r423, %r423, 21;
	xor.b32  	%r427, %r425, %r426;
	shf.l.wrap.b32 	%r428, %r423, %r423, 7;
	xor.b32  	%r429, %r427, %r428;
	and.b32  	%r430, %r423, %r398;
	sub.s32 	%r431, 1156040473, %r411;
	and.b32  	%r432, %r371, %r431;
	or.b32  	%r433, %r430, %r432;
	ld.const.u32 	%r13, [K+16];
	ld.local.v4.u32 	{%r434, %r435, %r436, %r437}, [%rd2+16];
	add.s32 	%r438, %r433, %r348;
	add.s32 	%r439, %r438, %r429;
	add.s32 	%r440, %r439, %r13;
	add.s32 	%r441, %r440, %r434;
	shf.l.wrap.b32 	%r442, %r424, %r424, 30;
	shf.l.wrap.b32 	%r443, %r424, %r424, 19;
	xor.b32  	%r444, %r442, %r443;
	shf.l.wrap.b32 	%r445, %r424, %r424, 10;
	xor.b32  	%r446, %r444, %r445;
	xor.b32  	%r447, %r399, %r372;
	and.b32  	%r448, %r424, %r447;
	and.b32  	%r449, %r399, %r372;
	xor.b32  	%r450, %r448, %r449;
	add.s32 	%r451, %r446, %r450;
	add.s32 	%r452, %r441, %r349;
	add.s32 	%r453, %r451, %r441;
	shf.l.wrap.b32 	%r454, %r452, %r452, 26;
	shf.l.wrap.b32 	%r455, %r452, %r452, 21;
	xor.b32  	%r456, %r454, %r455;
	shf.l.wrap.b32 	%r457, %r452, %r452, 7;
	xor.b32  	%r458, %r456, %r457;
	and.b32  	%r459, %r452, %r423;
	not.b32 	%r460, %r452;
	and.b32  	%r461, %r398, %r460;
	or.b32  	%r462, %r459, %r461;
	ld.const.u32 	%r14, [K+20];
	add.s32 	%r463, %r462, %r371;
	add.s32 	%r464, %r463, %r458;
	add.s32 	%r465, %r464, %r14;
	add.s32 	%r466, %r465, %r435;
	shf.l.wrap.b32 	%r467, %r453, %r453, 30;
	shf.l.wrap.b32 	%r468, %r453, %r453, 19;
	xor.b32  	%r469, %r467, %r468;
	shf.l.wrap.b32 	%r470, %r453, %r453, 10;
	xor.b32  	%r471, %r469, %r470;
	xor.b32  	%r472, %r424, %r399;
	and.b32  	%r473, %r453, %r472;
	and.b32  	%r474, %r424, %r399;
	xor.b32  	%r475, %r473, %r474;
	add.s32 	%r476, %r471, %r475;
	add.s32 	%r477, %r466, %r372;
	add.s32 	%r478, %r476, %r466;
	shf.l.wrap.b32 	%r479, %r477, %r477, 26;
	shf.l.wrap.b32 	%r480, %r477, %r477, 21;
	xor.b32  	%r481, %r479, %r480;
	shf.l.wrap.b32 	%r482, %r477, %r477, 7;
	xor.b32  	%r483, %r481, %r482;
	and.b32  	%r484, %r477, %r452;
	not.b32 	%r485, %r477;
	and.b32  	%r486, %r423, %r485;
	or.b32  	%r487, %r484, %r486;
	ld.const.u32 	%r15, [K+24];
	add.s32 	%r488, %r487, %r398;
	add.s32 	%r489, %r488, %r483;
	add.s32 	%r490, %r489, %r15;
	add.s32 	%r491, %r490, %r436;
	shf.l.wrap.b32 	%r492, %r478, %r478, 30;
	shf.l.wrap.b32 	%r493, %r478, %r478, 19;
	xor.b32  	%r494, %r492, %r493;
	shf.l.wrap.b32 	%r495, %r478, %r478, 10;
	xor.b32  	%r496, %r494, %r495;
	xor.b32  	%r497, %r453, %r424;
	and.b32  	%r498, %r478, %r497;
	and.b32  	%r499, %r453, %r424;
	xor.b32  	%r500, %r498, %r499;
	add.s32 	%r501, %r496, %r500;
	add.s32 	%r502, %r491, %r399;
	add.s32 	%r503, %r501, %r491;
	shf.l.wrap.b32 	%r504, %r502, %r502, 26;
	shf.l.wrap.b32 	%r505, %r502, %r502, 21;
	xor.b32  	%r506, %r504, %r505;
	shf.l.wrap.b32 	%r507, %r502, %r502, 7;
	xor.b32  	%r508, %r506, %r507;
	and.b32  	%r509, %r502, %r477;
	not.b32 	%r510, %r502;
	and.b32  	%r511, %r452, %r510;
	or.b32  	%r512, %r509, %r511;
	ld.const.u32 	%r16, [K+28];
	add.s32 	%r513, %r512, %r423;
	add.s32 	%r514, %r513, %r508;
	add.s32 	%r515, %r514, %r16;
	add.s32 	%r516, %r515, %r437;
	shf.l.wrap.b32 	%r517, %r503, %r503, 30;
	shf.l.wrap.b32 	%r518, %r503, %r503, 19;
	xor.b32  	%r519, %r517, %r518;
	shf.l.wrap.b32 	%r520, %r503, %r503, 10;
	xor.b32  	%r521, %r519, %r520;
	xor.b32  	%r522, %r478, %r453;
	and.b32  	%r523, %r503, %r522;
	and.b32  	%r524, %r478, %r453;
	xor.b32  	%r525, %r523, %r524;
	add.s32 	%r526, %r521, %r525;
	add.s32 	%r527, %r516, %r424;
	add.s32 	%r528, %r526, %r516;
	shf.l.wrap.b32 	%r529, %r527, %r527, 26;
	shf.l.wrap.b32 	%r530, %r527, %r527, 21;
	xor.b32  	%r531, %r529, %r530;
	shf.l.wrap.b32 	%r532, %r527, %r527, 7;
	xor.b32  	%r533, %r531, %r532;
	and.b32  	%r534, %r527, %r502;
	not.b32 	%r535, %r527;
	and.b32  	%r536, %r477, %r535;
	or.b32  	%r537, %r534, %r536;
	ld.const.u32 	%r17, [K+32];
	ld.local.v4.u32 	{%r538, %r539, %r540, %r541}, [%rd2+32];
	add.s32 	%r542, %r537, %r452;
	add.s32 	%r543, %r542, %r533;
	add.s32 	%r544, %r543, %r17;
	add.s32 	%r545, %r544, %r538;
	shf.l.wrap.b32 	%r546, %r528, %r528, 30;
	shf.l.wrap.b32 	%r547, %r528, %r528, 19;
	xor.b32  	%r548, %r546, %r547;
	shf.l.wrap.b32 	%r549, %r528, %r528, 10;
	xor.b32  	%r550, %r548, %r549;
	xor.b32  	%r551, %r503, %r478;
	and.b32  	%r552, %r528, %r551;
	and.b32  	%r553, %r503, %r478;
	xor.b32  	%r554, %r552, %r553;
	add.s32 	%r555, %r550, %r554;
	add.s32 	%r556, %r545, %r453;
	add.s32 	%r557, %r555, %r545;
	shf.l.wrap.b32 	%r558, %r556, %r556, 26;
	shf.l.wrap.b32 	%r559, %r556, %r556, 21;
	xor.b32  	%r560, %r558, %r559;
	shf.l.wrap.b32 	%r561, %r556, %r556, 7;
	xor.b32  	%r562, %r560, %r561;
	and.b32  	%r563, %r556, %r527;
	not.b32 	%r564, %r556;
	and.b32  	%r565, %r502, %r564;
	or.b32  	%r566, %r563, %r565;
	ld.const.u32 	%r567, [K+36];
	add.s32 	%r568, %r566, %r477;
	add.s32 	%r569, %r568, %r562;
	add.s32 	%r570, %r569, %r567;
	add.s32 	%r571, %r570, %r539;
	shf.l.wrap.b32 	%r572, %r557, %r557, 30;
	shf.l.wrap.b32 	%r573, %r557, %r557, 19;
	xor.b32  	%r574, %r572, %r573;
	shf.l.wrap.b32 	%r575, %r557, %r557, 10;
	xor.b32  	%r576, %r574, %r575;
	xor.b32  	%r577, %r528, %r503;
	and.b32  	%r578, %r557, %r577;
	and.b32  	%r579, %r528, %r503;
	xor.b32  	%r580, %r578, %r579;
	add.s32 	%r581, %r576, %r580;
	add.s32 	%r582, %r571, %r478;
	add.s32 	%r583, %r581, %r571;
	shf.l.wrap.b32 	%r584, %r582, %r582, 26;
	shf.l.wrap.b32 	%r585, %r582, %r582, 21;
	xor.b32  	%r586, %r584, %r585;
	shf.l.wrap.b32 	%r587, %r582, %r582, 7;
	xor.b32  	%r588, %r586, %r587;
	and.b32  	%r589, %r582, %r556;
	not.b32 	%r590, %r582;
	and.b32  	%r591, %r527, %r590;
	or.b32  	%r592, %r589, %r591;
	ld.const.u32 	%r593, [K+40];
	add.s32 	%r594, %r592, %r502;
	add.s32 	%r595, %r594, %r588;
	add.s32 	%r596, %r595, %r593;
	add.s32 	%r597, %r596, %r540;
	shf.l.wrap.b32 	%r598, %r583, %r583, 30;
	shf.l.wrap.b32 	%r599, %r583, %r583, 19;
	xor.b32  	%r600, %r598, %r599;
	shf.l.wrap.b32 	%r601, %r583, %r583, 10;
	xor.b32  	%r602, %r600, %r601;
	xor.b32  	%r603, %r557, %r528;
	and.b32  	%r604, %r583, %r603;
	and.b32  	%r605, %r557, %r528;
	xor.b32  	%r606, %r604, %r605;
	add.s32 	%r607, %r602, %r606;
	add.s32 	%r608, %r597, %r503;
	add.s32 	%r609, %r607, %r597;
	shf.l.wrap.b32 	%r610, %r608, %r608, 26;
	shf.l.wrap.b32 	%r611, %r608, %r608, 21;
	xor.b32  	%r612, %r610, %r611;
	shf.l.wrap.b32 	%r613, %r608, %r608, 7;
	xor.b32  	%r614, %r612, %r613;
	and.b32  	%r615, %r608, %r582;
	not.b32 	%r616, %r608;
	and.b32  	%r617, %r556, %r616;
	or.b32  	%r618, %r615, %r617;
	ld.const.u32 	%r619, [K+44];
	add.s32 	%r620, %r618, %r527;
	add.s32 	%r621, %r620, %r614;
	add.s32 	%r622, %r621, %r619;
	add.s32 	%r623, %r622, %r541;
	shf.l.wrap.b32 	%r624, %r609, %r609, 30;
	shf.l.wrap.b32 	%r625, %r609, %r609, 19;
	xor.b32  	%r626, %r624, %r625;
	shf.l.wrap.b32 	%r627, %r609, %r609, 10;
	xor.b32  	%r628, %r626, %r627;
	xor.b32  	%r629, %r583, %r557;
	and.b32  	%r630, %r609, %r629;
	and.b32  	%r631, %r583, %r557;
	xor.b32  	%r632, %r630, %r631;
	add.s32 	%r633, %r628, %r632;
	add.s32 	%r634, %r623, %r528;
	add.s32 	%r635, %r633, %r623;
	shf.l.wrap.b32 	%r636, %r634, %r634, 26;
	shf.l.wrap.b32 	%r637, %r634, %r634, 21;
	xor.b32  	%r638, %r636, %r637;
	shf.l.wrap.b32 	%r639, %r634, %r634, 7;
	xor.b32  	%r640, %r638, %r639;
	and.b32  	%r641, %r634, %r608;
	not.b32 	%r642, %r634;
	and.b32  	%r643, %r582, %r642;
	or.b32  	%r644, %r641, %r643;
	ld.const.u32 	%r645, [K+48];
	ld.local.v4.u32 	{%r646, %r647, %r648, %r649}, [%rd2+48];
	add.s32 	%r650, %r644, %r556;
	add.s32 	%r651, %r650, %r640;
	add.s32 	%r652, %r651, %r645;
	add.s32 	%r653, %r652, %r646;
	shf.l.wrap.b32 	%r654, %r635, %r635, 30;
	shf.l.wrap.b32 	%r655, %r635, %r635, 19;
	xor.b32  	%r656, %r654, %r655;
	shf.l.wrap.b32 	%r657, %r635, %r635, 10;
	xor.b32  	%r658, %r656, %r657;
	xor.b32  	%r659, %r609, %r583;
	and.b32  	%r660, %r635, %r659;
	and.b32  	%r661, %r609, %r583;
	xor.b32  	%r662, %r660, %r661;
	add.s32 	%r663, %r658, %r662;
	add.s32 	%r664, %r653, %r557;
	add.s32 	%r665, %r663, %r653;
	shf.l.wrap.b32 	%r666, %r664, %r664, 26;
	shf.l.wrap.b32 	%r667, %r664, %r664, 21;
	xor.b32  	%r668, %r666, %r667;
	shf.l.wrap.b32 	%r669, %r664, %r664, 7;
	xor.b32  	%r670, %r668, %r669;
	and.b32  	%r671, %r664, %r634;
	not.b32 	%r672, %r664;
	and.b32  	%r673, %r608, %r672;
	or.b32  	%r674, %r671, %r673;
	ld.const.u32 	%r18, [K+52];
	add.s32 	%r675, %r674, %r582;
	add.s32 	%r676, %r675, %r670;
	add.s32 	%r677, %r676, %r18;
	add.s32 	%r678, %r677, %r647;
	shf.l.wrap.b32 	%r679, %r665, %r665, 30;
	shf.l.wrap.b32 	%r680, %r665, %r665, 19;
	xor.b32  	%r681, %r679, %r680;
	shf.l.wrap.b32 	%r682, %r665, %r665, 10;
	xor.b32  	%r683, %r681, %r682;
	xor.b32  	%r684, %r635, %r609;
	and.b32  	%r685, %r665, %r684;
	and.b32  	%r686, %r635, %r609;
	xor.b32  	%r687, %r685, %r686;
	add.s32 	%r688, %r683, %r687;
	add.s32 	%r689, %r678, %r583;
	add.s32 	%r690, %r688, %r678;
	shf.l.wrap.b32 	%r691, %r689, %r689, 26;
	shf.l.wrap.b32 	%r692, %r689, %r689, 21;
	xor.b32  	%r693, %r691, %r692;
	shf.l.wrap.b32 	%r694, %r689, %r689, 7;
	xor.b32  	%r695, %r693, %r694;
	and.b32  	%r696, %r689, %r664;
	not.b32 	%r697, %r689;
	and.b32  	%r698, %r634, %r697;
	or.b32  	%r699, %r696, %r698;
	ld.const.u32 	%r19, [K+56];
	add.s32 	%r700, %r699, %r608;
	add.s32 	%r701, %r700, %r695;
	add.s32 	%r702, %r701, %r19;
	add.s32 	%r703, %r702, %r648;
	shf.l.wrap.b32 	%r704, %r690, %r690, 30;
	shf.l.wrap.b32 	%r705, %r690, %r690, 19;
	xor.b32  	%r706, %r704, %r705;
	shf.l.wrap.b32 	%r707, %r690, %r690, 10;
	xor.b32  	%r708, %r706, %r707;
	xor.b32  	%r709, %r665, %r635;
	and.b32  	%r710, %r690, %r709;
	and.b32  	%r711, %r665, %r635;
	xor.b32  	%r712, %r710, %r711;
	add.s32 	%r713, %r708, %r712;
	add.s32 	%r714, %r703, %r609;
	add.s32 	%r715, %r713, %r703;
	shf.l.wrap.b32 	%r716, %r714, %r714, 26;
	shf.l.wrap.b32 	%r717, %r714, %r714, 21;
	xor.b32  	%r718, %r716, %r717;
	shf.l.wrap.b32 	%r719, %r714, %r714, 7;
	xor.b32  	%r720, %r718, %r719;
	and.b32  	%r721, %r714, %r689;
	not.b32 	%r722, %r714;
	and.b32  	%r723, %r664, %r722;
	or.b32  	%r724, %r721, %r723;
	ld.const.u32 	%r20, [K+60];
	add.s32 	%r725, %r724, %r634;
	add.s32 	%r726, %r725, %r720;
	add.s32 	%r727, %r726, %r20;
	add.s32 	%r728, %r727, %r649;
	shf.l.wrap.b32 	%r729, %r715, %r715, 30;
	shf.l.wrap.b32 	%r730, %r715, %r715, 19;
	xor.b32  	%r731, %r729, %r730;
	shf.l.wrap.b32 	%r732, %r715, %r715, 10;
	xor.b32  	%r733, %r731, %r732;
	xor.b32  	%r734, %r690, %r665;
	and.b32  	%r735, %r715, %r734;
	and.b32  	%r736, %r690, %r665;
	xor.b32  	%r737, %r735, %r736;
	add.s32 	%r738, %r733, %r737;
	add.s32 	%r739, %r728, %r635;
	add.s32 	%r740, %r738, %r728;
	shf.l.wrap.b32 	%r741, %r739, %r739, 26;
	shf.l.wrap.b32 	%r742, %r739, %r739, 21;
	xor.b32  	%r743, %r741, %r742;
	shf.l.wrap.b32 	%r744, %r739, %r739, 7;
	xor.b32  	%r745, %r743, %r744;
	and.b32  	%r746, %r739, %r714;
	not.b32 	%r747, %r739;
	and.b32  	%r748, %r689, %r747;
	or.b32  	%r749, %r746, %r748;
	ld.const.u32 	%r21, [K+64];
	ld.local.v4.u32 	{%r750, %r751, %r752, %r753}, [%rd2+64];
	add.s32 	%r754, %r749, %r664;
	add.s32 	%r755, %r754, %r745;
	add.s32 	%r756, %r755, %r21;
	add.s32 	%r757, %r756, %r750;
	shf.l.wrap.b32 	%r758, %r740, %r740, 30;
	shf.l.wrap.b32 	%r759, %r740, %r740, 19;
	xor.b32  	%r760, %r758, %r759;
	shf.l.wrap.b32 	%r761, %r740, %r740, 10;
	xor.b32  	%r762, %r760, %r761;
	xor.b32  	%r763, %r715, %r690;
	and.b32  	%r764, %r740, %r763;
	and.b32  	%r765, %r715, %r690;
	xor.b32  	%r766, %r764, %r765;
	add.s32 	%r767, %r762, %r766;
	add.s32 	%r768, %r757, %r665;
	add.s32 	%r769, %r767, %r757;
	shf.l.wrap.b32 	%r770, %r768, %r768, 26;
	shf.l.wrap.b32 	%r771, %r768, %r768, 21;
	xor.b32  	%r772, %r770, %r771;
	shf.l.wrap.b32 	%r773, %r768, %r768, 7;
	xor.b32  	%r774, %r772, %r773;
	and.b32  	%r775, %r768, %r739;
	not.b32 	%r776, %r768;
	and.b32  	%r777, %r714, %r776;
	or.b32  	%r778, %r775, %r777;
	ld.const.u32 	%r22, [K+68];
	add.s32 	%r779, %r778, %r689;
	add.s32 	%r780, %r779, %r774;
	add.s32 	%r781, %r780, %r22;
	add.s32 	%r782, %r781, %r751;
	shf.l.wrap.b32 	%r783, %r769, %r769, 30;
	shf.l.wrap.b32 	%r784, %r769, %r769, 19;
	xor.b32  	%r785, %r783, %r784;
	shf.l.wrap.b32 	%r786, %r769, %r769, 10;
	xor.b32  	%r787, %r785, %r786;
	xor.b32  	%r788, %r740, %r715;
	and.b32  	%r789, %r769, %r788;
	and.b32  	%r790, %r740, %r715;
	xor.b32  	%r791, %r789, %r790;
	add.s32 	%r792, %r787, %r791;
	add.s32 	%r793, %r782, %r690;
	add.s32 	%r794, %r792, %r782;
	shf.l.wrap.b32 	%r795, %r793, %r793, 26;
	shf.l.wrap.b32 	%r796, %r793, %r793, 21;
	xor.b32  	%r797, %r795, %r796;
	shf.l.wrap.b32 	%r798, %r793, %r793, 7;
	xor.b32  	%r799, %r797, %r798;
	and.b32  	%r800, %r793, %r768;
	not.b32 	%r801, %r793;
	and.b32  	%r802, %r739, %r801;
	or.b32  	%r803, %r800, %r802;
	ld.const.u32 	%r23, [K+72];
	add.s32 	%r804, %r803, %r714;
	add.s32 	%r805, %r804, %r799;
	add.s32 	%r806, %r805, %r23;
	add.s32 	%r807, %r806, %r752;
	shf.l.wrap.b32 	%r808, %r794, %r794, 30;
	shf.l.wrap.b32 	%r809, %r794, %r794, 19;
	xor.b32  	%r810, %r808, %r809;
	shf.l.wrap.b32 	%r811, %r794, %r794, 10;
	xor.b32  	%r812, %r810, %r811;
	xor.b32  	%r813, %r769, %r740;
	and.b32  	%r814, %r794, %r813;
	and.b32  	%r815, %r769, %r740;
	xor.b32  	%r816, %r814, %r815;
	add.s32 	%r817, %r812, %r816;
	add.s32 	%r818, %r807, %r715;
	add.s32 	%r819, %r817, %r807;
	shf.l.wrap.b32 	%r820, %r818, %r818, 26;
	shf.l.wrap.b32 	%r821, %r818, %r818, 21;
	xor.b32  	%r822, %r820, %r821;
	shf.l.wrap.b32 	%r823, %r818, %r818, 7;
	xor.b32  	%r824, %r822, %r823;
	and.b32  	%r825, %r818, %r793;
	not.b32 	%r826, %r818;
	and.b32  	%r827, %r768, %r826;
	or.b32  	%r828, %r825, %r827;
	ld.const.u32 	%r24, [K+76];
	add.s32 	%r829, %r828, %r739;
	add.s32 	%r830, %r829, %r824;
	add.s32 	%r831, %r830, %r24;
	add.s32 	%r832, %r831, %r753;
	shf.l.wrap.b32 	%r833, %r819, %r819, 30;
	shf.l.wrap.b32 	%r834, %r819, %r819, 19;
	xor.b32  	%r835, %r833, %r834;
	shf.l.wrap.b32 	%r836, %r819, %r819, 10;
	xor.b32  	%r837, %r835, %r836;
	xor.b32  	%r838, %r794, %r769;
	and.b32  	%r839, %r819, %r838;
	and.b32  	%r840, %r794, %r769;
	xor.b32  	%r841, %r839, %r840;
	add.s32 	%r842, %r837, %r841;
	add.s32 	%r843, %r832, %r740;
	add.s32 	%r844, %r842, %r832;
	shf.l.wrap.b32 	%r845, %r843, %r843, 26;
	shf.l.wrap.b32 	%r846, %r843, %r843, 21;
	xor.b32  	%r847, %r845, %r846;
	shf.l.wrap.b32 	%r848, %r843, %r843, 7;
	xor.b32  	%r849, %r847, %r848;
	and.b32  	%r850, %r843, %r818;
	not.b32 	%r851, %r843;
	and.b32  	%r852, %r793, %r851;
	or.b32  	%r853, %r850, %r852;
	ld.const.u32 	%r25, [K+80];
	ld.local.v4.u32 	{%r854, %r855, %r856, %r857}, [%rd2+80];
	add.s32 	%r858, %r853, %r768;
	add.s32 	%r859, %r858, %r849;
	add.s32 	%r860, %r859, %r25;
	add.s32 	%r861, %r860, %r854;
	shf.l.wrap.b32 	%r862, %r844, %r844, 30;
	shf.l.wrap.b32 	%r863, %r844, %r844, 19;
	xor.b32  	%r864, %r862, %r863;
	shf.l.wrap.b32 	%r865, %r844, %r844, 10;
	xor.b32  	%r866, %r864, %r865;
	xor.b32  	%r867, %r819, %r794;
	and.b32  	%r868, %r844, %r867;
	and.b32  	%r869, %r819, %r794;
	xor.b32  	%r870, %r868, %r869;
	add.s32 	%r871, %r866, %r870;
	add.s32 	%r872, %r861, %r769;
	add.s32 	%r873, %r871, %r861;
	shf.l.wrap.b32 	%r874, %r872, %r872, 26;
	shf.l.wrap.b32 	%r875, %r872, %r872, 21;
	xor.b32  	%r876, %r874, %r875;
	shf.l.wrap.b32 	%r877, %r872, %r872, 7;
	xor.b32  	%r878, %r876, %r877;
	and.b32  	%r879, %r872, %r843;
	not.b32 	%r880, %r872;
	and.b32  	%r881, %r818, %r880;
	or.b32  	%r882, %r879, %r881;
	ld.const.u32 	%r26, [K+84];
	add.s32 	%r883, %r882, %r793;
	add.s32 	%r884, %r883, %r878;
	add.s32 	%r885, %r884, %r26;
	add.s32 	%r886, %r885, %r855;
	shf.l.wrap.b32 	%r887, %r873, %r873, 30;
	shf.l.wrap.b32 	%r888, %r873, %r873, 19;
	xor.b32  	%r889, %r887, %r888;
	shf.l.wrap.b32 	%r890, %r873, %r873, 10;
	xor.b32  	%r891, %r889, %r890;
	xor.b32  	%r892, %r844, %r819;
	and.b32  	%r893, %r873, %r892;
	and.b32  	%r894, %r844, %r819;
	xor.b32  	%r895, %r893, %r894;
	add.s32 	%r896, %r891, %r895;
	add.s32 	%r897, %r886, %r794;
	add.s32 	%r898, %r896, %r886;
	shf.l.wrap.b32 	%r899, %r897, %r897, 26;
	shf.l.wrap.b32 	%r900, %r897, %r897, 21;
	xor.b32  	%r901, %r899, %r900;
	shf.l.wrap.b32 	%r902, %r897, %r897, 7;
	xor.b32  	%r903, %r901, %r902;
	and.b32  	%r904, %r897, %r872;
	not.b32 	%r905, %r897;
	and.b32  	%r906, %r843, %r905;
	or.b32  	%r907, %r904, %r906;
	ld.const.u32 	%r27, [K+88];
	add.s32 	%r908, %r907, %r818;
	add.s32 	%r909, %r908, %r903;
	add.s32 	%r910, %r909, %r27;
	add.s32 	%r911, %r910, %r856;
	shf.l.wrap.b32 	%r912, %r898, %r898, 30;
	shf.l.wrap.b32 	%r913, %r898, %r898, 19;
	xor.b32  	%r914, %r912, %r913;
	shf.l.wrap.b32 	%r915, %r898, %r898, 10;
	xor.b32  	%r916, %r914, %r915;
	xor.b32  	%r917, %r873, %r844;
	and.b32  	%r918, %r898, %r917;
	and.b32  	%r919, %r873, %r844;
	xor.b32  	%r920, %r918, %r919;
	add.s32 	%r921, %r916, %r920;
	add.s32 	%r922, %r911, %r819;
	add.s32 	%r923, %r921, %r911;
	shf.l.wrap.b32 	%r924, %r922, %r922, 26;
	shf.l.wrap.b32 	%r925, %r922, %r922, 21;
	xor.b32  	%r926, %r924, %r925;
	shf.l.wrap.b32 	%r927, %r922, %r922, 7;
	xor.b32  	%r928, %r926, %r927;
	and.b32  	%r929, %r922, %r897;
	not.b32 	%r930, %r922;
	and.b32  	%r931, %r872, %r930;
	or.b32  	%r932, %r929, %r931;
	ld.const.u32 	%r28, [K+92];
	add.s32 	%r933, %r932, %r843;
	add.s32 	%r934, %r933, %r928;
	add.s32 	%r935, %r934, %r28;
	add.s32 	%r936, %r935, %r857;
	shf.l.wrap.b32 	%r937, %r923, %r923, 30;
	shf.l.wrap.b32 	%r938, %r923, %r923, 19;
	xor.b32  	%r939, %r937, %r938;
	shf.l.wrap.b32 	%r940, %r923, %r923, 10;
	xor.b32  	%r941, %r939, %r940;
	xor.b32  	%r942, %r898, %r873;
	and.b32  	%r943, %r923, %r942;
	and.b32  	%r944, %r898, %r873;
	xor.b32  	%r945, %r943, %r944;
	add.s32 	%r946, %r941, %r945;
	add.s32 	%r947, %r936, %r844;
	add.s32 	%r948, %r946, %r936;
	shf.l.wrap.b32 	%r949, %r947, %r947, 26;
	shf.l.wrap.b32 	%r950, %r947, %r947, 21;
	xor.b32  	%r951, %r949, %r950;
	shf.l.wrap.b32 	%r952, %r947, %r947, 7;
	xor.b32  	%r953, %r951, %r952;
	and.b32  	%r954, %r947, %r922;
	not.b32 	%r955, %r947;
	and.b32  	%r956, %r897, %r955;
	or.b32  	%r957, %r954, %r956;
	ld.const.u32 	%r29, [K+96];
	ld.local.v4.u32 	{%r958, %r959, %r960, %r961}, [%rd2+96];
	add.s32 	%r962, %r957, %r872;
	add.s32 	%r963, %r962, %r953;
	add.s32 	%r964, %r963, %r29;
	add.s32 	%r965, %r964, %r958;
	shf.l.wrap.b32 	%r966, %r948, %r948, 30;
	shf.l.wrap.b32 	%r967, %r948, %r948, 19;
	xor.b32  	%r968, %r966, %r967;
	shf.l.wrap.b32 	%r969, %r948, %r948, 10;
	xor.b32  	%r970, %r968, %r969;
	xor.b32  	%r971, %r923, %r898;
	and.b32  	%r972, %r948, %r971;
	and.b32  	%r973, %r923, %r898;
	xor.b32  	%r974, %r972, %r973;
	add.s32 	%r975, %r970, %r974;
	add.s32 	%r976, %r965, %r873;
	add.s32 	%r977, %r975, %r965;
	shf.l.wrap.b32 	%r978, %r976, %r976, 26;
	shf.l.wrap.b32 	%r979, %r976, %r976, 21;
	xor.b32  	%r980, %r978, %r979;
	shf.l.wrap.b32 	%r981, %r976, %r976, 7;
	xor.b32  	%r982, %r980, %r981;
	and.b32  	%r983, %r976, %r947;
	not.b32 	%r984, %r976;
	and.b32  	%r985, %r922, %r984;
	or.b32  	%r986, %r983, %r985;
	ld.const.u32 	%r30, [K+100];
	add.s32 	%r987, %r986, %r897;
	add.s32 	%r988, %r987, %r982;
	add.s32 	%r989, %r988, %r30;
	add.s32 	%r990, %r989, %r959;
	shf.l.wrap.b32 	%r991, %r977, %r977, 30;
	shf.l.wrap.b32 	%r992, %r977, %r977, 19;
	xor.b32  	%r993, %r991, %r992;
	shf.l.wrap.b32 	%r994, %r977, %r977, 10;
	xor.b32  	%r995, %r993, %r994;
	xor.b32  	%r996, %r948, %r923;
	and.b32  	%r997, %r977, %r996;
	and.b32  	%r998, %r948, %r923;
	xor.b32  	%r999, %r997, %r998;
	add.s32 	%r1000, %r995, %r999;
	add.s32 	%r1001, %r990, %r898;
	add.s32 	%r1002, %r1000, %r990;
	shf.l.wrap.b32 	%r1003, %r1001, %r1001, 26;
	shf.l.wrap.b32 	%r1004, %r1001, %r1001, 21;
	xor.b32  	%r1005, %r1003, %r1004;
	shf.l.wrap.b32 	%r1006, %r1001, %r1001, 7;
	xor.b32  	%r1007, %r1005, %r1006;
	and.b32  	%r1008, %r1001, %r976;
	not.b32 	%r1009, %r1001;
	and.b32  	%r1010, %r947, %r1009;
	or.b32  	%r1011, %r1008, %r1010;
	ld.const.u32 	%r31, [K+104];
	add.s32 	%r1012, %r1011, %r922;
	add.s32 	%r1013, %r1012, %r1007;
	add.s32 	%r1014, %r1013, %r31;
	add.s32 	%r1015, %r1014, %r960;
	shf.l.wrap.b32 	%r1016, %r1002, %r1002, 30;
	shf.l.wrap.b32 	%r1017, %r1002, %r1002, 19;
	xor.b32  	%r1018, %r1016, %r1017;
	shf.l.wrap.b32 	%r1019, %r1002, %r1002, 10;
	xor.b32  	%r1020, %r1018, %r1019;
	xor.b32  	%r1021, %r977, %r948;
	and.b32  	%r1022, %r1002, %r1021;
	and.b32  	%r1023, %r977, %r948;
	xor.b32  	%r1024, %r1022, %r1023;
	add.s32 	%r1025, %r1020, %r1024;
	add.s32 	%r1026, %r1015, %r923;
	add.s32 	%r1027, %r1025, %r1015;
	shf.l.wrap.b32 	%r1028, %r1026, %r1026, 26;
	shf.l.wrap.b32 	%r1029, %r1026, %r1026, 21;
	xor.b32  	%r1030, %r1028, %r1029;
	shf.l.wrap.b32 	%r1031, %r1026, %r1026, 7;
	xor.b32  	%r1032, %r1030, %r1031;
	and.b32  	%r1033, %r1026, %r1001;
	not.b32 	%r1034, %r1026;
	and.b32  	%r1035, %r976, %r1034;
	or.b32  	%r1036, %r1033, %r1035;
	ld.const.u32 	%r32, [K+108];
	add.s32 	%r1037, %r1036, %r947;
	add.s32 	%r1038, %r1037, %r1032;
	add.s32 	%r1039, %r1038, %r32;
	add.s32 	%r1040, %r1039, %r961;
	shf.l.wrap.b32 	%r1041, %r1027, %r1027, 30;
	shf.l.wrap.b32 	%r1042, %r1027, %r1027, 19;
	xor.b32  	%r1043, %r1041, %r1042;
	shf.l.wrap.b32 	%r1044, %r1027, %r1027, 10;
	xor.b32  	%r1045, %r1043, %r1044;
	xor.b32  	%r1046, %r1002, %r977;
	and.b32  	%r1047, %r1027, %r1046;
	and.b32  	%r1048, %r1002, %r977;
	xor.b32  	%r1049, %r1047, %r1048;
	add.s32 	%r1050, %r1045, %r1049;
	add.s32 	%r1051, %r1040, %r948;
	add.s32 	%r1052, %r1050, %r1040;
	shf.l.wrap.b32 	%r1053, %r1051, %r1051, 26;
	shf.l.wrap.b32 	%r1054, %r1051, %r1051, 21;
	xor.b32  	%r1055, %r1053, %r1054;
	shf.l.wrap.b32 	%r1056, %r1051, %r1051, 7;
	xor.b32  	%r1057, %r1055, %r1056;
	and.b32  	%r1058, %r1051, %r1026;
	not.b32 	%r1059, %r1051;
	and.b32  	%r1060, %r1001, %r1059;
	or.b32  	%r1061, %r1058, %r1060;
	ld.const.u32 	%r33, [K+112];
	ld.local.v4.u32 	{%r1062, %r1063, %r1064, %r1065}, [%rd2+112];
	add.s32 	%r1066, %r1061, %r976;
	add.s32 	%r1067, %r1066, %r1057;
	add.s32 	%r1068, %r1067, %r33;
	add.s32 	%r1069, %r1068, %r1062;
	shf.l.wrap.b32 	%r1070, %r1052, %r1052, 30;
	shf.l.wrap.b32 	%r1071, %r1052, %r1052, 19;
	xor.b32  	%r1072, %r1070, %r1071;
	shf.l.wrap.b32 	%r1073, %r1052, %r1052, 10;
	xor.b32  	%r1074, %r1072, %r1073;
	xor.b32  	%r1075, %r1027, %r1002;
	and.b32  	%r1076, %r1052, %r1075;
	and.b32  	%r1077, %r1027, %r1002;
	xor.b32  	%r1078, %r1076, %r1077;
	add.s32 	%r1079, %r1074, %r1078;
	add.s32 	%r1080, %r1069, %r977;
	add.s32 	%r1081, %r1079, %r1069;
	shf.l.wrap.b32 	%r1082, %r1080, %r1080, 26;
	shf.l.wrap.b32 	%r1083, %r1080, %r1080, 21;
	xor.b32  	%r1084, %r1082, %r1083;
	shf.l.wrap.b32 	%r1085, %r1080, %r1080, 7;
	xor.b32  	%r1086, %r1084, %r1085;
	and.b32  	%r1087, %r1080, %r1051;
	not.b32 	%r1088, %r1080;
	and.b32  	%r1089, %r1026, %r1088;
	or.b32  	%r1090, %r1087, %r1089;
	ld.const.u32 	%r34, [K+116];
	add.s32 	%r1091, %r1090, %r1001;
	add.s32 	%r1092, %r1091, %r1086;
	add.s32 	%r1093, %r1092, %r34;
	add.s32 	%r1094, %r1093, %r1063;
	shf.l.wrap.b32 	%r1095, %r1081, %r1081, 30;
	shf.l.wrap.b32 	%r1096, %r1081, %r1081, 19;
	xor.b32  	%r1097, %r1095, %r1096;
	shf.l.wrap.b32 	%r1098, %r1081, %r1081, 10;
	xor.b32  	%r1099, %r1097, %r1098;
	xor.b32  	%r1100, %r1052, %r1027;
	and.b32  	%r1101, %r1081, %r1100;
	and.b32  	%r1102, %r1052, %r1027;
	xor.b32  	%r1103, %r1101, %r1102;
	add.s32 	%r1104, %r1099, %r1103;
	add.s32 	%r1105, %r1094, %r1002;
	add.s32 	%r1106, %r1104, %r1094;
	shf.l.wrap.b32 	%r1107, %r1105, %r1105, 26;
	shf.l.wrap.b32 	%r1108, %r1105, %r1105, 21;
	xor.b32  	%r1109, %r1107, %r1108;
	shf.l.wrap.b32 	%r1110, %r1105, %r1105, 7;
	xor.b32  	%r1111, %r1109, %r1110;
	and.b32  	%r1112, %r1105, %r1080;
	not.b32 	%r1113, %r1105;
	and.b32  	%r1114, %r1051, %r1113;
	or.b32  	%r1115, %r1112, %r1114;
	ld.const.u32 	%r35, [K+120];
	add.s32 	%r1116, %r1115, %r1026;
	add.s32 	%r1117, %r1116, %r1111;
	add.s32 	%r1118, %r1117, %r35;
	add.s32 	%r1119, %r1118, %r1064;
	shf.l.wrap.b32 	%r1120, %r1106, %r1106, 30;
	shf.l.wrap.b32 	%r1121, %r1106, %r1106, 19;
	xor.b32  	%r1122, %r1120, %r1121;
	shf.l.wrap.b32 	%r1123, %r1106, %r1106, 10;
	xor.b32  	%r1124, %r1122, %r1123;
	xor.b32  	%r1125, %r1081, %r1052;
	and.b32  	%r1126, %r1106, %r1125;
	and.b32  	%r1127, %r1081, %r1052;
	xor.b32  	%r1128, %r1126, %r1127;
	add.s32 	%r1129, %r1124, %r1128;
	add.s32 	%r1130, %r1119, %r1027;
	add.s32 	%r1131, %r1129, %r1119;
	shf.l.wrap.b32 	%r1132, %r1130, %r1130, 26;
	shf.l.wrap.b32 	%r1133, %r1130, %r1130, 21;
	xor.b32  	%r1134, %r1132, %r1133;
	shf.l.wrap.b32 	%r1135, %r1130, %r1130, 7;
	xor.b32  	%r1136, %r1134, %r1135;
	and.b32  	%r1137, %r1130, %r1105;
	not.b32 	%r1138, %r1130;
	and.b32  	%r1139, %r1080, %r1138;
	or.b32  	%r1140, %r1137, %r1139;
	ld.const.u32 	%r36, [K+124];
	add.s32 	%r1141, %r1140, %r1051;
	add.s32 	%r1142, %r1141, %r1136;
	add.s32 	%r1143, %r1142, %r36;
	add.s32 	%r1144, %r1143, %r1065;
	shf.l.wrap.b32 	%r1145, %r1131, %r1131, 30;
	shf.l.wrap.b32 	%r1146, %r1131, %r1131, 19;
	xor.b32  	%r1147, %r1145, %r1146;
	shf.l.wrap.b32 	%r1148, %r1131, %r1131, 10;
	xor.b32  	%r1149, %r1147, %r1148;
	xor.b32  	%r1150, %r1106, %r1081;
	and.b32  	%r1151, %r1131, %r1150;
	and.b32  	%r1152, %r1106, %r1081;
	xor.b32  	%r1153, %r1151, %r1152;
	add.s32 	%r1154, %r1149, %r1153;
	add.s32 	%r1155, %r1144, %r1052;
	add.s32 	%r1156, %r1154, %r1144;
	shf.l.wrap.b32 	%r1157, %r1155, %r1155, 26;
	shf.l.wrap.b32 	%r1158, %r1155, %r1155, 21;
	xor.b32  	%r1159, %r1157, %r1158;
	shf.l.wrap.b32 	%r1160, %r1155, %r1155, 7;
	xor.b32  	%r1161, %r1159, %r1160;
	and.b32  	%r1162, %r1155, %r1130;
	not.b32 	%r1163, %r1155;
	and.b32  	%r1164, %r1105, %r1163;
	or.b32  	%r1165, %r1162, %r1164;
	ld.const.u32 	%r37, [K+128];
	ld.local.v4.u32 	{%r1166, %r1167, %r1168, %r1169}, [%rd2+128];
	add.s32 	%r1170, %r1165, %r1080;
	add.s32 	%r1171, %r1170, %r1161;
	add.s32 	%r1172, %r1171, %r37;
	add.s32 	%r1173, %r1172, %r1166;
	shf.l.wrap.b32 	%r1174, %r1156, %r1156, 30;
	shf.l.wrap.b32 	%r1175, %r1156, %r1156, 19;
	xor.b32  	%r1176, %r1174, %r1175;
	shf.l.wrap.b32 	%r1177, %r1156, %r1156, 10;
	xor.b32  	%r1178, %r1176, %r1177;
	xor.b32  	%r1179, %r1131, %r1106;
	and.b32  	%r1180, %r1156, %r1179;
	and.b32  	%r1181, %r1131, %r1106;
	xor.b32  	%r1182, %r1180, %r1181;
	add.s32 	%r1183, %r1178, %r1182;
	add.s32 	%r1184, %r1173, %r1081;
	add.s32 	%r1185, %r1183, %r1173;
	shf.l.wrap.b32 	%r1186, %r1184, %r1184, 26;
	shf.l.wrap.b32 	%r1187, %r1184, %r1184, 21;
	xor.b32  	%r1188, %r1186, %r1187;
	shf.l.wrap.b32 	%r1189, %r1184, %r1184, 7;
	xor.b32  	%r1190, %r1188, %r1189;
	and.b32  	%r1191, %r1184, %r1155;
	not.b32 	%r1192, %r1184;
	and.b32  	%r1193, %r1130, %r1192;
	or.b32  	%r1194, %r1191, %r1193;
	ld.const.u32 	%r38, [K+132];
	add.s32 	%r1195, %r1194, %r1105;
	add.s32 	%r1196, %r1195, %r1190;
	add.s32 	%r1197, %r1196, %r38;
	add.s32 	%r1198, %r1197, %r1167;
	shf.l.wrap.b32 	%r1199, %r1185, %r1185, 30;
	shf.l.wrap.b32 	%r1200, %r1185, %r1185, 19;
	xor.b32  	%r1201, %r1199, %r1200;
	shf.l.wrap.b32 	%r1202, %r1185, %r1185, 10;
	xor.b32  	%r1203, %r1201, %r1202;
	xor.b32  	%r1204, %r1156, %r1131;
	and.b32  	%r1205, %r1185, %r1204;
	and.b32  	%r1206, %r1156, %r1131;
	xor.b32  	%r1207, %r1205, %r1206;
	add.s32 	%r1208, %r1203, %r1207;
	add.s32 	%r1209, %r1198, %r1106;
	add.s32 	%r1210, %r1208, %r1198;
	shf.l.wrap.b32 	%r1211, %r1209, %r1209, 26;
	shf.l.wrap.b32 	%r1212, %r1209, %r1209, 21;
	xor.b32  	%r1213, %r1211, %r1212;
	shf.l.wrap.b32 	%r1214, %r1209, %r1209, 7;
	xor.b32  	%r1215, %r1213, %r1214;
	and.b32  	%r1216, %r1209, %r1184;
	not.b32 	%r1217, %r1209;
	and.b32  	%r1218, %r1155, %r1217;
	or.b32  	%r1219, %r1216, %r1218;
	ld.const.u32 	%r39, [K+136];
	add.s32 	%r1220, %r1219, %r1130;
	add.s32 	%r1221, %r1220, %r1215;
	add.s32 	%r1222, %r1221, %r39;
	add.s32 	%r1223, %r1222, %r1168;
	shf.l.wrap.b32 	%r1224, %r1210, %r1210, 30;
	shf.l.wrap.b32 	%r1225, %r1210, %r1210, 19;
	xor.b32  	%r1226, %r1224, %r1225;
	shf.l.wrap.b32 	%r1227, %r1210, %r1210, 10;
	xor.b32  	%r1228, %r1226, %r1227;
	xor.b32  	%r1229, %r1185, %r1156;
	and.b32  	%r1230, %r1210, %r1229;
	and.b32  	%r1231, %r1185, %r1156;
	xor.b32  	%r1232, %r1230, %r1231;
	add.s32 	%r1233, %r1228, %r1232;
	add.s32 	%r1234, %r1223, %r1131;
	add.s32 	%r1235, %r1233, %r1223;
	shf.l.wrap.b32 	%r1236, %r1234, %r1234, 26;
	shf.l.wrap.b32 	%r1237, %r1234, %r1234, 21;
	xor.b32  	%r1238, %r1236, %r1237;
	shf.l.wrap.b32 	%r1239, %r1234, %r1234, 7;
	xor.b32  	%r1240, %r1238, %r1239;
	and.b32  	%r1241, %r1234, %r1209;
	not.b32 	%r1242, %r1234;
	and.b32  	%r1243, %r1184, %r1242;
	or.b32  	%r1244, %r1241, %r1243;
	ld.const.u32 	%r40, [K+140];
	add.s32 	%r1245, %r1244, %r1155;
	add.s32 	%r1246, %r1245, %r1240;
	add.s32 	%r1247, %r1246, %r40;
	add.s32 	%r1248, %r1247, %r1169;
	shf.l.wrap.b32 	%r1249, %r1235, %r1235, 30;
	shf.l.wrap.b32 	%r1250, %r1235, %r1235, 19;
	xor.b32  	%r1251, %r1249, %r1250;
	shf.l.wrap.b32 	%r1252, %r1235, %r1235, 10;
	xor.b32  	%r1253, %r1251, %r1252;
	xor.b32  	%r1254, %r1210, %r1185;
	and.b32  	%r1255, %r1235, %r1254;
	and.b32  	%r1256, %r1210, %r1185;
	xor.b32  	%r1257, %r1255, %r1256;
	add.s32 	%r1258, %r1253, %r1257;
	add.s32 	%r1259, %r1248, %r1156;
	add.s32 	%r1260, %r1258, %r1248;
	shf.l.wrap.b32 	%r1261, %r1259, %r1259, 26;
	shf.l.wrap.b32 	%r1262, %r1259, %r1259, 21;
	xor.b32  	%r1263, %r1261, %r1262;
	shf.l.wrap.b32 	%r1264, %r1259, %r1259, 7;
	xor.b32  	%r1265, %r1263, %r1264;
	and.b32  	%r1266, %r1259, %r1234;
	not.b32 	%r1267, %r1259;
	and.b32  	%r1268, %r1209, %r1267;
	or.b32  	%r1269, %r1266, %r1268;
	ld.const.u32 	%r41, [K+144];
	ld.local.v4.u32 	{%r1270, %r1271, %r1272, %r1273}, [%rd2+144];
	add.s32 	%r1274, %r1269, %r1184;
	add.s32 	%r1275, %r1274, %r1265;
	add.s32 	%r1276, %r1275, %r41;
	add.s32 	%r1277, %r1276, %r1270;
	shf.l.wrap.b32 	%r1278, %r1260, %r1260, 30;
	shf.l.wrap.b32 	%r1279, %r1260, %r1260, 19;
	xor.b32  	%r1280, %r1278, %r1279;
	shf.l.wrap.b32 	%r1281, %r1260, %r1260, 10;
	xor.b32  	%r1282, %r1280, %r1281;
	xor.b32  	%r1283, %r1235, %r1210;
	and.b32  	%r1284, %r1260, %r1283;
	and.b32  	%r1285, %r1235, %r1210;
	xor.b32  	%r1286, %r1284, %r1285;
	add.s32 	%r1287, %r1282, %r1286;
	add.s32 	%r1288, %r1277, %r1185;
	add.s32 	%r1289, %r1287, %r1277;
	shf.l.wrap.b32 	%r1290, %r1288, %r1288, 26;
	shf.l.wrap.b32 	%r1291, %r1288, %r1288, 21;
	xor.b32  	%r1292, %r1290, %r1291;
	shf.l.wrap.b32 	%r1293, %r1288, %r1288, 7;
	xor.b32  	%r1294, %r1292, %r1293;
	and.b32  	%r1295, %r1288, %r1259;
	not.b32 	%r1296, %r1288;
	and.b32  	%r1297, %r1234, %r1296;
	or.b32  	%r1298, %r1295, %r1297;
	ld.const.u32 	%r42, [K+148];
	add.s32 	%r1299, %r1298, %r1209;
	add.s32 	%r1300, %r1299, %r1294;
	add.s32 	%r1301, %r1300, %r42;
	add.s32 	%r1302, %r1301, %r1271;
	shf.l.wrap.b32 	%r1303, %r1289, %r1289, 30;
	shf.l.wrap.b32 	%r1304, %r1289, %r1289, 19;
	xor.b32  	%r1305, %r1303, %r1304;
	shf.l.wrap.b32 	%r1306, %r1289, %r1289, 10;
	xor.b32  	%r1307, %r1305, %r1306;
	xor.b32  	%r1308, %r1260, %r1235;
	and.b32  	%r1309, %r1289, %r1308;
	and.b32  	%r1310, %r1260, %r1235;
	xor.b32  	%r1311, %r1309, %r1310;
	add.s32 	%r1312, %r1307, %r1311;
	add.s32 	%r1313, %r1302, %r1210;
	add.s32 	%r1314, %r1312, %r1302;
	shf.l.wrap.b32 	%r1315, %r1313, %r1313, 26;
	shf.l.wrap.b32 	%r1316, %r1313, %r1313, 21;
	xor.b32  	%r1317, %r1315, %r1316;
	shf.l.wrap.b32 	%r1318, %r1313, %r1313, 7;
	xor.b32  	%r1319, %r1317, %r1318;
	and.b32  	%r1320, %r1313, %r1288;
	not.b32 	%r1321, %r1313;
	and.b32  	%r1322, %r1259, %r1321;
	or.b32  	%r1323, %r1320, %r1322;
	ld.const.u32 	%r43, [K+152];
	add.s32 	%r1324, %r1323, %r1234;
	add.s32 	%r1325, %r1324, %r1319;
	add.s32 	%r1326, %r1325, %r43;
	add.s32 	%r1327, %r1326, %r1272;
	shf.l.wrap.b32 	%r1328, %r1314, %r1314, 30;
	shf.l.wrap.b32 	%r1329, %r1314, %r1314, 19;
	xor.b32  	%r1330, %r1328, %r1329;
	shf.l.wrap.b32 	%r1331, %r1314, %r1314, 10;
	xor.b32  	%r1332, %r1330, %r1331;
	xor.b32  	%r1333, %r1289, %r1260;
	and.b32  	%r1334, %r1314, %r1333;
	and.b32  	%r1335, %r1289, %r1260;
	xor.b32  	%r1336, %r1334, %r1335;
	add.s32 	%r1337, %r1332, %r1336;
	add.s32 	%r1338, %r1327, %r1235;
	add.s32 	%r1339, %r1337, %r1327;
	shf.l.wrap.b32 	%r1340, %r1338, %r1338, 26;
	shf.l.wrap.b32 	%r1341, %r1338, %r1338, 21;
	xor.b32  	%r1342, %r1340, %r1341;
	shf.l.wrap.b32 	%r1343, %r1338, %r1338, 7;
	xor.b32  	%r1344, %r1342, %r1343;
	and.b32  	%r1345, %r1338, %r1313;
	not.b32 	%r1346, %r1338;
	and.b32  	%r1347, %r1288, %r1346;
	or.b32  	%r1348, %r1345, %r1347;
	ld.const.u32 	%r44, [K+156];
	add.s32 	%r1349, %r1348, %r1259;
	add.s32 	%r1350, %r1349, %r1344;
	add.s32 	%r1351, %r1350, %r44;
	add.s32 	%r1352, %r1351, %r1273;
	shf.l.wrap.b32 	%r1353, %r1339, %r1339, 30;
	shf.l.wrap.b32 	%r1354, %r1339, %r1339, 19;
	xor.b32  	%r1355, %r1353, %r1354;
	shf.l.wrap.b32 	%r1356, %r1339, %r1339, 10;
	xor.b32  	%r1357, %r1355, %r1356;
	xor.b32  	%r1358, %r1314, %r1289;
	and.b32  	%r1359, %r1339, %r1358;
	and.b32  	%r1360, %r1314, %r1289;
	xor.b32  	%r1361, %r1359, %r1360;
	add.s32 	%r1362, %r1357, %r1361;
	add.s32 	%r1363, %r1352, %r1260;
	add.s32 	%r1364, %r1362, %r1352;
	shf.l.wrap.b32 	%r1365, %r1363, %r1363, 26;
	shf.l.wrap.b32 	%r1366, %r1363, %r1363, 21;
	xor.b32  	%r1367, %r1365, %r1366;
	shf.l.wrap.b32 	%r1368, %r1363, %r1363, 7;
	xor.b32  	%r1369, %r1367, %r1368;
	and.b32  	%r1370, %r1363, %r1338;
	not.b32 	%r1371, %r1363;
	and.b32  	%r1372, %r1313, %r1371;
	or.b32  	%r1373, %r1370, %r1372;
	ld.const.u32 	%r45, [K+160];
	ld.local.v4.u32 	{%r1374, %r1375, %r1376, %r1377}, [%rd2+160];
	add.s32 	%r1378, %r1373, %r1288;
	add.s32 	%r1379, %r1378, %r1369;
	add.s32 	%r1380, %r1379, %r45;
	add.s32 	%r1381, %r1380, %r1374;
	shf.l.wrap.b32 	%r1382, %r1364, %r1364, 30;
	shf.l.wrap.b32 	%r1383, %r1364, %r1364, 19;
	xor.b32  	%r1384, %r1382, %r1383;
	shf.l.wrap.b32 	%r1385, %r1364, %r1364, 10;
	xor.b32  	%r1386, %r1384, %r1385;
	xor.b32  	%r1387, %r1339, %r1314;
	and.b32  	%r1388, %r1364, %r1387;
	and.b32  	%r1389, %r1339, %r1314;
	xor.b32  	%r1390, %r1388, %r1389;
	add.s32 	%r1391, %r1386, %r1390;
	add.s32 	%r1392, %r1381, %r1289;
	add.s32 	%r1393, %r1391, %r1381;
	shf.l.wrap.b32 	%r1394, %r1392, %r1392, 26;
	shf.l.wrap.b32 	%r1395, %r1392, %r1392, 21;
	xor.b32  	%r1396, %r1394, %r1395;
	shf.l.wrap.b32 	%r1397, %r1392, %r1392, 7;
	xor.b32  	%r1398, %r1396, %r1397;
	and.b32  	%r1399, %r1392, %r1363;
	not.b32 	%r1400, %r1392;
	and.b32  	%r1401, %r1338, %r1400;
	or.b32  	%r1402, %r1399, %r1401;
	ld.const.u32 	%r1403, [K+164];
	add.s32 	%r1404, %r1402, %r1313;
	add.s32 	%r1405, %r1404, %r1398;
	add.s32 	%r1406, %r1405, %r1403;
	add.s32 	%r1407, %r1406, %r1375;
	shf.l.wrap.b32 	%r1408, %r1393, %r1393, 30;
	shf.l.wrap.b32 	%r1409, %r1393, %r1393, 19;
	xor.b32  	%r1410, %r1408, %r1409;
	shf.l.wrap.b32 	%r1411, %r1393, %r1393, 10;
	xor.b32  	%r1412, %r1410, %r1411;
	xor.b32  	%r1413, %r1364, %r1339;
	and.b32  	%r1414, %r1393, %r1413;
	and.b32  	%r1415, %r1364, %r1339;
	xor.b32  	%r1416, %r1414, %r1415;
	add.s32 	%r1417, %r1412, %r1416;
	add.s32 	%r1418, %r1407, %r1314;
	add.s32 	%r1419, %r1417, %r1407;
	shf.l.wrap.b32 	%r1420, %r1418, %r1418, 26;
	shf.l.wrap.b32 	%r1421, %r1418, %r1418, 21;
	xor.b32  	%r1422, %r1420, %r1421;
	shf.l.wrap.b32 	%r1423, %r1418, %r1418, 7;
	xor.b32  	%r1424, %r1422, %r1423;
	and.b32  	%r1425, %r1418, %r1392;
	not.b32 	%r1426, %r1418;
	and.b32  	%r1427, %r1363, %r1426;
	or.b32  	%r1428, %r1425, %r1427;
	ld.const.u32 	%r1429, [K+168];
	add.s32 	%r1430, %r1428, %r1338;
	add.s32 	%r1431, %r1430, %r1424;
	add.s32 	%r1432, %r1431, %r1429;
	add.s32 	%r1433, %r1432, %r1376;
	shf.l.wrap.b32 	%r1434, %r1419, %r1419, 30;
	shf.l.wrap.b32 	%r1435, %r1419, %r1419, 19;
	xor.b32  	%r1436, %r1434, %r1435;
	shf.l.wrap.b32 	%r1437, %r1419, %r1419, 10;
	xor.b32  	%r1438, %r1436, %r1437;
	xor.b32  	%r1439, %r1393, %r1364;
	and.b32  	%r1440, %r1419, %r1439;
	and.b32  	%r1441, %r1393, %r1364;
	xor.b32  	%r1442, %r1440, %r1441;
	add.s32 	%r1443, %r1438, %r1442;
	add.s32 	%r1444, %r1433, %r1339;
	add.s32 	%r1445, %r1443, %r1433;
	shf.l.wrap.b32 	%r1446, %r1444, %r1444, 26;
	shf.l.wrap.b32 	%r1447, %r1444, %r1444, 21;
	xor.b32  	%r1448, %r1446, %r1447;
	shf.l.wrap.b32 	%r1449, %r1444, %r1444, 7;
	xor.b32  	%r1450, %r1448, %r1449;
	and.b32  	%r1451, %r1444, %r1418;
	not.b32 	%r1452, %r1444;
	and.b32  	%r1453, %r1392, %r1452;
	or.b32  	%r1454, %r1451, %r1453;
	ld.const.u32 	%r1455, [K+172];
	add.s32 	%r1456, %r1454, %r1363;
	add.s32 	%r1457, %r1456, %r1450;
	add.s32 	%r1458, %r1457, %r1455;
	add.s32 	%r1459, %r1458, %r1377;
	shf.l.wrap.b32 	%r1460, %r1445, %r1445, 30;
	shf.l.wrap.b32 	%r1461, %r1445, %r1445, 19;
	xor.b32  	%r1462, %r1460, %r1461;
	shf.l.wrap.b32 	%r1463, %r1445, %r1445, 10;
	xor.b32  	%r1464, %r1462, %r1463;
	xor.b32  	%r1465, %r1419, %r1393;
	and.b32  	%r1466, %r1445, %r1465;
	and.b32  	%r1467, %r1419, %r1393;
	xor.b32  	%r1468, %r1466, %r1467;
	add.s32 	%r1469, %r1464, %r1468;
	add.s32 	%r1470, %r1459, %r1364;
	add.s32 	%r1471, %r1469, %r1459;
	shf.l.wrap.b32 	%r1472, %r1470, %r1470, 26;
	shf.l.wrap.b32 	%r1473, %r1470, %r1470, 21;
	xor.b32  	%r1474, %r1472, %r1473;
	shf.l.wrap.b32 	%r1475, %r1470, %r1470, 7;
	xor.b32  	%r1476, %r1474, %r1475;
	and.b32  	%r1477, %r1470, %r1444;
	not.b32 	%r1478, %r1470;
	and.b32  	%r1479, %r1418, %r1478;
	or.b32  	%r1480, %r1477, %r1479;
	ld.const.u32 	%r1481, [K+176];
	ld.local.v4.u32 	{%r1482, %r1483, %r1484, %r1485}, [%rd2+176];
	add.s32 	%r1486, %r1480, %r1392;
	add.s32 	%r1487, %r1486, %r1476;
	add.s32 	%r1488, %r1487, %r1481;
	add.s32 	%r1489, %r1488, %r1482;
	shf.l.wrap.b32 	%r1490, %r1471, %r1471, 30;
	shf.l.wrap.b32 	%r1491, %r1471, %r1471, 19;
	xor.b32  	%r1492, %r1490, %r1491;
	shf.l.wrap.b32 	%r1493, %r1471, %r1471, 10;
	xor.b32  	%r1494, %r1492, %r1493;
	xor.b32  	%r1495, %r1445, %r1419;
	and.b32  	%r1496, %r1471, %r1495;
	and.b32  	%r1497, %r1445, %r1419;
	xor.b32  	%r1498, %r1496, %r1497;
	add.s32 	%r1499, %r1494, %r1498;
	add.s32 	%r1500, %r1489, %r1393;
	add.s32 	%r1501, %r1499, %r1489;
	shf.l.wrap.b32 	%r1502, %r1500, %r1500, 26;
	shf.l.wrap.b32 	%r1503, %r1500, %r1500, 21;
	xor.b32  	%r1504, %r1502, %r1503;
	shf.l.wrap.b32 	%r1505, %r1500, %r1500, 7;
	xor.b32  	%r1506, %r1504, %r1505;
	and.b32  	%r1507, %r1500, %r1470;
	not.b32 	%r1508, %r1500;
	and.b32  	%r1509, %r1444, %r1508;
	or.b32  	%r1510, %r1507, %r1509;
	ld.const.u32 	%r46, [K+180];
	add.s32 	%r1511, %r1510, %r1418;
	add.s32 	%r1512, %r1511, %r1506;
	add.s32 	%r1513, %r1512, %r46;
	add.s32 	%r1514, %r1513, %r1483;
	shf.l.wrap.b32 	%r1515, %r1501, %r1501, 30;
	shf.l.wrap.b32 	%r1516, %r1501, %r1501, 19;
	xor.b32  	%r1517, %r1515, %r1516;
	shf.l.wrap.b32 	%r1518, %r1501, %r1501, 10;
	xor.b32  	%r1519, %r1517, %r1518;
	xor.b32  	%r1520, %r1471, %r1445;
	and.b32  	%r1521, %r1501, %r1520;
	and.b32  	%r1522, %r1471, %r1445;
	xor.b32  	%r1523, %r1521, %r1522;
	add.s32 	%r1524, %r1519, %r1523;
	add.s32 	%r1525, %r1514, %r1419;
	add.s32 	%r1526, %r1524, %r1514;
	shf.l.wrap.b32 	%r1527, %r1525, %r1525, 26;
	shf.l.wrap.b32 	%r1528, %r1525, %r1525, 21;
	xor.b32  	%r1529, %r1527, %r1528;
	shf.l.wrap.b32 	%r1530, %r1525, %r1525, 7;
	xor.b32  	%r1531, %r1529, %r1530;
	and.b32  	%r1532, %r1525, %r1500;
	not.b32 	%r1533, %r1525;
	and.b32  	%r1534, %r1470, %r1533;
	or.b32  	%r1535, %r1532, %r1534;
	ld.const.u32 	%r1536, [K+184];
	add.s32 	%r1537, %r1535, %r1444;
	add.s32 	%r1538, %r1537, %r1531;
	add.s32 	%r1539, %r1538, %r1536;
	add.s32 	%r1540, %r1539, %r1484;
	shf.l.wrap.b32 	%r1541, %r1526, %r1526, 30;
	shf.l.wrap.b32 	%r1542, %r1526, %r1526, 19;
	xor.b32  	%r1543, %r1541, %r1542;
	shf.l.wrap.b32 	%r1544, %r1526, %r1526, 10;
	xor.b32  	%r1545, %r1543, %r1544;
	xor.b32  	%r1546, %r1501, %r1471;
	and.b32  	%r1547, %r1526, %r1546;
	and.b32  	%r1548, %r1501, %r1471;
	xor.b32  	%r1549, %r1547, %r1548;
	add.s32 	%r1550, %r1545, %r1549;
	add.s32 	%r1551, %r1540, %r1445;
	add.s32 	%r1552, %r1550, %r1540;
	shf.l.wrap.b32 	%r1553, %r1551, %r1551, 26;
	shf.l.wrap.b32 	%r1554, %r1551, %r1551, 21;
	xor.b32  	%r1555, %r1553, %r1554;
	shf.l.wrap.b32 	%r1556, %r1551, %r1551, 7;
	xor.b32  	%r1557, %r1555, %r1556;
	and.b32  	%r1558, %r1551, %r1525;
	not.b32 	%r1559, %r1551;
	and.b32  	%r1560, %r1500, %r1559;
	or.b32  	%r1561, %r1558, %r1560;
	ld.const.u32 	%r1562, [K+188];
	add.s32 	%r1563, %r1561, %r1470;
	add.s32 	%r1564, %r1563, %r1557;
	add.s32 	%r1565, %r1564, %r1562;
	add.s32 	%r1566, %r1565, %r1485;
	shf.l.wrap.b32 	%r1567, %r1552, %r1552, 30;
	shf.l.wrap.b32 	%r1568, %r1552, %r1552, 19;
	xor.b32  	%r1569, %r1567, %r1568;
	shf.l.wrap.b32 	%r1570, %r1552, %r1552, 10;
	xor.b32  	%r1571, %r1569, %r1570;
	xor.b32  	%r1572, %r1526, %r1501;
	and.b32  	%r1573, %r1552, %r1572;
	and.b32  	%r1574, %r1526, %r1501;
	xor.b32  	%r1575, %r1573, %r1574;
	add.s32 	%r1576, %r1571, %r1575;
	add.s32 	%r1577, %r1566, %r1471;
	add.s32 	%r1578, %r1576, %r1566;
	shf.l.wrap.b32 	%r1579, %r1577, %r1577, 26;
	shf.l.wrap.b32 	%r1580, %r1577, %r1577, 21;
	xor.b32  	%r1581, %r1579, %r1580;
	shf.l.wrap.b32 	%r1582, %r1577, %r1577, 7;
	xor.b32  	%r1583, %r1581, %r1582;
	and.b32  	%r1584, %r1577, %r1551;
	not.b32 	%r1585, %r1577;
	and.b32  	%r1586, %r1525, %r1585;
	or.b32  	%r1587, %r1584, %r1586;
	ld.const.u32 	%r1588, [K+192];
	ld.local.v4.u32 	{%r1589, %r1590, %r1591, %r1592}, [%rd2+192];
	add.s32 	%r1593, %r1587, %r1500;
	add.s32 	%r1594, %r1593, %r1583;
	add.s32 	%r1595, %r1594, %r1588;
	add.s32 	%r1596, %r1595, %r1589;
	shf.l.wrap.b32 	%r1597, %r1578, %r1578, 30;
	shf.l.wrap.b32 	%r1598, %r1578, %r1578, 19;
	xor.b32  	%r1599, %r1597, %r1598;
	shf.l.wrap.b32 	%r1600, %r1578, %r1578, 10;
	xor.b32  	%r1601, %r1599, %r1600;
	xor.b32  	%r1602, %r1552, %r1526;
	and.b32  	%r1603, %r1578, %r1602;
	and.b32  	%r1604, %r1552, %r1526;
	xor.b32  	%r1605, %r1603, %r1604;
	add.s32 	%r1606, %r1601, %r1605;
	add.s32 	%r1607, %r1596, %r1501;
	add.s32 	%r1608, %r1606, %r1596;
	shf.l.wrap.b32 	%r1609, %r1607, %r1607, 26;
	shf.l.wrap.b32 	%r1610, %r1607, %r1607, 21;
	xor.b32  	%r1611, %r1609, %r1610;
	shf.l.wrap.b32 	%r1612, %r1607, %r1607, 7;
	xor.b32  	%r1613, %r1611, %r1612;
	and.b32  	%r1614, %r1607, %r1577;
	not.b32 	%r1615, %r1607;
	and.b32  	%r1616, %r1551, %r1615;
	or.b32  	%r1617, %r1614, %r1616;
	ld.const.u32 	%r47, [K+196];
	add.s32 	%r1618, %r1617, %r1525;
	add.s32 	%r1619, %r1618, %r1613;
	add.s32 	%r1620, %r1619, %r47;
	add.s32 	%r1621, %r1620, %r1590;
	shf.l.wrap.b32 	%r1622, %r1608, %r1608, 30;
	shf.l.wrap.b32 	%r1623, %r1608, %r1608, 19;
	xor.b32  	%r1624, %r1622, %r1623;
	shf.l.wrap.b32 	%r1625, %r1608, %r1608, 10;
	xor.b32  	%r1626, %r1624, %r1625;
	xor.b32  	%r1627, %r1578, %r1552;
	and.b32  	%r1628, %r1608, %r1627;
	and.b32  	%r1629, %r1578, %r1552;
	xor.b32  	%r1630, %r1628, %r1629;
	add.s32 	%r1631, %r1626, %r1630;
	add.s32 	%r1632, %r1621, %r1526;
	add.s32 	%r1633, %r1631, %r1621;
	shf.l.wrap.b32 	%r1634, %r1632, %r1632, 26;
	shf.l.wrap.b32 	%r1635, %r1632, %r1632, 21;
	xor.b32  	%r1636, %r1634, %r1635;
	shf.l.wrap.b32 	%r1637, %r1632, %r1632, 7;
	xor.b32  	%r1638, %r1636, %r1637;
	and.b32  	%r1639, %r1632, %r1607;
	not.b32 	%r1640, %r1632;
	and.b32  	%r1641, %r1577, %r1640;
	or.b32  	%r1642, %r1639, %r1641;
	ld.const.u32 	%r1643, [K+200];
	add.s32 	%r1644, %r1642, %r1551;
	add.s32 	%r1645, %r1644, %r1638;
	add.s32 	%r1646, %r1645, %r1643;
	add.s32 	%r1647, %r1646, %r1591;
	shf.l.wrap.b32 	%r1648, %r1633, %r1633, 30;
	shf.l.wrap.b32 	%r1649, %r1633, %r1633, 19;
	xor.b32  	%r1650, %r1648, %r1649;
	shf.l.wrap.b32 	%r1651, %r1633, %r1633, 10;
	xor.b32  	%r1652, %r1650, %r1651;
	xor.b32  	%r1653, %r1608, %r1578;
	and.b32  	%r1654, %r1633, %r1653;
	and.b32  	%r1655, %r1608, %r1578;
	xor.b32  	%r1656, %r1654, %r1655;
	add.s32 	%r1657, %r1652, %r1656;
	add.s32 	%r1658, %r1647, %r1552;
	add.s32 	%r1659, %r1657, %r1647;
	shf.l.wrap.b32 	%r1660, %r1658, %r1658, 26;
	shf.l.wrap.b32 	%r1661, %r1658, %r1658, 21;
	xor.b32  	%r1662, %r1660, %r1661;
	shf.l.wrap.b32 	%r1663, %r1658, %r1658, 7;
	xor.b32  	%r1664, %r1662, %r1663;
	and.b32  	%r1665, %r1658, %r1632;
	not.b32 	%r1666, %r1658;
	and.b32  	%r1667, %r1607, %r1666;
	or.b32  	%r1668, %r1665, %r1667;
	ld.const.u32 	%r1669, [K+204];
	add.s32 	%r1670, %r1668, %r1577;
	add.s32 	%r1671, %r1670, %r1664;
	add.s32 	%r1672, %r1671, %r1669;
	add.s32 	%r1673, %r1672, %r1592;
	shf.l.wrap.b32 	%r1674, %r1659, %r1659, 30;
	shf.l.wrap.b32 	%r1675, %r1659, %r1659, 19;
	xor.b32  	%r1676, %r1674, %r1675;
	shf.l.wrap.b32 	%r1677, %r1659, %r1659, 10;
	xor.b32  	%r1678, %r1676, %r1677;
	xor.b32  	%r1679, %r1633, %r1608;
	and.b32  	%r1680, %r1659, %r1679;
	and.b32  	%r1681, %r1633, %r1608;
	xor.b32  	%r1682, %r1680, %r1681;
	add.s32 	%r1683, %r1678, %r1682;
	add.s32 	%r1684, %r1673, %r1578;
	add.s32 	%r1685, %r1683, %r1673;
	shf.l.wrap.b32 	%r1686, %r1684, %r1684, 26;
	shf.l.wrap.b32 	%r1687, %r1684, %r1684, 21;
	xor.b32  	%r1688, %r1686, %r1687;
	shf.l.wrap.b32 	%r1689, %r1684, %r1684, 7;
	xor.b32  	%r1690, %r1688, %r1689;
	and.b32  	%r1691, %r1684, %r1658;
	not.b32 	%r1692, %r1684;
	and.b32  	%r1693, %r1632, %r1692;
	or.b32  	%r1694, %r1691, %r1693;
	ld.const.u32 	%r48, [K+208];
	ld.local.v4.u32 	{%r1695, %r1696, %r1697, %r1698}, [%rd2+208];
	add.s32 	%r1699, %r1694, %r1607;
	add.s32 	%r1700, %r1699, %r1690;
	add.s32 	%r1701, %r1700, %r48;
	add.s32 	%r1702, %r1701, %r1695;
	shf.l.wrap.b32 	%r1703, %r1685, %r1685, 30;
	shf.l.wrap.b32 	%r1704, %r1685, %r1685, 19;
	xor.b32  	%r1705, %r1703, %r1704;
	shf.l.wrap.b32 	%r1706, %r1685, %r1685, 10;
	xor.b32  	%r1707, %r1705, %r1706;
	xor.b32  	%r1708, %r1659, %r1633;
	and.b32  	%r1709, %r1685, %r1708;
	and.b32  	%r1710, %r1659, %r1633;
	xor.b32  	%r1711, %r1709, %r1710;
	add.s32 	%r1712, %r1707, %r1711;
	add.s32 	%r1713, %r1702, %r1608;
	add.s32 	%r1714, %r1712, %r1702;
	shf.l.wrap.b32 	%r1715, %r1713, %r1713, 26;
	shf.l.wrap.b32 	%r1716, %r1713, %r1713, 21;
	xor.b32  	%r1717, %r1715, %r1716;
	shf.l.wrap.b32 	%r1718, %r1713, %r1713, 7;
	xor.b32  	%r1719, %r1717, %r1718;
	and.b32  	%r1720, %r1713, %r1684;
	not.b32 	%r1721, %r1713;
	and.b32  	%r1722, %r1658, %r1721;
	or.b32  	%r1723, %r1720, %r1722;
	ld.const.u32 	%r1724, [K+212];
	add.s32 	%r1725, %r1723, %r1632;
	add.s32 	%r1726, %r1725, %r1719;
	add.s32 	%r1727, %r1726, %r1724;
	add.s32 	%r1728, %r1727, %r1696;
	shf.l.wrap.b32 	%r1729, %r1714, %r1714, 30;
	shf.l.wrap.b32 	%r1730, %r1714, %r1714, 19;
	xor.b32  	%r1731, %r1729, %r1730;
	shf.l.wrap.b32 	%r1732, %r1714, %r1714, 10;
	xor.b32  	%r1733, %r1731, %r1732;
	xor.b32  	%r1734, %r1685, %r1659;
	and.b32  	%r1735, %r1714, %r1734;
	and.b32  	%r1736, %r1685, %r1659;
	xor.b32  	%r1737, %r1735, %r1736;
	add.s32 	%r1738, %r1733, %r1737;
	add.s32 	%r1739, %r1728, %r1633;
	add.s32 	%r1740, %r1738, %r1728;
	shf.l.wrap.b32 	%r1741, %r1739, %r1739, 26;
	shf.l.wrap.b32 	%r1742, %r1739, %r1739, 21;
	xor.b32  	%r1743, %r1741, %r1742;
	shf.l.wrap.b32 	%r1744, %r1739, %r1739, 7;
	xor.b32  	%r1745, %r1743, %r1744;
	and.b32  	%r1746, %r1739, %r1713;
	not.b32 	%r1747, %r1739;
	and.b32  	%r1748, %r1684, %r1747;
	or.b32  	%r1749, %r1746, %r1748;
	ld.const.u32 	%r1750, [K+216];
	add.s32 	%r1751, %r1749, %r1658;
	add.s32 	%r1752, %r1751, %r1745;
	add.s32 	%r1753, %r1752, %r1750;
	add.s32 	%r1754, %r1753, %r1697;
	shf.l.wrap.b32 	%r1755, %r1740, %r1740, 30;
	shf.l.wrap.b32 	%r1756, %r1740, %r1740, 19;
	xor.b32  	%r1757, %r1755, %r1756;
	shf.l.wrap.b32 	%r1758, %r1740, %r1740, 10;
	xor.b32  	%r1759, %r1757, %r1758;
	xor.b32  	%r1760, %r1714, %r1685;
	and.b32  	%r1761, %r1740, %r1760;
	and.b32  	%r1762, %r1714, %r1685;
	xor.b32  	%r1763, %r1761, %r1762;
	add.s32 	%r1764, %r1759, %r1763;
	add.s32 	%r1765, %r1754, %r1659;
	add.s32 	%r1766, %r1764, %r1754;
	shf.l.wrap.b32 	%r1767, %r1765, %r1765, 26;
	shf.l.wrap.b32 	%r1768, %r1765, %r1765, 21;
	xor.b32  	%r1769, %r1767, %r1768;
	shf.l.wrap.b32 	%r1770, %r1765, %r1765, 7;
	xor.b32  	%r1771, %r1769, %r1770;
	and.b32  	%r1772, %r1765, %r1739;
	not.b32 	%r1773, %r1765;
	and.b32  	%r1774, %r1713, %r1773;
	or.b32  	%r1775, %r1772, %r1774;
	ld.const.u32 	%r49, [K+220];
	add.s32 	%r1776, %r1775, %r1684;
	add.s32 	%r1777, %r1776, %r1771;
	add.s32 	%r1778, %r1777, %r49;
	add.s32 	%r1779, %r1778, %r1698;
	shf.l.wrap.b32 	%r1780, %r1766, %r1766, 30;
	shf.l.wrap.b32 	%r1781, %r1766, %r1766, 19;
	xor.b32  	%r1782, %r1780, %r1781;
	shf.l.wrap.b32 	%r1783, %r1766, %r1766, 10;
	xor.b32  	%r1784, %r1782, %r1783;
	xor.b32  	%r1785, %r1740, %r1714;
	and.b32  	%r1786, %r1766, %r1785;
	and.b32  	%r1787, %r1740, %r1714;
	xor.b32  	%r1788, %r1786, %r1787;
	add.s32 	%r1789, %r1784, %r1788;
	add.s32 	%r1790, %r1779, %r1685;
	add.s32 	%r1791, %r1789, %r1779;
	shf.l.wrap.b32 	%r1792, %r1790, %r1790, 26;
	shf.l.wrap.b32 	%r1793, %r1790, %r1790, 21;
	xor.b32  	%r1794, %r1792, %r1793;
	shf.l.wrap.b32 	%r1795, %r1790, %r1790, 7;
	xor.b32  	%r1796, %r1794, %r1795;
	and.b32  	%r1797, %r1790, %r1765;
	not.b32 	%r1798, %r1790;
	and.b32  	%r1799, %r1739, %r1798;
	or.b32  	%r1800, %r1797, %r1799;
	ld.const.u32 	%r50, [K+224];
	ld.local.v4.u32 	{%r1801, %r1802, %r1803, %r1804}, [%rd2+224];
	add.s32 	%r1805, %r1800, %r1713;
	add.s32 	%r1806, %r1805, %r1796;
	add.s32 	%r1807, %r1806, %r50;
	add.s32 	%r1808, %r1807, %r1801;
	shf.l.wrap.b32 	%r1809, %r1791, %r1791, 30;
	shf.l.wrap.b32 	%r1810, %r1791, %r1791, 19;
	xor.b32  	%r1811, %r1809, %r1810;
	shf.l.wrap.b32 	%r1812, %r1791, %r1791, 10;
	xor.b32  	%r1813, %r1811, %r1812;
	xor.b32  	%r1814, %r1766, %r1740;
	and.b32  	%r1815, %r1791, %r1814;
	and.b32  	%r1816, %r1766, %r1740;
	xor.b32  	%r1817, %r1815, %r1816;
	add.s32 	%r1818, %r1813, %r1817;
	add.s32 	%r1819, %r1808, %r1714;
	add.s32 	%r1820, %r1818, %r1808;
	shf.l.wrap.b32 	%r1821, %r1819, %r1819, 26;
	shf.l.wrap.b32 	%r1822, %r1819, %r1819, 21;
	xor.b32  	%r1823, %r1821, %r1822;
	shf.l.wrap.b32 	%r1824, %r1819, %r1819, 7;
	xor.b32  	%r1825, %r1823, %r1824;
	and.b32  	%r1826, %r1819, %r1790;
	not.b32 	%r1827, %r1819;
	and.b32  	%r1828, %r1765, %r1827;
	or.b32  	%r1829, %r1826, %r1828;
	ld.const.u32 	%r51, [K+228];
	add.s32 	%r1830, %r1829, %r1739;
	add.s32 	%r1831, %r1830, %r1825;
	add.s32 	%r1832, %r1831, %r51;
	add.s32 	%r1833, %r1832, %r1802;
	shf.l.wrap.b32 	%r1834, %r1820, %r1820, 30;
	shf.l.wrap.b32 	%r1835, %r1820, %r1820, 19;
	xor.b32  	%r1836, %r1834, %r1835;
	shf.l.wrap.b32 	%r1837, %r1820, %r1820, 10;
	xor.b32  	%r1838, %r1836, %r1837;
	xor.b32  	%r1839, %r1791, %r1766;
	and.b32  	%r1840, %r1820, %r1839;
	and.b32  	%r1841, %r1791, %r1766;
	xor.b32  	%r1842, %r1840, %r1841;
	add.s32 	%r1843, %r1838, %r1842;
	add.s32 	%r1844, %r1833, %r1740;
	add.s32 	%r1845, %r1843, %r1833;
	shf.l.wrap.b32 	%r1846, %r1844, %r1844, 26;
	shf.l.wrap.b32 	%r1847, %r1844, %r1844, 21;
	xor.b32  	%r1848, %r1846, %r1847;
	shf.l.wrap.b32 	%r1849, %r1844, %r1844, 7;
	xor.b32  	%r1850, %r1848, %r1849;
	and.b32  	%r1851, %r1844, %r1819;
	not.b32 	%r1852, %r1844;
	and.b32  	%r1853, %r1790, %r1852;
	or.b32  	%r1854, %r1851, %r1853;
	ld.const.u32 	%r52, [K+232];
	add.s32 	%r1855, %r1854, %r1765;
	add.s32 	%r1856, %r1855, %r1850;
	add.s32 	%r1857, %r1856, %r52;
	add.s32 	%r1858, %r1857, %r1803;
	shf.l.wrap.b32 	%r1859, %r1845, %r1845, 30;
	shf.l.wrap.b32 	%r1860, %r1845, %r1845, 19;
	xor.b32  	%r1861, %r1859, %r1860;
	shf.l.wrap.b32 	%r1862, %r1845, %r1845, 10;
	xor.b32  	%r1863, %r1861, %r1862;
	xor.b32  	%r1864, %r1820, %r1791;
	and.b32  	%r1865, %r1845, %r1864;
	and.b32  	%r1866, %r1820, %r1791;
	xor.b32  	%r1867, %r1865, %r1866;
	add.s32 	%r1868, %r1863, %r1867;
	add.s32 	%r1869, %r1858, %r1766;
	add.s32 	%r1870, %r1868, %r1858;
	shf.l.wrap.b32 	%r1871, %r1869, %r1869, 26;
	shf.l.wrap.b32 	%r1872, %r1869, %r1869, 21;
	xor.b32  	%r1873, %r1871, %r1872;
	shf.l.wrap.b32 	%r1874, %r1869, %r1869, 7;
	xor.b32  	%r1875, %r1873, %r1874;
	and.b32  	%r1876, %r1869, %r1844;
	not.b32 	%r1877, %r1869;
	and.b32  	%r1878, %r1819, %r1877;
	or.b32  	%r1879, %r1876, %r1878;
	ld.const.u32 	%r53, [K+236];
	add.s32 	%r1880, %r1879, %r1790;
	add.s32 	%r1881, %r1880, %r1875;
	add.s32 	%r1882, %r1881, %r53;
	add.s32 	%r1883, %r1882, %r1804;
	shf.l.wrap.b32 	%r1884, %r1870, %r1870, 30;
	shf.l.wrap.b32 	%r1885, %r1870, %r1870, 19;
	xor.b32  	%r1886, %r1884, %r1885;
	shf.l.wrap.b32 	%r1887, %r1870, %r1870, 10;
	xor.b32  	%r1888, %r1886, %r1887;
	xor.b32  	%r1889, %r1845, %r1820;
	and.b32  	%r1890, %r1870, %r1889;
	and.b32  	%r1891, %r1845, %r1820;
	xor.b32  	%r1892, %r1890, %r1891;
	add.s32 	%r1893, %r1888, %r1892;
	add.s32 	%r1894, %r1883, %r1791;
	add.s32 	%r1895, %r1893, %r1883;
	shf.l.wrap.b32 	%r1896, %r1894, %r1894, 26;
	shf.l.wrap.b32 	%r1897, %r1894, %r1894, 21;
	xor.b32  	%r1898, %r1896, %r1897;
	shf.l.wrap.b32 	%r1899, %r1894, %r1894, 7;
	xor.b32  	%r1900, %r1898, %r1899;
	and.b32  	%r1901, %r1894, %r1869;
	not.b32 	%r1902, %r1894;
	and.b32  	%r1903, %r1844, %r1902;
	or.b32  	%r1904, %r1901, %r1903;
	ld.const.u32 	%r1905, [K+240];
	ld.local.v4.u32 	{%r1906, %r1907, %r1908, %r1909}, [%rd2+240];
	add.s32 	%r1910, %r1904, %r1819;
	add.s32 	%r1911, %r1910, %r1900;
	add.s32 	%r1912, %r1911, %r1905;
	add.s32 	%r1913, %r1912, %r1906;
	shf.l.wrap.b32 	%r1914, %r1895, %r1895, 30;
	shf.l.wrap.b32 	%r1915, %r1895, %r1895, 19;
	xor.b32  	%r1916, %r1914, %r1915;
	shf.l.wrap.b32 	%r1917, %r1895, %r1895, 10;
	xor.b32  	%r1918, %r1916, %r1917;
	xor.b32  	%r1919, %r1870, %r1845;
	and.b32  	%r1920, %r1895, %r1919;
	and.b32  	%r1921, %r1870, %r1845;
	xor.b32  	%r1922, %r1920, %r1921;
	add.s32 	%r1923, %r1918, %r1922;
	add.s32 	%r54, %r1913, %r1820;
	add.s32 	%r55, %r1923, %r1913;
	shf.l.wrap.b32 	%r1924, %r54, %r54, 26;
	shf.l.wrap.b32 	%r1925, %r54, %r54, 21;
	xor.b32  	%r1926, %r1924, %r1925;
	shf.l.wrap.b32 	%r1927, %r54, %r54, 7;
	xor.b32  	%r1928, %r1926, %r1927;
	and.b32  	%r1929, %r54, %r1894;
	not.b32 	%r1930, %r54;
	and.b32  	%r1931, %r1869, %r1930;
	or.b32  	%r1932, %r1929, %r1931;
	ld.const.u32 	%r56, [K+244];
	add.s32 	%r1933, %r1932, %r1844;
	add.s32 	%r1934, %r1933, %r1928;
	add.s32 	%r1935, %r1934, %r56;
	add.s32 	%r1936, %r1935, %r1907;
	shf.l.wrap.b32 	%r1937, %r55, %r55, 30;
	shf.l.wrap.b32 	%r1938, %r55, %r55, 19;
	xor.b32  	%r1939, %r1937, %r1938;
	shf.l.wrap.b32 	%r1940, %r55, %r55, 10;
	xor.b32  	%r1941, %r1939, %r1940;
	xor.b32  	%r1942, %r1895, %r1870;
	and.b32  	%r1943, %r55, %r1942;
	and.b32  	%r1944, %r1895, %r1870;
	xor.b32  	%r1945, %r1943, %r1944;
	add.s32 	%r1946, %r1941, %r1945;
	add.s32 	%r57, %r1936, %r1845;
	add.s32 	%r58, %r1946, %r1936;
	shf.l.wrap.b32 	%r1947, %r57, %r57, 26;
	shf.l.wrap.b32 	%r1948, %r57, %r57, 21;
	xor.b32  	%r1949, %r1947, %r1948;
	shf.l.wrap.b32 	%r1950, %r57, %r57, 7;
	xor.b32  	%r1951, %r1949, %r1950;
	and.b32  	%r1952, %r57, %r54;
	not.b32 	%r1953, %r57;
	and.b32  	%r1954, %r1894, %r1953;
	or.b32  	%r1955, %r1952, %r1954;
	ld.const.u32 	%r1956, [K+248];
	add.s32 	%r1957, %r1955, %r1869;
	add.s32 	%r1958, %r1957, %r1951;
	add.s32 	%r1959, %r1958, %r1956;
	add.s32 	%r1960, %r1959, %r1908;
	shf.l.wrap.b32 	%r1961, %r58, %r58, 30;
	shf.l.wrap.b32 	%r1962, %r58, %r58, 19;
	xor.b32  	%r1963, %r1961, %r1962;
	shf.l.wrap.b32 	%r1964, %r58, %r58, 10;
	xor.b32  	%r1965, %r1963, %r1964;
	xor.b32  	%r1966, %r55, %r1895;
	and.b32  	%r1967, %r58, %r1966;
	and.b32  	%r1968, %r55, %r1895;
	xor.b32  	%r1969, %r1967, %r1968;
	add.s32 	%r1970, %r1965, %r1969;
	add.s32 	%r59, %r1960, %r1870;
	add.s32 	%r60, %r1970, %r1960;
	shf.l.wrap.b32 	%r1971, %r59, %r59, 26;
	shf.l.wrap.b32 	%r1972, %r59, %r59, 21;
	xor.b32  	%r1973, %r1971, %r1972;
	shf.l.wrap.b32 	%r1974, %r59, %r59, 7;
	xor.b32  	%r1975, %r1973, %r1974;
	and.b32  	%r1976, %r59, %r57;
	not.b32 	%r1977, %r59;
	and.b32  	%r1978, %r54, %r1977;
	or.b32  	%r1979, %r1976, %r1978;
	ld.const.u32 	%r61, [K+252];
	add.s32 	%r1980, %r1979, %r1894;
	add.s32 	%r1981, %r1980, %r1975;
	add.s32 	%r1982, %r1981, %r61;
	add.s32 	%r1983, %r1982, %r1909;
	shf.l.wrap.b32 	%r1984, %r60, %r60, 30;
	shf.l.wrap.b32 	%r1985, %r60, %r60, 19;
	xor.b32  	%r1986, %r1984, %r1985;
	shf.l.wrap.b32 	%r1987, %r60, %r60, 10;
	xor.b32  	%r1988, %r1986, %r1987;
	xor.b32  	%r1989, %r58, %r55;
	and.b32  	%r1990, %r60, %r1989;
	and.b32  	%r1991, %r58, %r55;
	xor.b32  	%r1992, %r1990, %r1991;
	add.s32 	%r1993, %r1988, %r1992;
	add.s32 	%r62, %r1983, %r1895;
	add.s32 	%r63, %r1993, %r1983;
	cvt.u32.u16 	%r1994, %rs1;
	shl.b32 	%r1995, %r1994, 24;
	cvt.u32.u16 	%r1996, %rs2;
	shl.b32 	%r1997, %r1996, 16;
	and.b32  	%r1998, %r1997, 16711680;
	or.b32  	%r1999, %r1998, %r1995;
	mul.wide.u16 	%r2000, %rs3, 256;
	or.b32  	%r2001, %r1999, %r2000;
	cvt.u32.u16 	%r2002, %rs4;
	and.b32  	%r2003, %r2002, 255;
	or.b32  	%r64, %r2001, %r2003;
	cvt.u32.u16 	%r2004, %rs5;
	shl.b32 	%r2005, %r2004, 24;
	cvt.u32.u16 	%r2006, %rs6;
	shl.b32 	%r2007, %r2006, 16;
	and.b32  	%r2008, %r2007, 16711680;
	or.b32  	%r2009, %r2008, %r2005;
	mul.wide.u16 	%r2010, %rs7, 256;
	or.b32  	%r2011, %r2009, %r2010;
	cvt.u32.u16 	%r2012, %rs8;
	and.b32  	%r2013, %r2012, 255;
	or.b32  	%r2014, %r2011, %r2013;
	cvt.u32.u16 	%r2015, %rs9;
	shl.b32 	%r2016, %r2015, 24;
	cvt.u32.u16 	%r2017, %rs10;
	shl.b32 	%r2018, %r2017, 16;
	and.b32  	%r2019, %r2018, 16711680;
	or.b32  	%r2020, %r2019, %r2016;
	mul.wide.u16 	%r2021, %rs11, 256;
	or.b32  	%r2022, %r2020, %r2021;
	cvt.u32.u16 	%r2023, %rs12;
	and.b32  	%r2024, %r2023, 255;
	or.b32  	%r2025, %r2022, %r2024;
	prmt.b32 	%r2026, %r3, 0, 291;
	st.local.v4.u32 	[%rd1], {%r64, %r2014, %r2025, %r2026};
	mov.b32 	%r7431, 0;
	mov.b32 	%r2027, -2147483648;
	st.local.v4.u32 	[%rd1+16], {%r2027, %r7431, %r7431, %r7431};
	st.local.v4.u32 	[%rd1+32], {%r7431, %r7431, %r7431, %r7431};
	mov.b32 	%r2028, 640;
	st.local.v4.u32 	[%rd1+48], {%r7431, %r7431, %r7431, %r2028};
	add.s64 	%rd225, %rd1, 40;
	mov.u32 	%r7432, %r7431;
$L__BB0_7:
	add.s64 	%rd8, %rd225, 16;
	ld.local.v2.u32 	{%r68, %r2029}, [%rd225+16];
	shf.l.wrap.b32 	%r2030, %r68, %r68, 15;
	shf.l.wrap.b32 	%r2031, %r68, %r68, 13;
	xor.b32  	%r2032, %r2030, %r2031;
	shr.u32 	%r2033, %r68, 10;
	xor.b32  	%r2034, %r2032, %r2033;
	ld.local.u32 	%r2035, [%rd225+-4];
	add.s32 	%r2036, %r2034, %r2035;
	ld.local.v4.u32 	{%r2037, %r2038, %r2039, %r2040}, [%rd225+-40];
	mov.b64 	%rd30, {%r2039, %r2040};
	shf.l.wrap.b32 	%r2041, %r2038, %r2038, 25;
	shf.l.wrap.b32 	%r2042, %r2038, %r2038, 14;
	xor.b32  	%r2043, %r2041, %r2042;
	shr.u32 	%r2044, %r2038, 3;
	xor.b32  	%r2045, %r2043, %r2044;
	add.s32 	%r2046, %r2036, %r2037;
	add.s32 	%r2047, %r2046, %r2045;
	shf.l.wrap.b32 	%r2048, %r2029, %r2029, 15;
	shf.l.wrap.b32 	%r2049, %r2029, %r2029, 13;
	xor.b32  	%r2050, %r2048, %r2049;
	shr.u32 	%r2051, %r2029, 10;
	xor.b32  	%r2052, %r2050, %r2051;
	add.s32 	%r2053, %r2052, %r7431;
	shf.l.wrap.b32 	%r2054, %r2039, %r2039, 25;
	shf.l.wrap.b32 	%r2055, %r2039, %r2039, 14;
	xor.b32  	%r2056, %r2054, %r2055;
	shr.u32 	%r2057, %r2039, 3;
	xor.b32  	%r2058, %r2056, %r2057;
	add.s32 	%r2059, %r2053, %r2038;
	add.s32 	%r2060, %r2059, %r2058;
	st.local.v2.u32 	[%rd225+24], {%r2047, %r2060};
	shf.l.wrap.b32 	%r2061, %r2047, %r2047, 15;
	shf.l.wrap.b32 	%r2062, %r2047, %r2047, 13;
	xor.b32  	%r2063, %r2061, %r2062;
	shr.u32 	%r2064, %r2047, 10;
	xor.b32  	%r2065, %r2063, %r2064;
	ld.local.u32 	%r2066, [%rd225+4];
	add.s32 	%r2067, %r2065, %r2066;
	shf.l.wrap.b32 	%r2068, %r2040, %r2040, 25;
	shf.l.wrap.b32 	%r2069, %r2040, %r2040, 14;
	xor.b32  	%r2070, %r2068, %r2069;
	shr.u32 	%r2071, %r2040, 3;
	xor.b32  	%r2072, %r2070, %r2071;
	add.s32 	%r2073, %r2067, %r2039;
	add.s32 	%r2074, %r2073, %r2072;
	st.local.u32 	[%rd225+32], %r2074;
	shf.l.wrap.b32 	%r2075, %r2060, %r2060, 15;
	shf.l.wrap.b32 	%r2076, %r2060, %r2060, 13;
	xor.b32  	%r2077, %r2075, %r2076;
	shr.u32 	%r2078, %r2060, 10;
	xor.b32  	%r2079, %r2077, %r2078;
	ld.local.u32 	%r2080, [%rd225+8];
	add.s32 	%r2081, %r2079, %r2080;
	ld.local.u32 	%r2082, [%rd225+-24];
	shf.l.wrap.b32 	%r2083, %r2082, %r2082, 25;
	shf.l.wrap.b32 	%r2084, %r2082, %r2082, 14;
	xor.b32  	%r2085, %r2083, %r2084;
	shr.u32 	%r2086, %r2082, 3;
	xor.b32  	%r2087, %r2085, %r2086;
	{ .reg .b32 tmp; mov.b64 {tmp, %r2088}, %rd30; }
	add.s32 	%r2089, %r2081, %r2088;
	add.s32 	%r2090, %r2089, %r2087;
	st.local.u32 	[%rd225+36], %r2090;
	add.s32 	%r7432, %r7432, 4;
	setp.ne.s32 	%p5, %r7432, 48;
	mov.u32 	%r7431, %r68;
	mov.u64 	%rd225, %rd8;
	@%p5 bra 	$L__BB0_7;
	ld.param.u64 	%rd223, [qhash_mine_param_7];
	ld.param.u32 	%r7424, [qhash_mine_param_1];
	add.s32 	%r2091, %r63, 1779033703;
	add.s32 	%r2092, %r60, -1150833019;
	add.s32 	%r2093, %r58, 1013904242;
	add.s32 	%r2094, %r55, -1521486534;
	add.s32 	%r2095, %r62, 1359893119;
	add.s32 	%r2096, %r59, -1694144372;
	add.s32 	%r2097, %r57, 528734635;
	add.s32 	%r2098, %r54, 1541459225;
	cvta.to.global.u64 	%rd31, %rd223;
	shf.l.wrap.b32 	%r2099, %r2095, %r2095, 26;
	shf.l.wrap.b32 	%r2100, %r2095, %r2095, 21;
	xor.b32  	%r2101, %r2099, %r2100;
	shf.l.wrap.b32 	%r2102, %r2095, %r2095, 7;
	xor.b32  	%r2103, %r2101, %r2102;
	and.b32  	%r2104, %r2095, %r2096;
	sub.s32 	%r2105, -1359893120, %r62;
	and.b32  	%r2106, %r2097, %r2105;
	or.b32  	%r2107, %r2104, %r2106;
	add.s32 	%r2108, %r2107, %r2098;
	add.s32 	%r2109, %r2108, %r2103;
	ld.const.u32 	%r69, [K];
	add.s32 	%r2110, %r2109, %r69;
	add.s32 	%r2111, %r2110, %r64;
	shf.l.wrap.b32 	%r2112, %r2091, %r2091, 30;
	shf.l.wrap.b32 	%r2113, %r2091, %r2091, 19;
	xor.b32  	%r2114, %r2112, %r2113;
	shf.l.wrap.b32 	%r2115, %r2091, %r2091, 10;
	xor.b32  	%r2116, %r2114, %r2115;
	xor.b32  	%r2117, %r2092, %r2093;
	and.b32  	%r2118, %r2091, %r2117;
	and.b32  	%r2119, %r2092, %r2093;
	xor.b32  	%r2120, %r2118, %r2119;
	add.s32 	%r2121, %r2116, %r2120;
	add.s32 	%r2122, %r2111, %r2094;
	add.s32 	%r2123, %r2121, %r2111;
	shf.l.wrap.b32 	%r2124, %r2122, %r2122, 26;
	shf.l.wrap.b32 	%r2125, %r2122, %r2122, 21;
	xor.b32  	%r2126, %r2124, %r2125;
	shf.l.wrap.b32 	%r2127, %r2122, %r2122, 7;
	xor.b32  	%r2128, %r2126, %r2127;
	and.b32  	%r2129, %r2122, %r2095;
	not.b32 	%r2130, %r2122;
	and.b32  	%r2131, %r2096, %r2130;
	or.b32  	%r2132, %r2129, %r2131;
	ld.local.u32 	%r2133, [%rd1+4];
	add.s32 	%r2134, %r2132, %r2097;
	add.s32 	%r2135, %r2134, %r2128;
	add.s32 	%r2136, %r2135, %r10;
	add.s32 	%r2137, %r2136, %r2133;
	shf.l.wrap.b32 	%r2138, %r2123, %r2123, 30;
	shf.l.wrap.b32 	%r2139, %r2123, %r2123, 19;
	xor.b32  	%r2140, %r2138, %r2139;
	shf.l.wrap.b32 	%r2141, %r2123, %r2123, 10;
	xor.b32  	%r2142, %r2140, %r2141;
	xor.b32  	%r2143, %r2091, %r2092;
	and.b32  	%r2144, %r2123, %r2143;
	and.b32  	%r2145, %r2091, %r2092;
	xor.b32  	%r2146, %r2144, %r2145;
	add.s32 	%r2147, %r2142, %r2146;
	add.s32 	%r2148, %r2137, %r2093;
	add.s32 	%r2149, %r2147, %r2137;
	shf.l.wrap.b32 	%r2150, %r2148, %r2148, 26;
	shf.l.wrap.b32 	%r2151, %r2148, %r2148, 21;
	xor.b32  	%r2152, %r2150, %r2151;
	shf.l.wrap.b32 	%r2153, %r2148, %r2148, 7;
	xor.b32  	%r2154, %r2152, %r2153;
	and.b32  	%r2155, %r2148, %r2122;
	not.b32 	%r2156, %r2148;
	and.b32  	%r2157, %r2095, %r2156;
	or.b32  	%r2158, %r2155, %r2157;
	ld.local.v2.u32 	{%r2159, %r2160}, [%rd1+8];
	add.s32 	%r2161, %r2158, %r2096;
	add.s32 	%r2162, %r2161, %r2154;
	add.s32 	%r2163, %r2162, %r11;
	add.s32 	%r2164, %r2163, %r2159;
	shf.l.wrap.b32 	%r2165, %r2149, %r2149, 30;
	shf.l.wrap.b32 	%r2166, %r2149, %r2149, 19;
	xor.b32  	%r2167, %r2165, %r2166;
	shf.l.wrap.b32 	%r2168, %r2149, %r2149, 10;
	xor.b32  	%r2169, %r2167, %r2168;
	xor.b32  	%r2170, %r2123, %r2091;
	and.b32  	%r2171, %r2149, %r2170;
	and.b32  	%r2172, %r2123, %r2091;
	xor.b32  	%r2173, %r2171, %r2172;
	add.s32 	%r2174, %r2169, %r2173;
	add.s32 	%r2175, %r2164, %r2092;
	add.s32 	%r2176, %r2174, %r2164;
	shf.l.wrap.b32 	%r2177, %r2175, %r2175, 26;
	shf.l.wrap.b32 	%r2178, %r2175, %r2175, 21;
	xor.b32  	%r2179, %r2177, %r2178;
	shf.l.wrap.b32 	%r2180, %r2175, %r2175, 7;
	xor.b32  	%r2181, %r2179, %r2180;
	and.b32  	%r2182, %r2175, %r2148;
	not.b32 	%r2183, %r2175;
	and.b32  	%r2184, %r2122, %r2183;
	or.b32  	%r2185, %r2182, %r2184;
	add.s32 	%r2186, %r2185, %r2095;
	add.s32 	%r2187, %r2186, %r2181;
	add.s32 	%r2188, %r2187, %r12;
	add.s32 	%r2189, %r2188, %r2160;
	shf.l.wrap.b32 	%r2190, %r2176, %r2176, 30;
	shf.l.wrap.b32 	%r2191, %r2176, %r2176, 19;
	xor.b32  	%r2192, %r2190, %r2191;
	shf.l.wrap.b32 	%r2193, %r2176, %r2176, 10;
	xor.b32  	%r2194, %r2192, %r2193;
	xor.b32  	%r2195, %r2149, %r2123;
	and.b32  	%r2196, %r2176, %r2195;
	and.b32  	%r2197, %r2149, %r2123;
	xor.b32  	%r2198, %r2196, %r2197;
	add.s32 	%r2199, %r2194, %r2198;
	add.s32 	%r2200, %r2189, %r2091;
	add.s32 	%r2201, %r2199, %r2189;
	shf.l.wrap.b32 	%r2202, %r2200, %r2200, 26;
	shf.l.wrap.b32 	%r2203, %r2200, %r2200, 21;
	xor.b32  	%r2204, %r2202, %r2203;
	shf.l.wrap.b32 	%r2205, %r2200, %r2200, 7;
	xor.b32  	%r2206, %r2204, %r2205;
	and.b32  	%r2207, %r2200, %r2175;
	not.b32 	%r2208, %r2200;
	and.b32  	%r2209, %r2148, %r2208;
	or.b32  	%r2210, %r2207, %r2209;
	ld.local.v4.u32 	{%r2211, %r2212, %r2213, %r2214}, [%rd1+16];
	add.s32 	%r2215, %r2210, %r2122;
	add.s32 	%r2216, %r2215, %r2206;
	add.s32 	%r2217, %r2216, %r13;
	add.s32 	%r2218, %r2217, %r2211;
	shf.l.wrap.b32 	%r2219, %r2201, %r2201, 30;
	shf.l.wrap.b32 	%r2220, %r2201, %r2201, 19;
	xor.b32  	%r2221, %r2219, %r2220;
	shf.l.wrap.b32 	%r2222, %r2201, %r2201, 10;
	xor.b32  	%r2223, %r2221, %r2222;
	xor.b32  	%r2224, %r2176, %r2149;
	and.b32  	%r2225, %r2201, %r2224;
	and.b32  	%r2226, %r2176, %r2149;
	xor.b32  	%r2227, %r2225, %r2226;
	add.s32 	%r2228, %r2223, %r2227;
	add.s32 	%r2229, %r2218, %r2123;
	add.s32 	%r2230, %r2228, %r2218;
	shf.l.wrap.b32 	%r2231, %r2229, %r2229, 26;
	shf.l.wrap.b32 	%r2232, %r2229, %r2229, 21;
	xor.b32  	%r2233, %r2231, %r2232;
	shf.l.wrap.b32 	%r2234, %r2229, %r2229, 7;
	xor.b32  	%r2235, %r2233, %r2234;
	and.b32  	%r2236, %r2229, %r2200;
	not.b32 	%r2237, %r2229;
	and.b32  	%r2238, %r2175, %r2237;
	or.b32  	%r2239, %r2236, %r2238;
	add.s32 	%r2240, %r2239, %r2148;
	add.s32 	%r2241, %r2240, %r2235;
	add.s32 	%r2242, %r2241, %r14;
	add.s32 	%r2243, %r2242, %r2212;
	shf.l.wrap.b32 	%r2244, %r2230, %r2230, 30;
	shf.l.wrap.b32 	%r2245, %r2230, %r2230, 19;
	xor.b32  	%r2246, %r2244, %r2245;
	shf.l.wrap.b32 	%r2247, %r2230, %r2230, 10;
	xor.b32  	%r2248, %r2246, %r2247;
	xor.b32  	%r2249, %r2201, %r2176;
	and.b32  	%r2250, %r2230, %r2249;
	and.b32  	%r2251, %r2201, %r2176;
	xor.b32  	%r2252, %r2250, %r2251;
	add.s32 	%r2253, %r2248, %r2252;
	add.s32 	%r2254, %r2243, %r2149;
	add.s32 	%r2255, %r2253, %r2243;
	shf.l.wrap.b32 	%r2256, %r2254, %r2254, 26;
	shf.l.wrap.b32 	%r2257, %r2254, %r2254, 21;
	xor.b32  	%r2258, %r2256, %r2257;
	shf.l.wrap.b32 	%r2259, %r2254, %r2254, 7;
	xor.b32  	%r2260, %r2258, %r2259;
	and.b32  	%r2261, %r2254, %r2229;
	not.b32 	%r2262, %r2254;
	and.b32  	%r2263, %r2200, %r2262;
	or.b32  	%r2264, %r2261, %r2263;
	add.s32 	%r2265, %r2264, %r2175;
	add.s32 	%r2266, %r2265, %r2260;
	add.s32 	%r2267, %r2266, %r15;
	add.s32 	%r2268, %r2267, %r2213;
	shf.l.wrap.b32 	%r2269, %r2255, %r2255, 30;
	shf.l.wrap.b32 	%r2270, %r2255, %r2255, 19;
	xor.b32  	%r2271, %r2269, %r2270;
	shf.l.wrap.b32 	%r2272, %r2255, %r2255, 10;
	xor.b32  	%r2273, %r2271, %r2272;
	xor.b32  	%r2274, %r2230, %r2201;
	and.b32  	%r2275, %r2255, %r2274;
	and.b32  	%r2276, %r2230, %r2201;
	xor.b32  	%r2277, %r2275, %r2276;
	add.s32 	%r2278, %r2273, %r2277;
	add.s32 	%r2279, %r2268, %r2176;
	add.s32 	%r2280, %r2278, %r2268;
	shf.l.wrap.b32 	%r2281, %r2279, %r2279, 26;
	shf.l.wrap.b32 	%r2282, %r2279, %r2279, 21;
	xor.b32  	%r2283, %r2281, %r2282;
	shf.l.wrap.b32 	%r2284, %r2279, %r2279, 7;
	xor.b32  	%r2285, %r2283, %r2284;
	and.b32  	%r2286, %r2279, %r2254;
	not.b32 	%r2287, %r2279;
	and.b32  	%r2288, %r2229, %r2287;
	or.b32  	%r2289, %r2286, %r2288;
	add.s32 	%r2290, %r2289, %r2200;
	add.s32 	%r2291, %r2290, %r2285;
	add.s32 	%r2292, %r2291, %r16;
	add.s32 	%r2293, %r2292, %r2214;
	shf.l.wrap.b32 	%r2294, %r2280, %r2280, 30;
	shf.l.wrap.b32 	%r2295, %r2280, %r2280, 19;
	xor.b32  	%r2296, %r2294, %r2295;
	shf.l.wrap.b32 	%r2297, %r2280, %r2280, 10;
	xor.b32  	%r2298, %r2296, %r2297;
	xor.b32  	%r2299, %r2255, %r2230;
	and.b32  	%r2300, %r2280, %r2299;
	and.b32  	%r2301, %r2255, %r2230;
	xor.b32  	%r2302, %r2300, %r2301;
	add.s32 	%r2303, %r2298, %r2302;
	add.s32 	%r2304, %r2293, %r2201;
	add.s32 	%r2305, %r2303, %r2293;
	shf.l.wrap.b32 	%r2306, %r2304, %r2304, 26;
	shf.l.wrap.b32 	%r2307, %r2304, %r2304, 21;
	xor.b32  	%r2308, %r2306, %r2307;
	shf.l.wrap.b32 	%r2309, %r2304, %r2304, 7;
	xor.b32  	%r2310, %r2308, %r2309;
	and.b32  	%r2311, %r2304, %r2279;
	not.b32 	%r2312, %r2304;
	and.b32  	%r2313, %r2254, %r2312;
	or.b32  	%r2314, %r2311, %r2313;
	ld.local.v4.u32 	{%r2315, %r2316, %r2317, %r2318}, [%rd1+32];
	add.s32 	%r2319, %r2314, %r2229;
	add.s32 	%r2320, %r2319, %r2310;
	add.s32 	%r2321, %r2320, %r17;
	add.s32 	%r2322, %r2321, %r2315;
	shf.l.wrap.b32 	%r2323, %r2305, %r2305, 30;
	shf.l.wrap.b32 	%r2324, %r2305, %r2305, 19;
	xor.b32  	%r2325, %r2323, %r2324;
	shf.l.wrap.b32 	%r2326, %r2305, %r2305, 10;
	xor.b32  	%r2327, %r2325, %r2326;
	xor.b32  	%r2328, %r2280, %r2255;
	and.b32  	%r2329, %r2305, %r2328;
	and.b32  	%r2330, %r2280, %r2255;
	xor.b32  	%r2331, %r2329, %r2330;
	add.s32 	%r2332, %r2327, %r2331;
	add.s32 	%r2333, %r2322, %r2230;
	add.s32 	%r2334, %r2332, %r2322;
	shf.l.wrap.b32 	%r2335, %r2333, %r2333, 26;
	shf.l.wrap.b32 	%r2336, %r2333, %r2333, 21;
	xor.b32  	%r2337, %r2335, %r2336;
	shf.l.wrap.b32 	%r2338, %r2333, %r2333, 7;
	xor.b32  	%r2339, %r2337, %r2338;
	and.b32  	%r2340, %r2333, %r2304;
	not.b32 	%r2341, %r2333;
	and.b32  	%r2342, %r2279, %r2341;
	or.b32  	%r2343, %r2340, %r2342;
	add.s32 	%r2344, %r2343, %r2254;
	add.s32 	%r2345, %r2344, %r2339;
	ld.const.u32 	%r70, [K+36];
	add.s32 	%r2346, %r2345, %r70;
	add.s32 	%r2347, %r2346, %r2316;
	shf.l.wrap.b32 	%r2348, %r2334, %r2334, 30;
	shf.l.wrap.b32 	%r2349, %r2334, %r2334, 19;
	xor.b32  	%r2350, %r2348, %r2349;
	shf.l.wrap.b32 	%r2351, %r2334, %r2334, 10;
	xor.b32  	%r2352, %r2350, %r2351;
	xor.b32  	%r2353, %r2305, %r2280;
	and.b32  	%r2354, %r2334, %r2353;
	and.b32  	%r2355, %r2305, %r2280;
	xor.b32  	%r2356, %r2354, %r2355;
	add.s32 	%r2357, %r2352, %r2356;
	add.s32 	%r2358, %r2347, %r2255;
	add.s32 	%r2359, %r2357, %r2347;
	shf.l.wrap.b32 	%r2360, %r2358, %r2358, 26;
	shf.l.wrap.b32 	%r2361, %r2358, %r2358, 21;
	xor.b32  	%r2362, %r2360, %r2361;
	shf.l.wrap.b32 	%r2363, %r2358, %r2358, 7;
	xor.b32  	%r2364, %r2362, %r2363;
	and.b32  	%r2365, %r2358, %r2333;
	not.b32 	%r2366, %r2358;
	and.b32  	%r2367, %r2304, %r2366;
	or.b32  	%r2368, %r2365, %r2367;
	add.s32 	%r2369, %r2368, %r2279;
	add.s32 	%r2370, %r2369, %r2364;
	ld.const.u32 	%r71, [K+40];
	add.s32 	%r2371, %r2370, %r71;
	add.s32 	%r2372, %r2371, %r2317;
	shf.l.wrap.b32 	%r2373, %r2359, %r2359, 30;
	shf.l.wrap.b32 	%r2374, %r2359, %r2359, 19;
	xor.b32  	%r2375, %r2373, %r2374;
	shf.l.wrap.b32 	%r2376, %r2359, %r2359, 10;
	xor.b32  	%r2377, %r2375, %r2376;
	xor.b32  	%r2378, %r2334, %r2305;
	and.b32  	%r2379, %r2359, %r2378;
	and.b32  	%r2380, %r2334, %r2305;
	xor.b32  	%r2381, %r2379, %r2380;
	add.s32 	%r2382, %r2377, %r2381;
	add.s32 	%r2383, %r2372, %r2280;
	add.s32 	%r2384, %r2382, %r2372;
	shf.l.wrap.b32 	%r2385, %r2383, %r2383, 26;
	shf.l.wrap.b32 	%r2386, %r2383, %r2383, 21;
	xor.b32  	%r2387, %r2385, %r2386;
	shf.l.wrap.b32 	%r2388, %r2383, %r2383, 7;
	xor.b32  	%r2389, %r2387, %r2388;
	and.b32  	%r2390, %r2383, %r2358;
	not.b32 	%r2391, %r2383;
	and.b32  	%r2392, %r2333, %r2391;
	or.b32  	%r2393, %r2390, %r2392;
	add.s32 	%r2394, %r2393, %r2304;
	add.s32 	%r2395, %r2394, %r2389;
	ld.const.u32 	%r72, [K+44];
	add.s32 	%r2396, %r2395, %r72;
	add.s32 	%r2397, %r2396, %r2318;
	shf.l.wrap.b32 	%r2398, %r2384, %r2384, 30;
	shf.l.wrap.b32 	%r2399, %r2384, %r2384, 19;
	xor.b32  	%r2400, %r2398, %r2399;
	shf.l.wrap.b32 	%r2401, %r2384, %r2384, 10;
	xor.b32  	%r2402, %r2400, %r2401;
	xor.b32  	%r2403, %r2359, %r2334;
	and.b32  	%r2404, %r2384, %r2403;
	and.b32  	%r2405, %r2359, %r2334;
	xor.b32  	%r2406, %r2404, %r2405;
	add.s32 	%r2407, %r2402, %r2406;
	add.s32 	%r2408, %r2397, %r2305;
	add.s32 	%r2409, %r2407, %r2397;
	shf.l.wrap.b32 	%r2410, %r2408, %r2408, 26;
	shf.l.wrap.b32 	%r2411, %r2408, %r2408, 21;
	xor.b32  	%r2412, %r2410, %r2411;
	shf.l.wrap.b32 	%r2413, %r2408, %r2408, 7;
	xor.b32  	%r2414, %r2412, %r2413;
	and.b32  	%r2415, %r2408, %r2383;
	not.b32 	%r2416, %r2408;
	and.b32  	%r2417, %r2358, %r2416;
	or.b32  	%r2418, %r2415, %r2417;
	ld.local.v4.u32 	{%r2419, %r2420, %r2421, %r2422}, [%rd1+48];
	add.s32 	%r2423, %r2418, %r2333;
	add.s32 	%r2424, %r2423, %r2414;
	ld.const.u32 	%r73, [K+48];
	add.s32 	%r2425, %r2424, %r73;
	add.s32 	%r2426, %r2425, %r2419;
	shf.l.wrap.b32 	%r2427, %r2409, %r2409, 30;
	shf.l.wrap.b32 	%r2428, %r2409, %r2409, 19;
	xor.b32  	%r2429, %r2427, %r2428;
	shf.l.wrap.b32 	%r2430, %r2409, %r2409, 10;
	xor.b32  	%r2431, %r2429, %r2430;
	xor.b32  	%r2432, %r2384, %r2359;
	and.b32  	%r2433, %r2409, %r2432;
	and.b32  	%r2434, %r2384, %r2359;
	xor.b32  	%r2435, %r2433, %r2434;
	add.s32 	%r2436, %r2431, %r2435;
	add.s32 	%r2437, %r2426, %r2334;
	add.s32 	%r2438, %r2436, %r2426;
	shf.l.wrap.b32 	%r2439, %r2437, %r2437, 26;
	shf.l.wrap.b32 	%r2440, %r2437, %r2437, 21;
	xor.b32  	%r2441, %r2439, %r2440;
	shf.l.wrap.b32 	%r2442, %r2437, %r2437, 7;
	xor.b32  	%r2443, %r2441, %r2442;
	and.b32  	%r2444, %r2437, %r2408;
	not.b32 	%r2445, %r2437;
	and.b32  	%r2446, %r2383, %r2445;
	or.b32  	%r2447, %r2444, %r2446;
	add.s32 	%r2448, %r2447, %r2358;
	add.s32 	%r2449, %r2448, %r2443;
	add.s32 	%r2450, %r2449, %r18;
	add.s32 	%r2451, %r2450, %r2420;
	shf.l.wrap.b32 	%r2452, %r2438, %r2438, 30;
	shf.l.wrap.b32 	%r2453, %r2438, %r2438, 19;
	xor.b32  	%r2454, %r2452, %r2453;
	shf.l.wrap.b32 	%r2455, %r2438, %r2438, 10;
	xor.b32  	%r2456, %r2454, %r2455;
	xor.b32  	%r2457, %r2409, %r2384;
	and.b32  	%r2458, %r2438, %r2457;
	and.b32  	%r2459, %r2409, %r2384;
	xor.b32  	%r2460, %r2458, %r2459;
	add.s32 	%r2461, %r2456, %r2460;
	add.s32 	%r2462, %r2451, %r2359;
	add.s32 	%r2463, %r2461, %r2451;
	shf.l.wrap.b32 	%r2464, %r2462, %r2462, 26;
	shf.l.wrap.b32 	%r2465, %r2462, %r2462, 21;
	xor.b32  	%r2466, %r2464, %r2465;
	shf.l.wrap.b32 	%r2467, %r2462, %r2462, 7;
	xor.b32  	%r2468, %r2466, %r2467;
	and.b32  	%r2469, %r2462, %r2437;
	not.b32 	%r2470, %r2462;
	and.b32  	%r2471, %r2408, %r2470;
	or.b32  	%r2472, %r2469, %r2471;
	add.s32 	%r2473, %r2472, %r2383;
	add.s32 	%r2474, %r2473, %r2468;
	add.s32 	%r2475, %r2474, %r19;
	add.s32 	%r2476, %r2475, %r2421;
	shf.l.wrap.b32 	%r2477, %r2463, %r2463, 30;
	shf.l.wrap.b32 	%r2478, %r2463, %r2463, 19;
	xor.b32  	%r2479, %r2477, %r2478;
	shf.l.wrap.b32 	%r2480, %r2463, %r2463, 10;
	xor.b32  	%r2481, %r2479, %r2480;
	xor.b32  	%r2482, %r2438, %r2409;
	and.b32  	%r2483, %r2463, %r2482;
	and.b32  	%r2484, %r2438, %r2409;
	xor.b32  	%r2485, %r2483, %r2484;
	add.s32 	%r2486, %r2481, %r2485;
	add.s32 	%r2487, %r2476, %r2384;
	add.s32 	%r2488, %r2486, %r2476;
	shf.l.wrap.b32 	%r2489, %r2487, %r2487, 26;
	shf.l.wrap.b32 	%r2490, %r2487, %r2487, 21;
	xor.b32  	%r2491, %r2489, %r2490;
	shf.l.wrap.b32 	%r2492, %r2487, %r2487, 7;
	xor.b32  	%r2493, %r2491, %r2492;
	and.b32  	%r2494, %r2487, %r2462;
	not.b32 	%r2495, %r2487;
	and.b32  	%r2496, %r2437, %r2495;
	or.b32  	%r2497, %r2494, %r2496;
	add.s32 	%r2498, %r2497, %r2408;
	add.s32 	%r2499, %r2498, %r2493;
	add.s32 	%r2500, %r2499, %r20;
	add.s32 	%r2501, %r2500, %r2422;
	shf.l.wrap.b32 	%r2502, %r2488, %r2488, 30;
	shf.l.wrap.b32 	%r2503, %r2488, %r2488, 19;
	xor.b32  	%r2504, %r2502, %r2503;
	shf.l.wrap.b32 	%r2505, %r2488, %r2488, 10;
	xor.b32  	%r2506, %r2504, %r2505;
	xor.b32  	%r2507, %r2463, %r2438;
	and.b32  	%r2508, %r2488, %r2507;
	and.b32  	%r2509, %r2463, %r2438;
	xor.b32  	%r2510, %r2508, %r2509;
	add.s32 	%r2511, %r2506, %r2510;
	add.s32 	%r2512, %r2501, %r2409;
	add.s32 	%r2513, %r2511, %r2501;
	shf.l.wrap.b32 	%r2514, %r2512, %r2512, 26;
	shf.l.wrap.b32 	%r2515, %r2512, %r2512, 21;
	xor.b32  	%r2516, %r2514, %r2515;
	shf.l.wrap.b32 	%r2517, %r2512, %r2512, 7;
	xor.b32  	%r2518, %r2516, %r2517;
	and.b32  	%r2519, %r2512, %r2487;
	not.b32 	%r2520, %r2512;
	and.b32  	%r2521, %r2462, %r2520;
	or.b32  	%r2522, %r2519, %r2521;
	ld.local.v4.u32 	{%r2523, %r2524, %r2525, %r2526}, [%rd1+64];
	add.s32 	%r2527, %r2522, %r2437;
	add.s32 	%r2528, %r2527, %r2518;
	add.s32 	%r2529, %r2528, %r21;
	add.s32 	%r2530, %r2529, %r2523;
	shf.l.wrap.b32 	%r2531, %r2513, %r2513, 30;
	shf.l.wrap.b32 	%r2532, %r2513, %r2513, 19;
	xor.b32  	%r2533, %r2531, %r2532;
	shf.l.wrap.b32 	%r2534, %r2513, %r2513, 10;
	xor.b32  	%r2535, %r2533, %r2534;
	xor.b32  	%r2536, %r2488, %r2463;
	and.b32  	%r2537, %r2513, %r2536;
	and.b32  	%r2538, %r2488, %r2463;
	xor.b32  	%r2539, %r2537, %r2538;
	add.s32 	%r2540, %r2535, %r2539;
	add.s32 	%r2541, %r2530, %r2438;
	add.s32 	%r2542, %r2540, %r2530;
	shf.l.wrap.b32 	%r2543, %r2541, %r2541, 26;
	shf.l.wrap.b32 	%r2544, %r2541, %r2541, 21;
	xor.b32  	%r2545, %r2543, %r2544;
	shf.l.wrap.b32 	%r2546, %r2541, %r2541, 7;
	xor.b32  	%r2547, %r2545, %r2546;
	and.b32  	%r2548, %r2541, %r2512;
	not.b32 	%r2549, %r2541;
	and.b32  	%r2550, %r2487, %r2549;
	or.b32  	%r2551, %r2548, %r2550;
	add.s32 	%r2552, %r2551, %r2462;
	add.s32 	%r2553, %r2552, %r2547;
	add.s32 	%r2554, %r2553, %r22;
	add.s32 	%r2555, %r2554, %r2524;
	shf.l.wrap.b32 	%r2556, %r2542, %r2542, 30;
	shf.l.wrap.b32 	%r2557, %r2542, %r2542, 19;
	xor.b32  	%r2558, %r2556, %r2557;
	shf.l.wrap.b32 	%r2559, %r2542, %r2542, 10;
	xor.b32  	%r2560, %r2558, %r2559;
	xor.b32  	%r2561, %r2513, %r2488;
	and.b32  	%r2562, %r2542, %r2561;
	and.b32  	%r2563, %r2513, %r2488;
	xor.b32  	%r2564, %r2562, %r2563;
	add.s32 	%r2565, %r2560, %r2564;
	add.s32 	%r2566, %r2555, %r2463;
	add.s32 	%r2567, %r2565, %r2555;
	shf.l.wrap.b32 	%r2568, %r2566, %r2566, 26;
	shf.l.wrap.b32 	%r2569, %r2566, %r2566, 21;
	xor.b32  	%r2570, %r2568, %r2569;
	shf.l.wrap.b32 	%r2571, %r2566, %r2566, 7;
	xor.b32  	%r2572, %r2570, %r2571;
	and.b32  	%r2573, %r2566, %r2541;
	not.b32 	%r2574, %r2566;
	and.b32  	%r2575, %r2512, %r2574;
	or.b32  	%r2576, %r2573, %r2575;
	add.s32 	%r2577, %r2576, %r2487;
	add.s32 	%r2578, %r2577, %r2572;
	add.s32 	%r2579, %r2578, %r23;
	add.s32 	%r2580, %r2579, %r2525;
	shf.l.wrap.b32 	%r2581, %r2567, %r2567, 30;
	shf.l.wrap.b32 	%r2582, %r2567, %r2567, 19;
	xor.b32  	%r2583, %r2581, %r2582;
	shf.l.wrap.b32 	%r2584, %r2567, %r2567, 10;
	xor.b32  	%r2585, %r2583, %r2584;
	xor.b32  	%r2586, %r2542, %r2513;
	and.b32  	%r2587, %r2567, %r2586;
	and.b32  	%r2588, %r2542, %r2513;
	xor.b32  	%r2589, %r2587, %r2588;
	add.s32 	%r2590, %r2585, %r2589;
	add.s32 	%r2591, %r2580, %r2488;
	add.s32 	%r2592, %r2590, %r2580;
	shf.l.wrap.b32 	%r2593, %r2591, %r2591, 26;
	shf.l.wrap.b32 	%r2594, %r2591, %r2591, 21;
	xor.b32  	%r2595, %r2593, %r2594;
	shf.l.wrap.b32 	%r2596, %r2591, %r2591, 7;
	xor.b32  	%r2597, %r2595, %r2596;
	and.b32  	%r2598, %r2591, %r2566;
	not.b32 	%r2599, %r2591;
	and.b32  	%r2600, %r2541, %r2599;
	or.b32  	%r2601, %r2598, %r2600;
	add.s32 	%r2602, %r2601, %r2512;
	add.s32 	%r2603, %r2602, %r2597;
	add.s32 	%r2604, %r2603, %r24;
	add.s32 	%r2605, %r2604, %r2526;
	shf.l.wrap.b32 	%r2606, %r2592, %r2592, 30;
	shf.l.wrap.b32 	%r2607, %r2592, %r2592, 19;
	xor.b32  	%r2608, %r2606, %r2607;
	shf.l.wrap.b32 	%r2609, %r2592, %r2592, 10;
	xor.b32  	%r2610, %r2608, %r2609;
	xor.b32  	%r2611, %r2567, %r2542;
	and.b32  	%r2612, %r2592, %r2611;
	and.b32  	%r2613, %r2567, %r2542;
	xor.b32  	%r2614, %r2612, %r2613;
	add.s32 	%r2615, %r2610, %r2614;
	add.s32 	%r2616, %r2605, %r2513;
	add.s32 	%r2617, %r2615, %r2605;
	shf.l.wrap.b32 	%r2618, %r2616, %r2616, 26;
	shf.l.wrap.b32 	%r2619, %r2616, %r2616, 21;
	xor.b32  	%r2620, %r2618, %r2619;
	shf.l.wrap.b32 	%r2621, %r2616, %r2616, 7;
	xor.b32  	%r2622, %r2620, %r2621;
	and.b32  	%r2623, %r2616, %r2591;
	not.b32 	%r2624, %r2616;
	and.b32  	%r2625, %r2566, %r2624;
	or.b32  	%r2626, %r2623, %r2625;
	ld.local.v4.u32 	{%r2627, %r2628, %r2629, %r2630}, [%rd1+80];
	add.s32 	%r2631, %r2626, %r2541;
	add.s32 	%r2632, %r2631, %r2622;
	add.s32 	%r2633, %r2632, %r25;
	add.s32 	%r2634, %r2633, %r2627;
	shf.l.wrap.b32 	%r2635, %r2617, %r2617, 30;
	shf.l.wrap.b32 	%r2636, %r2617, %r2617, 19;
	xor.b32  	%r2637, %r2635, %r2636;
	shf.l.wrap.b32 	%r2638, %r2617, %r2617, 10;
	xor.b32  	%r2639, %r2637, %r2638;
	xor.b32  	%r2640, %r2592, %r2567;
	and.b32  	%r2641, %r2617, %r2640;
	and.b32  	%r2642, %r2592, %r2567;
	xor.b32  	%r2643, %r2641, %r2642;
	add.s32 	%r2644, %r2639, %r2643;
	add.s32 	%r2645, %r2634, %r2542;
	add.s32 	%r2646, %r2644, %r2634;
	shf.l.wrap.b32 	%r2647, %r2645, %r2645, 26;
	shf.l.wrap.b32 	%r2648, %r2645, %r2645, 21;
	xor.b32  	%r2649, %r2647, %r2648;
	shf.l.wrap.b32 	%r2650, %r2645, %r2645, 7;
	xor.b32  	%r2651, %r2649, %r2650;
	and.b32  	%r2652, %r2645, %r2616;
	not.b32 	%r2653, %r2645;
	and.b32  	%r2654, %r2591, %r2653;
	or.b32  	%r2655, %r2652, %r2654;
	add.s32 	%r2656, %r2655, %r2566;
	add.s32 	%r2657, %r2656, %r2651;
	add.s32 	%r2658, %r2657, %r26;
	add.s32 	%r2659, %r2658, %r2628;
	shf.l.wrap.b32 	%r2660, %r2646, %r2646, 30;
	shf.l.wrap.b32 	%r2661, %r2646, %r2646, 19;
	xor.b32  	%r2662, %r2660, %r2661;
	shf.l.wrap.b32 	%r2663, %r2646, %r2646, 10;
	xor.b32  	%r2664, %r2662, %r2663;
	xor.b32  	%r2665, %r2617, %r2592;
	and.b32  	%r2666, %r2646, %r2665;
	and.b32  	%r2667, %r2617, %r2592;
	xor.b32  	%r2668, %r2666, %r2667;
	add.s32 	%r2669, %r2664, %r2668;
	add.s32 	%r2670, %r2659, %r2567;
	add.s32 	%r2671, %r2669, %r2659;
	shf.l.wrap.b32 	%r2672, %r2670, %r2670, 26;
	shf.l.wrap.b32 	%r2673, %r2670, %r2670, 21;
	xor.b32  	%r2674, %r2672, %r2673;
	shf.l.wrap.b32 	%r2675, %r2670, %r2670, 7;
	xor.b32  	%r2676, %r2674, %r2675;
	and.b32  	%r2677, %r2670, %r2645;
	not.b32 	%r2678, %r2670;
	and.b32  	%r2679, %r2616, %r2678;
	or.b32  	%r2680, %r2677, %r2679;
	add.s32 	%r2681, %r2680, %r2591;
	add.s32 	%r2682, %r2681, %r2676;
	add.s32 	%r2683, %r2682, %r27;
	add.s32 	%r2684, %r2683, %r2629;
	shf.l.wrap.b32 	%r2685, %r2671, %r2671, 30;
	shf.l.wrap.b32 	%r2686, %r2671, %r2671, 19;
	xor.b32  	%r2687, %r2685, %r2686;
	shf.l.wrap.b32 	%r2688, %r2671, %r2671, 10;
	xor.b32  	%r2689, %r2687, %r2688;
	xor.b32  	%r2690, %r2646, %r2617;
	and.b32  	%r2691, %r2671, %r2690;
	and.b32  	%r2692, %r2646, %r2617;
	xor.b32  	%r2693, %r2691, %r2692;
	add.s32 	%r2694, %r2689, %r2693;
	add.s32 	%r2695, %r2684, %r2592;
	add.s32 	%r2696, %r2694, %r2684;
	shf.l.wrap.b32 	%r2697, %r2695, %r2695, 26;
	shf.l.wrap.b32 	%r2698, %r2695, %r2695, 21;
	xor.b32  	%r2699, %r2697, %r2698;
	shf.l.wrap.b32 	%r2700, %r2695, %r2695, 7;
	xor.b32  	%r2701, %r2699, %r2700;
	and.b32  	%r2702, %r2695, %r2670;
	not.b32 	%r2703, %r2695;
	and.b32  	%r2704, %r2645, %r2703;
	or.b32  	%r2705, %r2702, %r2704;
	add.s32 	%r2706, %r2705, %r2616;
	add.s32 	%r2707, %r2706, %r2701;
	add.s32 	%r2708, %r2707, %r28;
	add.s32 	%r2709, %r2708, %r2630;
	shf.l.wrap.b32 	%r2710, %r2696, %r2696, 30;
	shf.l.wrap.b32 	%r2711, %r2696, %r2696, 19;
	xor.b32  	%r2712, %r2710, %r2711;
	shf.l.wrap.b32 	%r2713, %r2696, %r2696, 10;
	xor.b32  	%r2714, %r2712, %r2713;
	xor.b32  	%r2715, %r2671, %r2646;
	and.b32  	%r2716, %r2696, %r2715;
	and.b32  	%r2717, %r2671, %r2646;
	xor.b32  	%r2718, %r2716, %r2717;
	add.s32 	%r2719, %r2714, %r2718;
	add.s32 	%r2720, %r2709, %r2617;
	add.s32 	%r2721, %r2719, %r2709;
	shf.l.wrap.b32 	%r2722, %r2720, %r2720, 26;
	shf.l.wrap.b32 	%r2723, %r2720, %r2720, 21;
	xor.b32  	%r2724, %r2722, %r2723;
	shf.l.wrap.b32 	%r2725, %r2720, %r2720, 7;
	xor.b32  	%r2726, %r2724, %r2725;
	and.b32  	%r2727, %r2720, %r2695;
	not.b32 	%r2728, %r2720;
	and.b32  	%r2729, %r2670, %r2728;
	or.b32  	%r2730, %r2727, %r2729;
	ld.local.v4.u32 	{%r2731, %r2732, %r2733, %r2734}, [%rd1+96];
	add.s32 	%r2735, %r2730, %r2645;
	add.s32 	%r2736, %r2735, %r2726;
	add.s32 	%r2737, %r2736, %r29;
	add.s32 	%r2738, %r2737, %r2731;
	shf.l.wrap.b32 	%r2739, %r2721, %r2721, 30;
	shf.l.wrap.b32 	%r2740, %r2721, %r2721, 19;
	xor.b32  	%r2741, %r2739, %r2740;
	shf.l.wrap.b32 	%r2742, %r2721, %r2721, 10;
	xor.b32  	%r2743, %r2741, %r2742;
	xor.b32  	%r2744, %r2696, %r2671;
	and.b32  	%r2745, %r2721, %r2744;
	and.b32  	%r2746, %r2696, %r2671;
	xor.b32  	%r2747, %r2745, %r2746;
	add.s32 	%r2748, %r2743, %r2747;
	add.s32 	%r2749, %r2738, %r2646;
	add.s32 	%r2750, %r2748, %r2738;
	shf.l.wrap.b32 	%r2751, %r2749, %r2749, 26;
	shf.l.wrap.b32 	%r2752, %r2749, %r2749, 21;
	xor.b32  	%r2753, %r2751, %r2752;
	shf.l.wrap.b32 	%r2754, %r2749, %r2749, 7;
	xor.b32  	%r2755, %r2753, %r2754;
	and.b32  	%r2756, %r2749, %r2720;
	not.b32 	%r2757, %r2749;
	and.b32  	%r2758, %r2695, %r2757;
	or.b32  	%r2759, %r2756, %r2758;
	add.s32 	%r2760, %r2759, %r2670;
	add.s32 	%r2761, %r2760, %r2755;
	add.s32 	%r2762, %r2761, %r30;
	add.s32 	%r2763, %r2762, %r2732;
	shf.l.wrap.b32 	%r2764, %r2750, %r2750, 30;
	shf.l.wrap.b32 	%r2765, %r2750, %r2750, 19;
	xor.b32  	%r2766, %r2764, %r2765;
	shf.l.wrap.b32 	%r2767, %r2750, %r2750, 10;
	xor.b32  	%r2768, %r2766, %r2767;
	xor.b32  	%r2769, %r2721, %r2696;
	and.b32  	%r2770, %r2750, %r2769;
	and.b32  	%r2771, %r2721, %r2696;
	xor.b32  	%r2772, %r2770, %r2771;
	add.s32 	%r2773, %r2768, %r2772;
	add.s32 	%r2774, %r2763, %r2671;
	add.s32 	%r2775, %r2773, %r2763;
	shf.l.wrap.b32 	%r2776, %r2774, %r2774, 26;
	shf.l.wrap.b32 	%r2777, %r2774, %r2774, 21;
	xor.b32  	%r2778, %r2776, %r2777;
	shf.l.wrap.b32 	%r2779, %r2774, %r2774, 7;
	xor.b32  	%r2780, %r2778, %r2779;
	and.b32  	%r2781, %r2774, %r2749;
	not.b32 	%r2782, %r2774;
	and.b32  	%r2783, %r2720, %r2782;
	or.b32  	%r2784, %r2781, %r2783;
	add.s32 	%r2785, %r2784, %r2695;
	add.s32 	%r2786, %r2785, %r2780;
	add.s32 	%r2787, %r2786, %r31;
	add.s32 	%r2788, %r2787, %r2733;
	shf.l.wrap.b32 	%r2789, %r2775, %r2775, 30;
	shf.l.wrap.b32 	%r2790, %r2775, %r2775, 19;
	xor.b32  	%r2791, %r2789, %r2790;
	shf.l.wrap.b32 	%r2792, %r2775, %r2775, 10;
	xor.b32  	%r2793, %r2791, %r2792;
	xor.b32  	%r2794, %r2750, %r2721;
	and.b32  	%r2795, %r2775, %r2794;
	and.b32  	%r2796, %r2750, %r2721;
	xor.b32  	%r2797, %r2795, %r2796;
	add.s32 	%r2798, %r2793, %r2797;
	add.s32 	%r2799, %r2788, %r2696;
	add.s32 	%r2800, %r2798, %r2788;
	shf.l.wrap.b32 	%r2801, %r2799, %r2799, 26;
	shf.l.wrap.b32 	%r2802, %r2799, %r2799, 21;
	xor.b32  	%r2803, %r2801, %r2802;
	shf.l.wrap.b32 	%r2804, %r2799, %r2799, 7;
	xor.b32  	%r2805, %r2803, %r2804;
	and.b32  	%r2806, %r2799, %r2774;
	not.b32 	%r2807, %r2799;
	and.b32  	%r2808, %r2749, %r2807;
	or.b32  	%r2809, %r2806, %r2808;
	add.s32 	%r2810, %r2809, %r2720;
	add.s32 	%r2811, %r2810, %r2805;
	add.s32 	%r2812, %r2811, %r32;
	add.s32 	%r2813, %r2812, %r2734;
	shf.l.wrap.b32 	%r2814, %r2800, %r2800, 30;
	shf.l.wrap.b32 	%r2815, %r2800, %r2800, 19;
	xor.b32  	%r2816, %r2814, %r2815;
	shf.l.wrap.b32 	%r2817, %r2800, %r2800, 10;
	xor.b32  	%r2818, %r2816, %r2817;
	xor.b32  	%r2819, %r2775, %r2750;
	and.b32  	%r2820, %r2800, %r2819;
	and.b32  	%r2821, %r2775, %r2750;
	xor.b32  	%r2822, %r2820, %r2821;
	add.s32 	%r2823, %r2818, %r2822;
	add.s32 	%r2824, %r2813, %r2721;
	add.s32 	%r2825, %r2823, %r2813;
	shf.l.wrap.b32 	%r2826, %r2824, %r2824, 26;
	shf.l.wrap.b32 	%r2827, %r2824, %r2824, 21;
	xor.b32  	%r2828, %r2826, %r2827;
	shf.l.wrap.b32 	%r2829, %r2824, %r2824, 7;
	xor.b32  	%r2830, %r2828, %r2829;
	and.b32  	%r2831, %r2824, %r2799;
	not.b32 	%r2832, %r2824;
	and.b32  	%r2833, %r2774, %r2832;
	or.b32  	%r2834, %r2831, %r2833;
	ld.local.v4.u32 	{%r2835, %r2836, %r2837, %r2838}, [%rd1+112];
	add.s32 	%r2839, %r2834, %r2749;
	add.s32 	%r2840, %r2839, %r2830;
	add.s32 	%r2841, %r2840, %r33;
	add.s32 	%r2842, %r2841, %r2835;
	shf.l.wrap.b32 	%r2843, %r2825, %r2825, 30;
	shf.l.wrap.b32 	%r2844, %r2825, %r2825, 19;
	xor.b32  	%r2845, %r2843, %r2844;
	shf.l.wrap.b32 	%r2846, %r2825, %r2825, 10;
	xor.b32  	%r2847, %r2845, %r2846;
	xor.b32  	%r2848, %r2800, %r2775;
	and.b32  	%r2849, %r2825, %r2848;
	and.b32  	%r2850, %r2800, %r2775;
	xor.b32  	%r2851, %r2849, %r2850;
	add.s32 	%r2852, %r2847, %r2851;
	add.s32 	%r2853, %r2842, %r2750;
	add.s32 	%r2854, %r2852, %r2842;
	shf.l.wrap.b32 	%r2855, %r2853, %r2853, 26;
	shf.l.wrap.b32 	%r2856, %r2853, %r2853, 21;
	xor.b32  	%r2857, %r2855, %r2856;
	shf.l.wrap.b32 	%r2858, %r2853, %r2853, 7;
	xor.b32  	%r2859, %r2857, %r2858;
	and.b32  	%r2860, %r2853, %r2824;
	not.b32 	%r2861, %r2853;
	and.b32  	%r2862, %r2799, %r2861;
	or.b32  	%r2863, %r2860, %r2862;
	add.s32 	%r2864, %r2863, %r2774;
	add.s32 	%r2865, %r2864, %r2859;
	add.s32 	%r2866, %r2865, %r34;
	add.s32 	%r2867, %r2866, %r2836;
	shf.l.wrap.b32 	%r2868, %r2854, %r2854, 30;
	shf.l.wrap.b32 	%r2869, %r2854, %r2854, 19;
	xor.b32  	%r2870, %r2868, %r2869;
	shf.l.wrap.b32 	%r2871, %r2854, %r2854, 10;
	xor.b32  	%r2872, %r2870, %r2871;
	xor.b32  	%r2873, %r2825, %r2800;
	and.b32  	%r2874, %r2854, %r2873;
	and.b32  	%r2875, %r2825, %r2800;
	xor.b32  	%r2876, %r2874, %r2875;
	add.s32 	%r2877, %r2872, %r2876;
	add.s32 	%r2878, %r2867, %r2775;
	add.s32 	%r2879, %r2877, %r2867;
	shf.l.wrap.b32 	%r2880, %r2878, %r2878, 26;
	shf.l.wrap.b32 	%r2881, %r2878, %r2878, 21;
	xor.b32  	%r2882, %r2880, %r2881;
	shf.l.wrap.b32 	%r2883, %r2878, %r2878, 7;
	xor.b32  	%r2884, %r2882, %r2883;
	and.b32  	%r2885, %r2878, %r2853;
	not.b32 	%r2886, %r2878;
	and.b32  	%r2887, %r2824, %r2886;
	or.b32  	%r2888, %r2885, %r2887;
	add.s32 	%r2889, %r2888, %r2799;
	add.s32 	%r2890, %r2889, %r2884;
	add.s32 	%r2891, %r2890, %r35;
	add.s32 	%r2892, %r2891, %r2837;
	shf.l.wrap.b32 	%r2893, %r2879, %r2879, 30;
	shf.l.wrap.b32 	%r2894, %r2879, %r2879, 19;
	xor.b32  	%r2895, %r2893, %r2894;
	shf.l.wrap.b32 	%r2896, %r2879, %r2879, 10;
	xor.b32  	%r2897, %r2895, %r2896;
	xor.b32  	%r2898, %r2854, %r2825;
	and.b32  	%r2899, %r2879, %r2898;
	and.b32  	%r2900, %r2854, %r2825;
	xor.b32  	%r2901, %r2899, %r2900;
	add.s32 	%r2902, %r2897, %r2901;
	add.s32 	%r2903, %r2892, %r2800;
	add.s32 	%r2904, %r2902, %r2892;
	shf.l.wrap.b32 	%r2905, %r2903, %r2903, 26;
	shf.l.wrap.b32 	%r2906, %r2903, %r2903, 21;
	xor.b32  	%r2907, %r2905, %r2906;
	shf.l.wrap.b32 	%r2908, %r2903, %r2903, 7;
	xor.b32  	%r2909, %r2907, %r2908;
	and.b32  	%r2910, %r2903, %r2878;
	not.b32 	%r2911, %r2903;
	and.b32  	%r2912, %r2853, %r2911;
	or.b32  	%r2913, %r2910, %r2912;
	add.s32 	%r2914, %r2913, %r2824;
	add.s32 	%r2915, %r2914, %r2909;
	add.s32 	%r2916, %r2915, %r36;
	add.s32 	%r2917, %r2916, %r2838;
	shf.l.wrap.b32 	%r2918, %r2904, %r2904, 30;
	shf.l.wrap.b32 	%r2919, %r2904, %r2904, 19;
	xor.b32  	%r2920, %r2918, %r2919;
	shf.l.wrap.b32 	%r2921, %r2904, %r2904, 10;
	xor.b32  	%r2922, %r2920, %r2921;
	xor.b32  	%r2923, %r2879, %r2854;
	and.b32  	%r2924, %r2904, %r2923;
	and.b32  	%r2925, %r2879, %r2854;
	xor.b32  	%r2926, %r2924, %r2925;
	add.s32 	%r2927, %r2922, %r2926;
	add.s32 	%r2928, %r2917, %r2825;
	add.s32 	%r2929, %r2927, %r2917;
	shf.l.wrap.b32 	%r2930, %r2928, %r2928, 26;
	shf.l.wrap.b32 	%r2931, %r2928, %r2928, 21;
	xor.b32  	%r2932, %r2930, %r2931;
	shf.l.wrap.b32 	%r2933, %r2928, %r2928, 7;
	xor.b32  	%r2934, %r2932, %r2933;
	and.b32  	%r2935, %r2928, %r2903;
	not.b32 	%r2936, %r2928;
	and.b32  	%r2937, %r2878, %r2936;
	or.b32  	%r2938, %r2935, %r2937;
	ld.local.v4.u32 	{%r2939, %r2940, %r2941, %r2942}, [%rd1+128];
	add.s32 	%r2943, %r2938, %r2853;
	add.s32 	%r2944, %r2943, %r2934;
	add.s32 	%r2945, %r2944, %r37;
	add.s32 	%r2946, %r2945, %r2939;
	shf.l.wrap.b32 	%r2947, %r2929, %r2929, 30;
	shf.l.wrap.b32 	%r2948, %r2929, %r2929, 19;
	xor.b32  	%r2949, %r2947, %r2948;
	shf.l.wrap.b32 	%r2950, %r2929, %r2929, 10;
	xor.b32  	%r2951, %r2949, %r2950;
	xor.b32  	%r2952, %r2904, %r2879;
	and.b32  	%r2953, %r2929, %r2952;
	and.b32  	%r2954, %r2904, %r2879;
	xor.b32  	%r2955, %r2953, %r2954;
	add.s32 	%r2956, %r2951, %r2955;
	add.s32 	%r2957, %r2946, %r2854;
	add.s32 	%r2958, %r2956, %r2946;
	shf.l.wrap.b32 	%r2959, %r2957, %r2957, 26;
	shf.l.wrap.b32 	%r2960, %r2957, %r2957, 21;
	xor.b32  	%r2961, %r2959, %r2960;
	shf.l.wrap.b32 	%r2962, %r2957, %r2957, 7;
	xor.b32  	%r2963, %r2961, %r2962;
	and.b32  	%r2964, %r2957, %r2928;
	not.b32 	%r2965, %r2957;
	and.b32  	%r2966, %r2903, %r2965;
	or.b32  	%r2967, %r2964, %r2966;
	add.s32 	%r2968, %r2967, %r2878;
	add.s32 	%r2969, %r2968, %r2963;
	add.s32 	%r2970, %r2969, %r38;
	add.s32 	%r2971, %r2970, %r2940;
	shf.l.wrap.b32 	%r2972, %r2958, %r2958, 30;
	shf.l.wrap.b32 	%r2973, %r2958, %r2958, 19;
	xor.b32  	%r2974, %r2972, %r2973;
	shf.l.wrap.b32 	%r2975, %r2958, %r2958, 10;
	xor.b32  	%r2976, %r2974, %r2975;
	xor.b32  	%r2977, %r2929, %r2904;
	and.b32  	%r2978, %r2958, %r2977;
	and.b32  	%r2979, %r2929, %r2904;
	xor.b32  	%r2980, %r2978, %r2979;
	add.s32 	%r2981, %r2976, %r2980;
	add.s32 	%r2982, %r2971, %r2879;
	add.s32 	%r2983, %r2981, %r2971;
	shf.l.wrap.b32 	%r2984, %r2982, %r2982, 26;
	shf.l.wrap.b32 	%r2985, %r2982, %r2982, 21;
	xor.b32  	%r2986, %r2984, %r2985;
	shf.l.wrap.b32 	%r2987, %r2982, %r2982, 7;
	xor.b32  	%r2988, %r2986, %r2987;
	and.b32  	%r2989, %r2982, %r2957;
	not.b32 	%r2990, %r2982;
	and.b32  	%r2991, %r2928, %r2990;
	or.b32  	%r2992, %r2989, %r2991;
	add.s32 	%r2993, %r2992, %r2903;
	add.s32 	%r2994, %r2993, %r2988;
	add.s32 	%r2995, %r2994, %r39;
	add.s32 	%r2996, %r2995, %r2941;
	shf.l.wrap.b32 	%r2997, %r2983, %r2983, 30;
	shf.l.wrap.b32 	%r2998, %r2983, %r2983, 19;
	xor.b32  	%r2999, %r2997, %r2998;
	shf.l.wrap.b32 	%r3000, %r2983, %r2983, 10;
	xor.b32  	%r3001, %r2999, %r3000;
	xor.b32  	%r3002, %r2958, %r2929;
	and.b32  	%r3003, %r2983, %r3002;
	and.b32  	%r3004, %r2958, %r2929;
	xor.b32  	%r3005, %r3003, %r3004;
	add.s32 	%r3006, %r3001, %r3005;
	add.s32 	%r3007, %r2996, %r2904;
	add.s32 	%r3008, %r3006, %r2996;
	shf.l.wrap.b32 	%r3009, %r3007, %r3007, 26;
	shf.l.wrap.b32 	%r3010, %r3007, %r3007, 21;
	xor.b32  	%r3011, %r3009, %r3010;
	shf.l.wrap.b32 	%r3012, %r3007, %r3007, 7;
	xor.b32  	%r3013, %r3011, %r3012;
	and.b32  	%r3014, %r3007, %r2982;
	not.b32 	%r3015, %r3007;
	and.b32  	%r3016, %r2957, %r3015;
	or.b32  	%r3017, %r3014, %r3016;
	add.s32 	%r3018, %r3017, %r2928;
	add.s32 	%r3019, %r3018, %r3013;
	add.s32 	%r3020, %r3019, %r40;
	add.s32 	%r3021, %r3020, %r2942;
	shf.l.wrap.b32 	%r3022, %r3008, %r3008, 30;
	shf.l.wrap.b32 	%r3023, %r3008, %r3008, 19;
	xor.b32  	%r3024, %r3022, %r3023;
	shf.l.wrap.b32 	%r3025, %r3008, %r3008, 10;
	xor.b32  	%r3026, %r3024, %r3025;
	xor.b32  	%r3027, %r2983, %r2958;
	and.b32  	%r3028, %r3008, %r3027;
	and.b32  	%r3029, %r2983, %r2958;
	xor.b32  	%r3030, %r3028, %r3029;
	add.s32 	%r3031, %r3026, %r3030;
	add.s32 	%r3032, %r3021, %r2929;
	add.s32 	%r3033, %r3031, %r3021;
	shf.l.wrap.b32 	%r3034, %r3032, %r3032, 26;
	shf.l.wrap.b32 	%r3035, %r3032, %r3032, 21;
	xor.b32  	%r3036, %r3034, %r3035;
	shf.l.wrap.b32 	%r3037, %r3032, %r3032, 7;
	xor.b32  	%r3038, %r3036, %r3037;
	and.b32  	%r3039, %r3032, %r3007;
	not.b32 	%r3040, %r3032;
	and.b32  	%r3041, %r2982, %r3040;
	or.b32  	%r3042, %r3039, %r3041;
	ld.local.v4.u32 	{%r3043, %r3044, %r3045, %r3046}, [%rd1+144];
	add.s32 	%r3047, %r3042, %r2957;
	add.s32 	%r3048, %r3047, %r3038;
	add.s32 	%r3049, %r3048, %r41;
	add.s32 	%r3050, %r3049, %r3043;
	shf.l.wrap.b32 	%r3051, %r3033, %r3033, 30;
	shf.l.wrap.b32 	%r3052, %r3033, %r3033, 19;
	xor.b32  	%r3053, %r3051, %r3052;
	shf.l.wrap.b32 	%r3054, %r3033, %r3033, 10;
	xor.b32  	%r3055, %r3053, %r3054;
	xor.b32  	%r3056, %r3008, %r2983;
	and.b32  	%r3057, %r3033, %r3056;
	and.b32  	%r3058, %r3008, %r2983;
	xor.b32  	%r3059, %r3057, %r3058;
	add.s32 	%r3060, %r3055, %r3059;
	add.s32 	%r3061, %r3050, %r2958;
	add.s32 	%r3062, %r3060, %r3050;
	shf.l.wrap.b32 	%r3063, %r3061, %r3061, 26;
	shf.l.wrap.b32 	%r3064, %r3061, %r3061, 21;
	xor.b32  	%r3065, %r3063, %r3064;
	shf.l.wrap.b32 	%r3066, %r3061, %r3061, 7;
	xor.b32  	%r3067, %r3065, %r3066;
	and.b32  	%r3068, %r3061, %r3032;
	not.b32 	%r3069, %r3061;
	and.b32  	%r3070, %r3007, %r3069;
	or.b32  	%r3071, %r3068, %r3070;
	add.s32 	%r3072, %r3071, %r2982;
	add.s32 	%r3073, %r3072, %r3067;
	add.s32 	%r3074, %r3073, %r42;
	add.s32 	%r3075, %r3074, %r3044;
	shf.l.wrap.b32 	%r3076, %r3062, %r3062, 30;
	shf.l.wrap.b32 	%r3077, %r3062, %r3062, 19;
	xor.b32  	%r3078, %r3076, %r3077;
	shf.l.wrap.b32 	%r3079, %r3062, %r3062, 10;
	xor.b32  	%r3080, %r3078, %r3079;
	xor.b32  	%r3081, %r3033, %r3008;
	and.b32  	%r3082, %r3062, %r3081;
	and.b32  	%r3083, %r3033, %r3008;
	xor.b32  	%r3084, %r3082, %r3083;
	add.s32 	%r3085, %r3080, %r3084;
	add.s32 	%r3086, %r3075, %r2983;
	add.s32 	%r3087, %r3085, %r3075;
	shf.l.wrap.b32 	%r3088, %r3086, %r3086, 26;
	shf.l.wrap.b32 	%r3089, %r3086, %r3086, 21;
	xor.b32  	%r3090, %r3088, %r3089;
	shf.l.wrap.b32 	%r3091, %r3086, %r3086, 7;
	xor.b32  	%r3092, %r3090, %r3091;
	and.b32  	%r3093, %r3086, %r3061;
	not.b32 	%r3094, %r3086;
	and.b32  	%r3095, %r3032, %r3094;
	or.b32  	%r3096, %r3093, %r3095;
	add.s32 	%r3097, %r3096, %r3007;
	add.s32 	%r3098, %r3097, %r3092;
	add.s32 	%r3099, %r3098, %r43;
	add.s32 	%r3100, %r3099, %r3045;
	shf.l.wrap.b32 	%r3101, %r3087, %r3087, 30;
	shf.l.wrap.b32 	%r3102, %r3087, %r3087, 19;
	xor.b32  	%r3103, %r3101, %r3102;
	shf.l.wrap.b32 	%r3104, %r3087, %r3087, 10;
	xor.b32  	%r3105, %r3103, %r3104;
	xor.b32  	%r3106, %r3062, %r3033;
	and.b32  	%r3107, %r3087, %r3106;
	and.b32  	%r3108, %r3062, %r3033;
	xor.b32  	%r3109, %r3107, %r3108;
	add.s32 	%r3110, %r3105, %r3109;
	add.s32 	%r3111, %r3100, %r3008;
	add.s32 	%r3112, %r3110, %r3100;
	shf.l.wrap.b32 	%r3113, %r3111, %r3111, 26;
	shf.l.wrap.b32 	%r3114, %r3111, %r3111, 21;
	xor.b32  	%r3115, %r3113, %r3114;
	shf.l.wrap.b32 	%r3116, %r3111, %r3111, 7;
	xor.b32  	%r3117, %r3115, %r3116;
	and.b32  	%r3118, %r3111, %r3086;
	not.b32 	%r3119, %r3111;
	and.b32  	%r3120, %r3061, %r3119;
	or.b32  	%r3121, %r3118, %r3120;
	add.s32 	%r3122, %r3121, %r3032;
	add.s32 	%r3123, %r3122, %r3117;
	add.s32 	%r3124, %r3123, %r44;
	add.s32 	%r3125, %r3124, %r3046;
	shf.l.wrap.b32 	%r3126, %r3112, %r3112, 30;
	shf.l.wrap.b32 	%r3127, %r3112, %r3112, 19;
	xor.b32  	%r3128, %r3126, %r3127;
	shf.l.wrap.b32 	%r3129, %r3112, %r3112, 10;
	xor.b32  	%r3130, %r3128, %r3129;
	xor.b32  	%r3131, %r3087, %r3062;
	and.b32  	%r3132, %r3112, %r3131;
	and.b32  	%r3133, %r3087, %r3062;
	xor.b32  	%r3134, %r3132, %r3133;
	add.s32 	%r3135, %r3130, %r3134;
	add.s32 	%r3136, %r3125, %r3033;
	add.s32 	%r3137, %r3135, %r3125;
	shf.l.wrap.b32 	%r3138, %r3136, %r3136, 26;
	shf.l.wrap.b32 	%r3139, %r3136, %r3136, 21;
	xor.b32  	%r3140, %r3138, %r3139;
	shf.l.wrap.b32 	%r3141, %r3136, %r3136, 7;
	xor.b32  	%r3142, %r3140, %r3141;
	and.b32  	%r3143, %r3136, %r3111;
	not.b32 	%r3144, %r3136;
	and.b32  	%r3145, %r3086, %r3144;
	or.b32  	%r3146, %r3143, %r3145;
	ld.local.v4.u32 	{%r3147, %r3148, %r3149, %r3150}, [%rd1+160];
	add.s32 	%r3151, %r3146, %r3061;
	add.s32 	%r3152, %r3151, %r3142;
	add.s32 	%r3153, %r3152, %r45;
	add.s32 	%r3154, %r3153, %r3147;
	shf.l.wrap.b32 	%r3155, %r3137, %r3137, 30;
	shf.l.wrap.b32 	%r3156, %r3137, %r3137, 19;
	xor.b32  	%r3157, %r3155, %r3156;
	shf.l.wrap.b32 	%r3158, %r3137, %r3137, 10;
	xor.b32  	%r3159, %r3157, %r3158;
	xor.b32  	%r3160, %r3112, %r3087;
	and.b32  	%r3161, %r3137, %r3160;
	and.b32  	%r3162, %r3112, %r3087;
	xor.b32  	%r3163, %r3161, %r3162;
	add.s32 	%r3164, %r3159, %r3163;
	add.s32 	%r3165, %r3154, %r3062;
	add.s32 	%r3166, %r3164, %r3154;
	shf.l.wrap.b32 	%r3167, %r3165, %r3165, 26;
	shf.l.wrap.b32 	%r3168, %r3165, %r3165, 21;
	xor.b32  	%r3169, %r3167, %r3168;
	shf.l.wrap.b32 	%r3170, %r3165, %r3165, 7;
	xor.b32  	%r3171, %r3169, %r3170;
	and.b32  	%r3172, %r3165, %r3136;
	not.b32 	%r3173, %r3165;
	and.b32  	%r3174, %r3111, %r3173;
	or.b32  	%r3175, %r3172, %r3174;
	add.s32 	%r3176, %r3175, %r3086;
	add.s32 	%r3177, %r3176, %r3171;
	ld.const.u32 	%r74, [K+164];
	add.s32 	%r3178, %r3177, %r74;
	add.s32 	%r3179, %r3178, %r3148;
	shf.l.wrap.b32 	%r3180, %r3166, %r3166, 30;
	shf.l.wrap.b32 	%r3181, %r3166, %r3166, 19;
	xor.b32  	%r3182, %r3180, %r3181;
	shf.l.wrap.b32 	%r3183, %r3166, %r3166, 10;
	xor.b32  	%r3184, %r3182, %r3183;
	xor.b32  	%r3185, %r3137, %r3112;
	and.b32  	%r3186, %r3166, %r3185;
	and.b32  	%r3187, %r3137, %r3112;
	xor.b32  	%r3188, %r3186, %r3187;
	add.s32 	%r3189, %r3184, %r3188;
	add.s32 	%r3190, %r3179, %r3087;
	add.s32 	%r3191, %r3189, %r3179;
	shf.l.wrap.b32 	%r3192, %r3190, %r3190, 26;
	shf.l.wrap.b32 	%r3193, %r3190, %r3190, 21;
	xor.b32  	%r3194, %r3192, %r3193;
	shf.l.wrap.b32 	%r3195, %r3190, %r3190, 7;
	xor.b32  	%r3196, %r3194, %r3195;
	and.b32  	%r3197, %r3190, %r3165;
	not.b32 	%r3198, %r3190;
	and.b32  	%r3199, %r3136, %r3198;
	or.b32  	%r3200, %r3197, %r3199;
	add.s32 	%r3201, %r3200, %r3111;
	add.s32 	%r3202, %r3201, %r3196;
	ld.const.u32 	%r75, [K+168];
	add.s32 	%r3203, %r3202, %r75;
	add.s32 	%r3204, %r3203, %r3149;
	shf.l.wrap.b32 	%r3205, %r3191, %r3191, 30;
	shf.l.wrap.b32 	%r3206, %r3191, %r3191, 19;
	xor.b32  	%r3207, %r3205, %r3206;
	shf.l.wrap.b32 	%r3208, %r3191, %r3191, 10;
	xor.b32  	%r3209, %r3207, %r3208;
	xor.b32  	%r3210, %r3166, %r3137;
	and.b32  	%r3211, %r3191, %r3210;
	and.b32  	%r3212, %r3166, %r3137;
	xor.b32  	%r3213, %r3211, %r3212;
	add.s32 	%r3214, %r3209, %r3213;
	add.s32 	%r3215, %r3204, %r3112;
	add.s32 	%r3216, %r3214, %r3204;
	shf.l.wrap.b32 	%r3217, %r3215, %r3215, 26;
	shf.l.wrap.b32 	%r3218, %r3215, %r3215, 21;
	xor.b32  	%r3219, %r3217, %r3218;
	shf.l.wrap.b32 	%r3220, %r3215, %r3215, 7;
	xor.b32  	%r3221, %r3219, %r3220;
	and.b32  	%r3222, %r3215, %r3190;
	not.b32 	%r3223, %r3215;
	and.b32  	%r3224, %r3165, %r3223;
	or.b32  	%r3225, %r3222, %r3224;
	add.s32 	%r3226, %r3225, %r3136;
	add.s32 	%r3227, %r3226, %r3221;
	ld.const.u32 	%r76, [K+172];
	add.s32 	%r3228, %r3227, %r76;
	add.s32 	%r3229, %r3228, %r3150;
	shf.l.wrap.b32 	%r3230, %r3216, %r3216, 30;
	shf.l.wrap.b32 	%r3231, %r3216, %r3216, 19;
	xor.b32  	%r3232, %r3230, %r3231;
	shf.l.wrap.b32 	%r3233, %r3216, %r3216, 10;
	xor.b32  	%r3234, %r3232, %r3233;
	xor.b32  	%r3235, %r3191, %r3166;
	and.b32  	%r3236, %r3216, %r3235;
	and.b32  	%r3237, %r3191, %r3166;
	xor.b32  	%r3238, %r3236, %r3237;
	add.s32 	%r3239, %r3234, %r3238;
	add.s32 	%r3240, %r3229, %r3137;
	add.s32 	%r3241, %r3239, %r3229;
	shf.l.wrap.b32 	%r3242, %r3240, %r3240, 26;
	shf.l.wrap.b32 	%r3243, %r3240, %r3240, 21;
	xor.b32  	%r3244, %r3242, %r3243;
	shf.l.wrap.b32 	%r3245, %r3240, %r3240, 7;
	xor.b32  	%r3246, %r3244, %r3245;
	and.b32  	%r3247, %r3240, %r3215;
	not.b32 	%r3248, %r3240;
	and.b32  	%r3249, %r3190, %r3248;
	or.b32  	%r3250, %r3247, %r3249;
	ld.local.v4.u32 	{%r3251, %r3252, %r3253, %r3254}, [%rd1+176];
	add.s32 	%r3255, %r3250, %r3165;
	add.s32 	%r3256, %r3255, %r3246;
	ld.const.u32 	%r77, [K+176];
	add.s32 	%r3257, %r3256, %r77;
	add.s32 	%r3258, %r3257, %r3251;
	shf.l.wrap.b32 	%r3259, %r3241, %r3241, 30;
	shf.l.wrap.b32 	%r3260, %r3241, %r3241, 19;
	xor.b32  	%r3261, %r3259, %r3260;
	shf.l.wrap.b32 	%r3262, %r3241, %r3241, 10;
	xor.b32  	%r3263, %r3261, %r3262;
	xor.b32  	%r3264, %r3216, %r3191;
	and.b32  	%r3265, %r3241, %r3264;
	and.b32  	%r3266, %r3216, %r3191;
	xor.b32  	%r3267, %r3265, %r3266;
	add.s32 	%r3268, %r3263, %r3267;
	add.s32 	%r3269, %r3258, %r3166;
	add.s32 	%r3270, %r3268, %r3258;
	shf.l.wrap.b32 	%r3271, %r3269, %r3269, 26;
	shf.l.wrap.b32 	%r3272, %r3269, %r3269, 21;
	xor.b32  	%r3273, %r3271, %r3272;
	shf.l.wrap.b32 	%r3274, %r3269, %r3269, 7;
	xor.b32  	%r3275, %r3273, %r3274;
	and.b32  	%r3276, %r3269, %r3240;
	not.b32 	%r3277, %r3269;
	and.b32  	%r3278, %r3215, %r3277;
	or.b32  	%r3279, %r3276, %r3278;
	add.s32 	%r3280, %r3279, %r3190;
	add.s32 	%r3281, %r3280, %r3275;
	add.s32 	%r3282, %r3281, %r46;
	add.s32 	%r3283, %r3282, %r3252;
	shf.l.wrap.b32 	%r3284, %r3270, %r3270, 30;
	shf.l.wrap.b32 	%r3285, %r3270, %r3270, 19;
	xor.b32  	%r3286, %r3284, %r3285;
	shf.l.wrap.b32 	%r3287, %r3270, %r3270, 10;
	xor.b32  	%r3288, %r3286, %r3287;
	xor.b32  	%r3289, %r3241, %r3216;
	and.b32  	%r3290, %r3270, %r3289;
	and.b32  	%r3291, %r3241, %r3216;
	xor.b32  	%r3292, %r3290, %r3291;
	add.s32 	%r3293, %r3288, %r3292;
	add.s32 	%r3294, %r3283, %r3191;
	add.s32 	%r3295, %r3293, %r3283;
	shf.l.wrap.b32 	%r3296, %r3294, %r3294, 26;
	shf.l.wrap.b32 	%r3297, %r3294, %r3294, 21;
	xor.b32  	%r3298, %r3296, %r3297;
	shf.l.wrap.b32 	%r3299, %r3294, %r3294, 7;
	xor.b32  	%r3300, %r3298, %r3299;
	and.b32  	%r3301, %r3294, %r3269;
	not.b32 	%r3302, %r3294;
	and.b32  	%r3303, %r3240, %r3302;
	or.b32  	%r3304, %r3301, %r3303;
	add.s32 	%r3305, %r3304, %r3215;
	add.s32 	%r3306, %r3305, %r3300;
	ld.const.u32 	%r78, [K+184];
	add.s32 	%r3307, %r3306, %r78;
	add.s32 	%r3308, %r3307, %r3253;
	shf.l.wrap.b32 	%r3309, %r3295, %r3295, 30;
	shf.l.wrap.b32 	%r3310, %r3295, %r3295, 19;
	xor.b32  	%r3311, %r3309, %r3310;
	shf.l.wrap.b32 	%r3312, %r3295, %r3295, 10;
	xor.b32  	%r3313, %r3311, %r3312;
	xor.b32  	%r3314, %r3270, %r3241;
	and.b32  	%r3315, %r3295, %r3314;
	and.b32  	%r3316, %r3270, %r3241;
	xor.b32  	%r3317, %r3315, %r3316;
	add.s32 	%r3318, %r3313, %r3317;
	add.s32 	%r3319, %r3308, %r3216;
	add.s32 	%r3320, %r3318, %r3308;
	shf.l.wrap.b32 	%r3321, %r3319, %r3319, 26;
	shf.l.wrap.b32 	%r3322, %r3319, %r3319, 21;
	xor.b32  	%r3323, %r3321, %r3322;
	shf.l.wrap.b32 	%r3324, %r3319, %r3319, 7;
	xor.b32  	%r3325, %r3323, %r3324;
	and.b32  	%r3326, %r3319, %r3294;
	not.b32 	%r3327, %r3319;
	and.b32  	%r3328, %r3269, %r3327;
	or.b32  	%r3329, %r3326, %r3328;
	add.s32 	%r3330, %r3329, %r3240;
	add.s32 	%r3331, %r3330, %r3325;
	ld.const.u32 	%r79, [K+188];
	add.s32 	%r3332, %r3331, %r79;
	add.s32 	%r3333, %r3332, %r3254;
	shf.l.wrap.b32 	%r3334, %r3320, %r3320, 30;
	shf.l.wrap.b32 	%r3335, %r3320, %r3320, 19;
	xor.b32  	%r3336, %r3334, %r3335;
	shf.l.wrap.b32 	%r3337, %r3320, %r3320, 10;
	xor.b32  	%r3338, %r3336, %r3337;
	xor.b32  	%r3339, %r3295, %r3270;
	and.b32  	%r3340, %r3320, %r3339;
	and.b32  	%r3341, %r3295, %r3270;
	xor.b32  	%r3342, %r3340, %r3341;
	add.s32 	%r3343, %r3338, %r3342;
	add.s32 	%r3344, %r3333, %r3241;
	add.s32 	%r3345, %r3343, %r3333;
	shf.l.wrap.b32 	%r3346, %r3344, %r3344, 26;
	shf.l.wrap.b32 	%r3347, %r3344, %r3344, 21;
	xor.b32  	%r3348, %r3346, %r3347;
	shf.l.wrap.b32 	%r3349, %r3344, %r3344, 7;
	xor.b32  	%r3350, %r3348, %r3349;
	and.b32  	%r3351, %r3344, %r3319;
	not.b32 	%r3352, %r3344;
	and.b32  	%r3353, %r3294, %r3352;
	or.b32  	%r3354, %r3351, %r3353;
	ld.local.v4.u32 	{%r3355, %r3356, %r3357, %r3358}, [%rd1+192];
	add.s32 	%r3359, %r3354, %r3269;
	add.s32 	%r3360, %r3359, %r3350;
	ld.const.u32 	%r80, [K+192];
	add.s32 	%r3361, %r3360, %r80;
	add.s32 	%r3362, %r3361, %r3355;
	shf.l.wrap.b32 	%r3363, %r3345, %r3345, 30;
	shf.l.wrap.b32 	%r3364, %r3345, %r3345, 19;
	xor.b32  	%r3365, %r3363, %r3364;
	shf.l.wrap.b32 	%r3366, %r3345, %r3345, 10;
	xor.b32  	%r3367, %r3365, %r3366;
	xor.b32  	%r3368, %r3320, %r3295;
	and.b32  	%r3369, %r3345, %r3368;
	and.b32  	%r3370, %r3320, %r3295;
	xor.b32  	%r3371, %r3369, %r3370;
	add.s32 	%r3372, %r3367, %r3371;
	add.s32 	%r3373, %r3362, %r3270;
	add.s32 	%r3374, %r3372, %r3362;
	shf.l.wrap.b32 	%r3375, %r3373, %r3373, 26;
	shf.l.wrap.b32 	%r3376, %r3373, %r3373, 21;
	xor.b32  	%r3377, %r3375, %r3376;
	shf.l.wrap.b32 	%r3378, %r3373, %r3373, 7;
	xor.b32  	%r3379, %r3377, %r3378;
	and.b32  	%r3380, %r3373, %r3344;
	not.b32 	%r3381, %r3373;
	and.b32  	%r3382, %r3319, %r3381;
	or.b32  	%r3383, %r3380, %r3382;
	add.s32 	%r3384, %r3383, %r3294;
	add.s32 	%r3385, %r3384, %r3379;
	add.s32 	%r3386, %r3385, %r47;
	add.s32 	%r3387, %r3386, %r3356;
	shf.l.wrap.b32 	%r3388, %r3374, %r3374, 30;
	shf.l.wrap.b32 	%r3389, %r3374, %r3374, 19;
	xor.b32  	%r3390, %r3388, %r3389;
	shf.l.wrap.b32 	%r3391, %r3374, %r3374, 10;
	xor.b32  	%r3392, %r3390, %r3391;
	xor.b32  	%r3393, %r3345, %r3320;
	and.b32  	%r3394, %r3374, %r3393;
	and.b32  	%r3395, %r3345, %r3320;
	xor.b32  	%r3396, %r3394, %r3395;
	add.s32 	%r3397, %r3392, %r3396;
	add.s32 	%r3398, %r3387, %r3295;
	add.s32 	%r3399, %r3397, %r3387;
	shf.l.wrap.b32 	%r3400, %r3398, %r3398, 26;
	shf.l.wrap.b32 	%r3401, %r3398, %r3398, 21;
	xor.b32  	%r3402, %r3400, %r3401;
	shf.l.wrap.b32 	%r3403, %r3398, %r3398, 7;
	xor.b32  	%r3404, %r3402, %r3403;
	and.b32  	%r3405, %r3398, %r3373;
	not.b32 	%r3406, %r3398;
	and.b32  	%r3407, %r3344, %r3406;
	or.b32  	%r3408, %r3405, %r3407;
	add.s32 	%r3409, %r3408, %r3319;
	add.s32 	%r3410, %r3409, %r3404;
	ld.const.u32 	%r81, [K+200];
	add.s32 	%r3411, %r3410, %r81;
	add.s32 	%r3412, %r3411, %r3357;
	shf.l.wrap.b32 	%r3413, %r3399, %r3399, 30;
	shf.l.wrap.b32 	%r3414, %r3399, %r3399, 19;
	xor.b32  	%r3415, %r3413, %r3414;
	shf.l.wrap.b32 	%r3416, %r3399, %r3399, 10;
	xor.b32  	%r3417, %r3415, %r3416;
	xor.b32  	%r3418, %r3374, %r3345;
	and.b32  	%r3419, %r3399, %r3418;
	and.b32  	%r3420, %r3374, %r3345;
	xor.b32  	%r3421, %r3419, %r3420;
	add.s32 	%r3422, %r3417, %r3421;
	add.s32 	%r3423, %r3412, %r3320;
	add.s32 	%r3424, %r3422, %r3412;
	shf.l.wrap.b32 	%r3425, %r3423, %r3423, 26;
	shf.l.wrap.b32 	%r3426, %r3423, %r3423, 21;
	xor.b32  	%r3427, %r3425, %r3426;
	shf.l.wrap.b32 	%r3428, %r3423, %r3423, 7;
	xor.b32  	%r3429, %r3427, %r3428;
	and.b32  	%r3430, %r3423, %r3398;
	not.b32 	%r3431, %r3423;
	and.b32  	%r3432, %r3373, %r3431;
	or.b32  	%r3433, %r3430, %r3432;
	add.s32 	%r3434, %r3433, %r3344;
	add.s32 	%r3435, %r3434, %r3429;
	ld.const.u32 	%r82, [K+204];
	add.s32 	%r3436, %r3435, %r82;
	add.s32 	%r3437, %r3436, %r3358;
	shf.l.wrap.b32 	%r3438, %r3424, %r3424, 30;
	shf.l.wrap.b32 	%r3439, %r3424, %r3424, 19;
	xor.b32  	%r3440, %r3438, %r3439;
	shf.l.wrap.b32 	%r3441, %r3424, %r3424, 10;
	xor.b32  	%r3442, %r3440, %r3441;
	xor.b32  	%r3443, %r3399, %r3374;
	and.b32  	%r3444, %r3424, %r3443;
	and.b32  	%r3445, %r3399, %r3374;
	xor.b32  	%r3446, %r3444, %r3445;
	add.s32 	%r3447, %r3442, %r3446;
	add.s32 	%r3448, %r3437, %r3345;
	add.s32 	%r3449, %r3447, %r3437;
	shf.l.wrap.b32 	%r3450, %r3448, %r3448, 26;
	shf.l.wrap.b32 	%r3451, %r3448, %r3448, 21;
	xor.b32  	%r3452, %r3450, %r3451;
	shf.l.wrap.b32 	%r3453, %r3448, %r3448, 7;
	xor.b32  	%r3454, %r3452, %r3453;
	and.b32  	%r3455, %r3448, %r3423;
	not.b32 	%r3456, %r3448;
	and.b32  	%r3457, %r3398, %r3456;
	or.b32  	%r3458, %r3455, %r3457;
	ld.local.v4.u32 	{%r3459, %r3460, %r3461, %r3462}, [%rd1+208];
	add.s32 	%r3463, %r3458, %r3373;
	add.s32 	%r3464, %r3463, %r3454;
	add.s32 	%r3465, %r3464, %r48;
	add.s32 	%r3466, %r3465, %r3459;
	shf.l.wrap.b32 	%r3467, %r3449, %r3449, 30;
	shf.l.wrap.b32 	%r3468, %r3449, %r3449, 19;
	xor.b32  	%r3469, %r3467, %r3468;
	shf.l.wrap.b32 	%r3470, %r3449, %r3449, 10;
	xor.b32  	%r3471, %r3469, %r3470;
	xor.b32  	%r3472, %r3424, %r3399;
	and.b32  	%r3473, %r3449, %r3472;
	and.b32  	%r3474, %r3424, %r3399;
	xor.b32  	%r3475, %r3473, %r3474;
	add.s32 	%r3476, %r3471, %r3475;
	add.s32 	%r3477, %r3466, %r3374;
	add.s32 	%r3478, %r3476, %r3466;
	shf.l.wrap.b32 	%r3479, %r3477, %r3477, 26;
	shf.l.wrap.b32 	%r3480, %r3477, %r3477, 21;
	xor.b32  	%r3481, %r3479, %r3480;
	shf.l.wrap.b32 	%r3482, %r3477, %r3477, 7;
	xor.b32  	%r3483, %r3481, %r3482;
	and.b32  	%r3484, %r3477, %r3448;
	not.b32 	%r3485, %r3477;
	and.b32  	%r3486, %r3423, %r3485;
	or.b32  	%r3487, %r3484, %r3486;
	add.s32 	%r3488, %r3487, %r3398;
	add.s32 	%r3489, %r3488, %r3483;
	ld.const.u32 	%r83, [K+212];
	add.s32 	%r3490, %r3489, %r83;
	add.s32 	%r3491, %r3490, %r3460;
	shf.l.wrap.b32 	%r3492, %r3478, %r3478, 30;
	shf.l.wrap.b32 	%r3493, %r3478, %r3478, 19;
	xor.b32  	%r3494, %r3492, %r3493;
	shf.l.wrap.b32 	%r3495, %r3478, %r3478, 10;
	xor.b32  	%r3496, %r3494, %r3495;
	xor.b32  	%r3497, %r3449, %r3424;
	and.b32  	%r3498, %r3478, %r3497;
	and.b32  	%r3499, %r3449, %r3424;
	xor.b32  	%r3500, %r3498, %r3499;
	add.s32 	%r3501, %r3496, %r3500;
	add.s32 	%r3502, %r3491, %r3399;
	add.s32 	%r3503, %r3501, %r3491;
	shf.l.wrap.b32 	%r3504, %r3502, %r3502, 26;
	shf.l.wrap.b32 	%r3505, %r3502, %r3502, 21;
	xor.b32  	%r3506, %r3504, %r3505;
	shf.l.wrap.b32 	%r3507, %r3502, %r3502, 7;
	xor.b32  	%r3508, %r3506, %r3507;
	and.b32  	%r3509, %r3502, %r3477;
	not.b32 	%r3510, %r3502;
	and.b32  	%r3511, %r3448, %r3510;
	or.b32  	%r3512, %r3509, %r3511;
	add.s32 	%r3513, %r3512, %r3423;
	add.s32 	%r3514, %r3513, %r3508;
	ld.const.u32 	%r84, [K+216];
	add.s32 	%r3515, %r3514, %r84;
	add.s32 	%r3516, %r3515, %r3461;
	shf.l.wrap.b32 	%r3517, %r3503, %r3503, 30;
	shf.l.wrap.b32 	%r3518, %r3503, %r3503, 19;
	xor.b32  	%r3519, %r3517, %r3518;
	shf.l.wrap.b32 	%r3520, %r3503, %r3503, 10;
	xor.b32  	%r3521, %r3519, %r3520;
	xor.b32  	%r3522, %r3478, %r3449;
	and.b32  	%r3523, %r3503, %r3522;
	and.b32  	%r3524, %r3478, %r3449;
	xor.b32  	%r3525, %r3523, %r3524;
	add.s32 	%r3526, %r3521, %r3525;
	add.s32 	%r3527, %r3516, %r3424;
	add.s32 	%r3528, %r3526, %r3516;
	shf.l.wrap.b32 	%r3529, %r3527, %r3527, 26;
	shf.l.wrap.b32 	%r3530, %r3527, %r3527, 21;
	xor.b32  	%r3531, %r3529, %r3530;
	shf.l.wrap.b32 	%r3532, %r3527, %r3527, 7;
	xor.b32  	%r3533, %r3531, %r3532;
	and.b32  	%r3534, %r3527, %r3502;
	not.b32 	%r3535, %r3527;
	and.b32  	%r3536, %r3477, %r3535;
	or.b32  	%r3537, %r3534, %r3536;
	add.s32 	%r3538, %r3537, %r3448;
	add.s32 	%r3539, %r3538, %r3533;
	add.s32 	%r3540, %r3539, %r49;
	add.s32 	%r3541, %r3540, %r3462;
	shf.l.wrap.b32 	%r3542, %r3528, %r3528, 30;
	shf.l.wrap.b32 	%r3543, %r3528, %r3528, 19;
	xor.b32  	%r3544, %r3542, %r3543;
	shf.l.wrap.b32 	%r3545, %r3528, %r3528, 10;
	xor.b32  	%r3546, %r3544, %r3545;
	xor.b32  	%r3547, %r3503, %r3478;
	and.b32  	%r3548, %r3528, %r3547;
	and.b32  	%r3549, %r3503, %r3478;
	xor.b32  	%r3550, %r3548, %r3549;
	add.s32 	%r3551, %r3546, %r3550;
	add.s32 	%r3552, %r3541, %r3449;
	add.s32 	%r3553, %r3551, %r3541;
	shf.l.wrap.b32 	%r3554, %r3552, %r3552, 26;
	shf.l.wrap.b32 	%r3555, %r3552, %r3552, 21;
	xor.b32  	%r3556, %r3554, %r3555;
	shf.l.wrap.b32 	%r3557, %r3552, %r3552, 7;
	xor.b32  	%r3558, %r3556, %r3557;
	and.b32  	%r3559, %r3552, %r3527;
	not.b32 	%r3560, %r3552;
	and.b32  	%r3561, %r3502, %r3560;
	or.b32  	%r3562, %r3559, %r3561;
	ld.local.v4.u32 	{%r3563, %r3564, %r3565, %r3566}, [%rd1+224];
	add.s32 	%r3567, %r3562, %r3477;
	add.s32 	%r3568, %r3567, %r3558;
	add.s32 	%r3569, %r3568, %r50;
	add.s32 	%r3570, %r3569, %r3563;
	shf.l.wrap.b32 	%r3571, %r3553, %r3553, 30;
	shf.l.wrap.b32 	%r3572, %r3553, %r3553, 19;
	xor.b32  	%r3573, %r3571, %r3572;
	shf.l.wrap.b32 	%r3574, %r3553, %r3553, 10;
	xor.b32  	%r3575, %r3573, %r3574;
	xor.b32  	%r3576, %r3528, %r3503;
	and.b32  	%r3577, %r3553, %r3576;
	and.b32  	%r3578, %r3528, %r3503;
	xor.b32  	%r3579, %r3577, %r3578;
	add.s32 	%r3580, %r3575, %r3579;
	add.s32 	%r3581, %r3570, %r3478;
	add.s32 	%r3582, %r3580, %r3570;
	shf.l.wrap.b32 	%r3583, %r3581, %r3581, 26;
	shf.l.wrap.b32 	%r3584, %r3581, %r3581, 21;
	xor.b32  	%r3585, %r3583, %r3584;
	shf.l.wrap.b32 	%r3586, %r3581, %r3581, 7;
	xor.b32  	%r3587, %r3585, %r3586;
	and.b32  	%r3588, %r3581, %r3552;
	not.b32 	%r3589, %r3581;
	and.b32  	%r3590, %r3527, %r3589;
	or.b32  	%r3591, %r3588, %r3590;
	add.s32 	%r3592, %r3591, %r3502;
	add.s32 	%r3593, %r3592, %r3587;
	add.s32 	%r3594, %r3593, %r51;
	add.s32 	%r3595, %r3594, %r3564;
	shf.l.wrap.b32 	%r3596, %r3582, %r3582, 30;
	shf.l.wrap.b32 	%r3597, %r3582, %r3582, 19;
	xor.b32  	%r3598, %r3596, %r3597;
	shf.l.wrap.b32 	%r3599, %r3582, %r3582, 10;
	xor.b32  	%r3600, %r3598, %r3599;
	xor.b32  	%r3601, %r3553, %r3528;
	and.b32  	%r3602, %r3582, %r3601;
	and.b32  	%r3603, %r3553, %r3528;
	xor.b32  	%r3604, %r3602, %r3603;
	add.s32 	%r3605, %r3600, %r3604;
	add.s32 	%r3606, %r3595, %r3503;
	add.s32 	%r3607, %r3605, %r3595;
	shf.l.wrap.b32 	%r3608, %r3606, %r3606, 26;
	shf.l.wrap.b32 	%r3609, %r3606, %r3606, 21;
	xor.b32  	%r3610, %r3608, %r3609;
	shf.l.wrap.b32 	%r3611, %r3606, %r3606, 7;
	xor.b32  	%r3612, %r3610, %r3611;
	and.b32  	%r3613, %r3606, %r3581;
	not.b32 	%r3614, %r3606;
	and.b32  	%r3615, %r3552, %r3614;
	or.b32  	%r3616, %r3613, %r3615;
	add.s32 	%r3617, %r3616, %r3527;
	add.s32 	%r3618, %r3617, %r3612;
	add.s32 	%r3619, %r3618, %r52;
	add.s32 	%r3620, %r3619, %r3565;
	shf.l.wrap.b32 	%r3621, %r3607, %r3607, 30;
	shf.l.wrap.b32 	%r3622, %r3607, %r3607, 19;
	xor.b32  	%r3623, %r3621, %r3622;
	shf.l.wrap.b32 	%r3624, %r3607, %r3607, 10;
	xor.b32  	%r3625, %r3623, %r3624;
	xor.b32  	%r3626, %r3582, %r3553;
	and.b32  	%r3627, %r3607, %r3626;
	and.b32  	%r3628, %r3582, %r3553;
	xor.b32  	%r3629, %r3627, %r3628;
	add.s32 	%r3630, %r3625, %r3629;
	add.s32 	%r3631, %r3620, %r3528;
	add.s32 	%r3632, %r3630, %r3620;
	shf.l.wrap.b32 	%r3633, %r3631, %r3631, 26;
	shf.l.wrap.b32 	%r3634, %r3631, %r3631, 21;
	xor.b32  	%r3635, %r3633, %r3634;
	shf.l.wrap.b32 	%r3636, %r3631, %r3631, 7;
	xor.b32  	%r3637, %r3635, %r3636;
	and.b32  	%r3638, %r3631, %r3606;
	not.b32 	%r3639, %r3631;
	and.b32  	%r3640, %r3581, %r3639;
	or.b32  	%r3641, %r3638, %r3640;
	add.s32 	%r3642, %r3641, %r3552;
	add.s32 	%r3643, %r3642, %r3637;
	add.s32 	%r3644, %r3643, %r53;
	add.s32 	%r3645, %r3644, %r3566;
	shf.l.wrap.b32 	%r3646, %r3632, %r3632, 30;
	shf.l.wrap.b32 	%r3647, %r3632, %r3632, 19;
	xor.b32  	%r3648, %r3646, %r3647;
	shf.l.wrap.b32 	%r3649, %r3632, %r3632, 10;
	xor.b32  	%r3650, %r3648, %r3649;
	xor.b32  	%r3651, %r3607, %r3582;
	and.b32  	%r3652, %r3632, %r3651;
	and.b32  	%r3653, %r3607, %r3582;
	xor.b32  	%r3654, %r3652, %r3653;
	add.s32 	%r3655, %r3650, %r3654;
	add.s32 	%r3656, %r3645, %r3553;
	add.s32 	%r3657, %r3655, %r3645;
	shf.l.wrap.b32 	%r3658, %r3656, %r3656, 26;
	shf.l.wrap.b32 	%r3659, %r3656, %r3656, 21;
	xor.b32  	%r3660, %r3658, %r3659;
	shf.l.wrap.b32 	%r3661, %r3656, %r3656, 7;
	xor.b32  	%r3662, %r3660, %r3661;
	and.b32  	%r3663, %r3656, %r3631;
	not.b32 	%r3664, %r3656;
	and.b32  	%r3665, %r3606, %r3664;
	or.b32  	%r3666, %r3663, %r3665;
	ld.local.v4.u32 	{%r3667, %r3668, %r3669, %r3670}, [%rd1+240];
	add.s32 	%r3671, %r3666, %r3581;
	add.s32 	%r3672, %r3671, %r3662;
	ld.const.u32 	%r85, [K+240];
	add.s32 	%r3673, %r3672, %r85;
	add.s32 	%r3674, %r3673, %r3667;
	shf.l.wrap.b32 	%r3675, %r3657, %r3657, 30;
	shf.l.wrap.b32 	%r3676, %r3657, %r3657, 19;
	xor.b32  	%r3677, %r3675, %r3676;
	shf.l.wrap.b32 	%r3678, %r3657, %r3657, 10;
	xor.b32  	%r3679, %r3677, %r3678;
	xor.b32  	%r3680, %r3632, %r3607;
	and.b32  	%r3681, %r3657, %r3680;
	and.b32  	%r3682, %r3632, %r3607;
	xor.b32  	%r3683, %r3681, %r3682;
	add.s32 	%r3684, %r3679, %r3683;
	add.s32 	%r3685, %r3674, %r3582;
	add.s32 	%r3686, %r3684, %r3674;
	shf.l.wrap.b32 	%r3687, %r3685, %r3685, 26;
	shf.l.wrap.b32 	%r3688, %r3685, %r3685, 21;
	xor.b32  	%r3689, %r3687, %r3688;
	shf.l.wrap.b32 	%r3690, %r3685, %r3685, 7;
	xor.b32  	%r3691, %r3689, %r3690;
	and.b32  	%r3692, %r3685, %r3656;
	not.b32 	%r3693, %r3685;
	and.b32  	%r3694, %r3631, %r3693;
	or.b32  	%r3695, %r3692, %r3694;
	add.s32 	%r3696, %r3695, %r3606;
	add.s32 	%r3697, %r3696, %r3691;
	add.s32 	%r3698, %r3697, %r56;
	add.s32 	%r3699, %r3698, %r3668;
	shf.l.wrap.b32 	%r3700, %r3686, %r3686, 30;
	shf.l.wrap.b32 	%r3701, %r3686, %r3686, 19;
	xor.b32  	%r3702, %r3700, %r3701;
	shf.l.wrap.b32 	%r3703, %r3686, %r3686, 10;
	xor.b32  	%r3704, %r3702, %r3703;
	xor.b32  	%r3705, %r3657, %r3632;
	and.b32  	%r3706, %r3686, %r3705;
	and.b32  	%r3707, %r3657, %r3632;
	xor.b32  	%r3708, %r3706, %r3707;
	add.s32 	%r3709, %r3704, %r3708;
	add.s32 	%r3710, %r3699, %r3607;
	add.s32 	%r3711, %r3709, %r3699;
	shf.l.wrap.b32 	%r3712, %r3710, %r3710, 26;
	shf.l.wrap.b32 	%r3713, %r3710, %r3710, 21;
	xor.b32  	%r3714, %r3712, %r3713;
	shf.l.wrap.b32 	%r3715, %r3710, %r3710, 7;
	xor.b32  	%r3716, %r3714, %r3715;
	and.b32  	%r3717, %r3710, %r3685;
	not.b32 	%r3718, %r3710;
	and.b32  	%r3719, %r3656, %r3718;
	or.b32  	%r3720, %r3717, %r3719;
	add.s32 	%r3721, %r3720, %r3631;
	add.s32 	%r3722, %r3721, %r3716;
	ld.const.u32 	%r86, [K+248];
	add.s32 	%r3723, %r3722, %r86;
	add.s32 	%r3724, %r3723, %r3669;
	shf.l.wrap.b32 	%r3725, %r3711, %r3711, 30;
	shf.l.wrap.b32 	%r3726, %r3711, %r3711, 19;
	xor.b32  	%r3727, %r3725, %r3726;
	shf.l.wrap.b32 	%r3728, %r3711, %r3711, 10;
	xor.b32  	%r3729, %r3727, %r3728;
	xor.b32  	%r3730, %r3686, %r3657;
	and.b32  	%r3731, %r3711, %r3730;
	and.b32  	%r3732, %r3686, %r3657;
	xor.b32  	%r3733, %r3731, %r3732;
	add.s32 	%r3734, %r3729, %r3733;
	add.s32 	%r3735, %r3724, %r3632;
	add.s32 	%r3736, %r3734, %r3724;
	shf.l.wrap.b32 	%r3737, %r3735, %r3735, 26;
	shf.l.wrap.b32 	%r3738, %r3735, %r3735, 21;
	xor.b32  	%r3739, %r3737, %r3738;
	shf.l.wrap.b32 	%r3740, %r3735, %r3735, 7;
	xor.b32  	%r3741, %r3739, %r3740;
	and.b32  	%r3742, %r3735, %r3710;
	not.b32 	%r3743, %r3735;
	and.b32  	%r3744, %r3685, %r3743;
	or.b32  	%r3745, %r3742, %r3744;
	add.s32 	%r3746, %r3745, %r3656;
	add.s32 	%r3747, %r3746, %r3741;
	add.s32 	%r3748, %r3747, %r61;
	add.s32 	%r3749, %r3748, %r3670;
	shf.l.wrap.b32 	%r3750, %r3736, %r3736, 30;
	shf.l.wrap.b32 	%r3751, %r3736, %r3736, 19;
	xor.b32  	%r3752, %r3750, %r3751;
	shf.l.wrap.b32 	%r3753, %r3736, %r3736, 10;
	xor.b32  	%r3754, %r3752, %r3753;
	xor.b32  	%r3755, %r3711, %r3686;
	and.b32  	%r3756, %r3736, %r3755;
	and.b32  	%r3757, %r3711, %r3686;
	xor.b32  	%r3758, %r3756, %r3757;
	add.s32 	%r3759, %r3754, %r3758;
	add.s32 	%r3760, %r3749, %r3657;
	add.s32 	%r3761, %r3759, %r3749;
	add.s32 	%r87, %r2091, %r3761;
	add.s32 	%r88, %r2092, %r3736;
	add.s32 	%r89, %r2093, %r3711;
	cvt.u64.u32 	%rd32, %r89;
	add.s32 	%r90, %r2094, %r3686;
	cvt.u64.u32 	%rd33, %r90;
	add.s32 	%r91, %r2095, %r3760;
	cvt.u64.u32 	%rd34, %r91;
	add.s32 	%r92, %r2096, %r3735;
	cvt.u64.u32 	%rd35, %r92;
	add.s32 	%r93, %r2097, %r3710;
	add.s32 	%r94, %r2098, %r3685;
	shr.u32 	%r3762, %r87, 16;
	{ .reg .b16 tmp; mov.b32 {tmp, %rs99}, %r87; }
	and.b16  	%rs100, %rs99, 240;
	shr.u32 	%r3763, %r87, 8;
	cvt.u16.u32 	%rs101, %r3763;
	and.b16  	%rs102, %rs101, 240;
	cvt.u16.u32 	%rs103, %r87;
	and.b16  	%rs104, %rs103, 240;
	shr.u32 	%r3764, %r88, 16;
	{ .reg .b16 tmp; mov.b32 {tmp, %rs105}, %r88; }
	and.b16  	%rs106, %rs105, 240;
	shr.u32 	%r3765, %r88, 8;
	cvt.u16.u32 	%rs107, %r3765;
	and.b16  	%rs108, %rs107, 240;
	cvt.u16.u32 	%rs109, %r88;
	and.b16  	%rs110, %rs109, 240;
	shr.u32 	%r3766, %r89, 24;
	cvt.u64.u32 	%rd36, %r3766;
	cvt.u16.u32 	%rs111, %r3766;
	shr.u32 	%r3767, %r89, 16;
	cvt.u64.u32 	%rd37, %r3767;
	{ .reg .b16 tmp; mov.b32 {tmp, %rs112}, %r89; }
	shr.u32 	%r3768, %r89, 8;
	cvt.u64.u32 	%rd38, %r3768;
	cvt.u16.u32 	%rs113, %r3768;
	cvt.u16.u32 	%rs114, %r89;
	shr.u32 	%r3769, %r90, 24;
	cvt.u64.u32 	%rd39, %r3769;
	cvt.u16.u32 	%rs115, %r3769;
	shr.u32 	%r3770, %r90, 16;
	cvt.u64.u32 	%rd40, %r3770;
	{ .reg .b16 tmp; mov.b32 {tmp, %rs116}, %r90; }
	shr.u32 	%r3771, %r90, 8;
	cvt.u64.u32 	%rd41, %r3771;
	cvt.u16.u32 	%rs117, %r3771;
	cvt.u16.u32 	%rs118, %r90;
	shr.u32 	%r3772, %r91, 24;
	cvt.u64.u32 	%rd42, %r3772;
	shr.u32 	%r3773, %r91, 16;
	cvt.u64.u32 	%rd43, %r3773;
	{ .reg .b16 tmp; mov.b32 {tmp, %rs119}, %r91; }
	and.b16  	%rs120, %rs119, 240;
	shr.u32 	%r3774, %r91, 8;
	cvt.u64.u32 	%rd44, %r3774;
	cvt.u16.u32 	%rs121, %r3774;
	and.b16  	%rs122, %rs121, 240;
	cvt.u16.u32 	%rs123, %r91;
	and.b16  	%rs124, %rs123, 240;
	shr.u32 	%r3775, %r92, 24;
	cvt.u64.u32 	%rd45, %r3775;
	shr.u32 	%r3776, %r92, 16;
	cvt.u64.u32 	%rd46, %r3776;
	{ .reg .b16 tmp; mov.b32 {tmp, %rs125}, %r92; }
	and.b16  	%rs126, %rs125, 240;
	shr.u32 	%r3777, %r92, 8;
	cvt.u64.u32 	%rd47, %r3777;
	cvt.u16.u32 	%rs127, %r3777;
	and.b16  	%rs128, %rs127, 240;
	cvt.u16.u32 	%rs129, %r92;
	and.b16  	%rs130, %rs129, 240;
	{ .reg .b16 tmp; mov.b32 {tmp, %rs131}, %r93; }
	and.b16  	%rs132, %rs131, 240;
	cvt.u16.u32 	%rs133, %r93;
	and.b16  	%rs134, %rs133, 240;
	{ .reg .b16 tmp; mov.b32 {tmp, %rs135}, %r94; }
	and.b16  	%rs136, %rs135, 240;
	cvt.u16.u32 	%rs137, %r94;
	and.b16  	%rs138, %rs137, 240;
	shr.u32 	%r3778, %r87, 28;
	shr.u16 	%rs139, %rs100, 4;
	shr.u16 	%rs140, %rs102, 4;
	shr.u16 	%rs141, %rs104, 4;
	shr.u32 	%r3779, %r88, 28;
	shr.u16 	%rs142, %rs106, 4;
	shr.u16 	%rs143, %rs108, 4;
	shr.u16 	%rs144, %rs110, 4;
	shr.u32 	%r3780, %r91, 28;
	shr.u16 	%rs145, %rs120, 4;
	shr.u16 	%rs146, %rs122, 4;
	shr.u16 	%rs147, %rs124, 4;
	shr.u32 	%r3781, %r92, 28;
	shr.u16 	%rs148, %rs126, 4;
	shr.u16 	%rs149, %rs128, 4;
	shr.u16 	%rs150, %rs130, 4;
	shr.u32 	%r3782, %r93, 28;
	shr.u16 	%rs151, %rs132, 4;
	shr.u16 	%rs152, %rs133, 12;
	shr.u16 	%rs153, %rs134, 4;
	shr.u32 	%r3783, %r94, 28;
	shr.u16 	%rs154, %rs136, 4;
	shr.u16 	%rs155, %rs137, 12;
	shr.u16 	%rs156, %rs138, 4;
	mul.wide.u32 	%rd48, %r3778, 256;
	and.b64  	%rd49, %rd36, 240;
	or.b64  	%rd50, %rd48, %rd49;
	cvt.u64.u32 	%rd51, %r3780;
	or.b64  	%rd52, %rd50, %rd51;
	shl.b64 	%rd53, %rd52, 7;
	mul.wide.u32 	%rd54, %r3782, 8;
	or.b64  	%rd55, %rd53, %rd54;
	add.s64 	%rd56, %rd31, %rd55;
	ld.global.nc.f64 	%fd1, [%rd56];
	add.f64 	%fd2, %fd1, 0d0000000000000000;
	cvt.u64.u32 	%rd57, %r3762;
	and.b64  	%rd58, %rd57, 3840;
	shl.b16 	%rs157, %rs111, 4;
	cvt.u64.u16 	%rd59, %rs157;
	and.b64  	%rd60, %rd59, 240;
	or.b64  	%rd61, %rd58, %rd60;
	and.b64  	%rd62, %rd42, 15;
	or.b64  	%rd63, %rd61, %rd62;
	shl.b64 	%rd64, %rd63, 7;
	shr.u32 	%r3784, %r93, 21;
	cvt.u64.u32 	%rd65, %r3784;
	and.b64  	%rd66, %rd65, 120;
	or.b64  	%rd67, %rd64, %rd66;
	add.s64 	%rd68, %rd31, %rd67;
	ld.global.nc.f64 	%fd3, [%rd68];
	add.f64 	%fd4, %fd2, %fd3;
	cvt.u32.u16 	%r3785, %rs139;
	mul.wide.u32 	%rd69, %r3785, 256;
	and.b64  	%rd70, %rd37, 240;
	or.b64  	%rd71, %rd69, %rd70;
	cvt.u64.u16 	%rd72, %rs145;
	or.b64  	%rd73, %rd71, %rd72;
	shl.b64 	%rd74, %rd73, 7;
	cvt.u32.u16 	%r3786, %rs151;
	mul.wide.u32 	%rd75, %r3786, 8;
	or.b64  	%rd76, %rd74, %rd75;
	add.s64 	%rd77, %rd31, %rd76;
	ld.global.nc.f64 	%fd5, [%rd77];
	add.f64 	%fd6, %fd4, %fd5;
	cvt.u64.u32 	%rd78, %r3763;
	and.b64  	%rd79, %rd78, 3840;
	shl.b16 	%rs158, %rs112, 4;
	cvt.u64.u16 	%rd80, %rs158;
	and.b64  	%rd81, %rd80, 240;
	or.b64  	%rd82, %rd79, %rd81;
	and.b64  	%rd83, %rd43, 15;
	or.b64  	%rd84, %rd82, %rd83;
	shl.b64 	%rd85, %rd84, 7;
	shr.u32 	%r3787, %r93, 13;
	cvt.u64.u32 	%rd86, %r3787;
	and.b64  	%rd87, %rd86, 120;
	or.b64  	%rd88, %rd85, %rd87;
	add.s64 	%rd89, %rd31, %rd88;
	ld.global.nc.f64 	%fd7, [%rd89];
	add.f64 	%fd8, %fd6, %fd7;
	cvt.u32.u16 	%r3788, %rs140;
	mul.wide.u32 	%rd90, %r3788, 256;
	and.b64  	%rd91, %rd38, 240;
	or.b64  	%rd92, %rd90, %rd91;
	cvt.u64.u16 	%rd93, %rs146;
	or.b64  	%rd94, %rd92, %rd93;
	shl.b64 	%rd95, %rd94, 7;
	cvt.u32.u16 	%r3789, %rs152;
	mul.wide.u32 	%rd96, %r3789, 8;
	or.b64  	%rd97, %rd95, %rd96;
	add.s64 	%rd98, %rd31, %rd97;
	ld.global.nc.f64 	%fd9, [%rd98];
	add.f64 	%fd10, %fd8, %fd9;
	cvt.u64.u32 	%rd99, %r87;
	and.b64  	%rd100, %rd99, 3840;
	shl.b16 	%rs159, %rs113, 4;
	cvt.u64.u16 	%rd101, %rs159;
	and.b64  	%rd102, %rd101, 240;
	or.b64  	%rd103, %rd100, %rd102;
	and.b64  	%rd104, %rd44, 15;
	or.b64  	%rd105, %rd103, %rd104;
	shl.b64 	%rd106, %rd105, 7;
	shr.u32 	%r3790, %r93, 5;
	cvt.u64.u32 	%rd107, %r3790;
	and.b64  	%rd108, %rd107, 120;
	or.b64  	%rd109, %rd106, %rd108;
	add.s64 	%rd110, %rd31, %rd109;
	ld.global.nc.f64 	%fd11, [%rd110];
	add.f64 	%fd12, %fd10, %fd11;
	cvt.u32.u16 	%r3791, %rs141;
	mul.wide.u32 	%rd111, %r3791, 256;
	and.b64  	%rd112, %rd32, 240;
	or.b64  	%rd113, %rd111, %rd112;
	cvt.u64.u16 	%rd114, %rs147;
	or.b64  	%rd115, %rd113, %rd114;
	shl.b64 	%rd116, %rd115, 7;
	cvt.u32.u16 	%r3792, %rs153;
	mul.wide.u32 	%rd117, %r3792, 8;
	or.b64  	%rd118, %rd116, %rd117;
	add.s64 	%rd119, %rd31, %rd118;
	ld.global.nc.f64 	%fd13, [%rd119];
	add.f64 	%fd14, %fd12, %fd13;
	shl.b32 	%r3793, %r87, 8;
	cvt.u64.u32 	%rd120, %r3793;
	and.b64  	%rd121, %rd120, 3840;
	shl.b16 	%rs160, %rs114, 4;
	cvt.u64.u16 	%rd122, %rs160;
	and.b64  	%rd123, %rd122, 240;
	or.b64  	%rd124, %rd121, %rd123;
	and.b64  	%rd125, %rd34, 15;
	or.b64  	%rd126, %rd124, %rd125;
	shl.b64 	%rd127, %rd126, 7;
	shl.b32 	%r3794, %r93, 3;
	cvt.u64.u32 	%rd128, %r3794;
	and.b64  	%rd129, %rd128, 120;
	or.b64  	%rd130, %rd127, %rd129;
	add.s64 	%rd131, %rd31, %rd130;
	ld.global.nc.f64 	%fd15, [%rd131];
	add.f64 	%fd16, %fd14, %fd15;
	mul.wide.u32 	%rd132, %r3779, 256;
	and.b64  	%rd133, %rd39, 240;
	or.b64  	%rd134, %rd132, %rd133;
	cvt.u64.u32 	%rd135, %r3781;
	or.b64  	%rd136, %rd134, %rd135;
	shl.b64 	%rd137, %rd136, 7;
	mul.wide.u32 	%rd138, %r3783, 8;
	or.b64  	%rd139, %rd137, %rd138;
	add.s64 	%rd140, %rd31, %rd139;
	ld.global.nc.f64 	%fd17, [%rd140];
	add.f64 	%fd18, %fd16, %fd17;
	cvt.u64.u32 	%rd141, %r3764;
	and.b64  	%rd142, %rd141, 3840;
	shl.b16 	%rs161, %rs115, 4;
	cvt.u64.u16 	%rd143, %rs161;
	and.b64  	%rd144, %rd143, 240;
	or.b64  	%rd145, %rd142, %rd144;
	and.b64  	%rd146, %rd45, 15;
	or.b64  	%rd147, %rd145, %rd146;
	shl.b64 	%rd148, %rd147, 7;
	shr.u32 	%r3795, %r94, 21;
	cvt.u64.u32 	%rd149, %r3795;
	and.b64  	%rd150, %rd149, 120;
	or.b64  	%rd151, %rd148, %rd150;
	add.s64 	%rd152, %rd31, %rd151;
	ld.global.nc.f64 	%fd19, [%rd152];
	add.f64 	%fd20, %fd18, %fd19;
	cvt.u32.u16 	%r3796, %rs142;
	mul.wide.u32 	%rd153, %r3796, 256;
	and.b64  	%rd154, %rd40, 240;
	or.b64  	%rd155, %rd153, %rd154;
	cvt.u64.u16 	%rd156, %rs148;
	or.b64  	%rd157, %rd155, %rd156;
	shl.b64 	%rd158, %rd157, 7;
	cvt.u32.u16 	%r3797, %rs154;
	mul.wide.u32 	%rd159, %r3797, 8;
	or.b64  	%rd160, %rd158, %rd159;
	add.s64 	%rd161, %rd31, %rd160;
	ld.global.nc.f64 	%fd21, [%rd161];
	add.f64 	%fd22, %fd20, %fd21;
	cvt.u64.u32 	%rd162, %r3765;
	and.b64  	%rd163, %rd162, 3840;
	shl.b16 	%rs162, %rs116, 4;
	cvt.u64.u16 	%rd164, %rs162;
	and.b64  	%rd165, %rd164, 240;
	or.b64  	%rd166, %rd163, %rd165;
	and.b64  	%rd167, %rd46, 15;
	or.b64  	%rd168, %rd166, %rd167;
	shl.b64 	%rd169, %rd168, 7;
	shr.u32 	%r3798, %r94, 13;
	cvt.u64.u32 	%rd170, %r3798;
	and.b64  	%rd171, %rd170, 120;
	or.b64  	%rd172, %rd169, %rd171;
	add.s64 	%rd173, %rd31, %rd172;
	ld.global.nc.f64 	%fd23, [%rd173];
	add.f64 	%fd24, %fd22, %fd23;
	cvt.u32.u16 	%r3799, %rs143;
	mul.wide.u32 	%rd174, %r3799, 256;
	and.b64  	%rd175, %rd41, 240;
	or.b64  	%rd176, %rd174, %rd175;
	cvt.u64.u16 	%rd177, %rs149;
	or.b64  	%rd178, %rd176, %rd177;
	shl.b64 	%rd179, %rd178, 7;
	cvt.u32.u16 	%r3800, %rs155;
	mul.wide.u32 	%rd180, %r3800, 8;
	or.b64  	%rd181, %rd179, %rd180;
	add.s64 	%rd182, %rd31, %rd181;
	ld.global.nc.f64 	%fd25, [%rd182];
	add.f64 	%fd26, %fd24, %fd25;
	cvt.u64.u32 	%rd183, %r88;
	and.b64  	%rd184, %rd183, 3840;
	shl.b16 	%rs163, %rs117, 4;
	cvt.u64.u16 	%rd185, %rs163;
	and.b64  	%rd186, %rd185, 240;
	or.b64  	%rd187, %rd184, %rd186;
	and.b64  	%rd188, %rd47, 15;
	or.b64  	%rd189, %rd187, %rd188;
	shl.b64 	%rd190, %rd189, 7;
	shr.u32 	%r3801, %r94, 5;
	cvt.u64.u32 	%rd191, %r3801;
	and.b64  	%rd192, %rd191, 120;
	or.b64  	%rd193, %rd190, %rd192;
	add.s64 	%rd194, %rd31, %rd193;
	ld.global.nc.f64 	%fd27, [%rd194];
	add.f64 	%fd28, %fd26, %fd27;
	cvt.u32.u16 	%r3802, %rs144;
	mul.wide.u32 	%rd195, %r3802, 256;
	and.b64  	%rd196, %rd33, 240;
	or.b64  	%rd197, %rd195, %rd196;
	cvt.u64.u16 	%rd198, %rs150;
	or.b64  	%rd199, %rd197, %rd198;
	shl.b64 	%rd200, %rd199, 7;
	cvt.u32.u16 	%r3803, %rs156;
	mul.wide.u32 	%rd201, %r3803, 8;
	or.b64  	%rd202, %rd200, %rd201;
	add.s64 	%rd203, %rd31, %rd202;
	ld.global.nc.f64 	%fd29, [%rd203];
	add.f64 	%fd30, %fd28, %fd29;
	shl.b32 	%r3804, %r88, 8;
	cvt.u64.u32 	%rd204, %r3804;
	and.b64  	%rd205, %rd204, 3840;
	shl.b16 	%rs164, %rs118, 4;
	cvt.u64.u16 	%rd206, %rs164;
	and.b64  	%rd207, %rd206, 240;
	or.b64  	%rd208, %rd205, %rd207;
	and.b64  	%rd209, %rd35, 15;
	or.b64  	%rd210, %rd208, %rd209;
	shl.b64 	%rd211, %rd210, 7;
	shl.b32 	%r3805, %r94, 3;
	cvt.u64.u32 	%rd212, %r3805;
	and.b64  	%rd213, %rd212, 120;
	or.b64  	%rd214, %rd211, %rd213;
	add.s64 	%rd215, %rd31, %rd214;
	ld.global.nc.f64 	%fd31, [%rd215];
	add.f64 	%fd32, %fd30, %fd31;
	mul.f64 	%fd33, %fd32, 0d3FB0000000000000;
	sub.f64 	%fd34, %fd33, %fd1;
	fma.rn.f64 	%fd35, %fd34, 0d3F9EB851EB851EB8, 0d3FF0000000000000;
	mul.f64 	%fd36, %fd1, %fd35;
	setp.gt.f64 	%p6, %fd36, 0d3FF0000000000000;
	selp.f64 	%fd37, 0d3FF0000000000000, %fd36, %p6;
	setp.lt.f64 	%p7, %fd37, 0dBFF0000000000000;
	selp.f64 	%fd38, 0dBFF0000000000000, %fd37, %p7;
	fma.rn.f64 	%fd39, %fd38, 0d3FA999999999999A, 0d3FF0000000000000;
	sub.f64 	%fd40, %fd33, %fd3;
	fma.rn.f64 	%fd41, %fd40, 0d3F9EB851EB851EB8, %fd39;
	mul.f64 	%fd42, %fd3, %fd41;
	setp.gt.f64 	%p8, %fd42, 0d3FF0000000000000;
	selp.f64 	%fd43, 0d3FF0000000000000, %fd42, %p8;
	setp.lt.f64 	%p9, %fd43, 0dBFF0000000000000;
	selp.f64 	%fd44, 0dBFF0000000000000, %fd43, %p9;
	fma.rn.f64 	%fd45, %fd44, 0d3FA999999999999A, 0d3FF0000000000000;
	sub.f64 	%fd46, %fd33, %fd5;
	fma.rn.f64 	%fd47, %fd46, 0d3F9EB851EB851EB8, %fd45;
	mul.f64 	%fd48, %fd5, %fd47;
	setp.gt.f64 	%p10, %fd48, 0d3FF0000000000000;
	selp.f64 	%fd49, 0d3FF0000000000000, %fd48, %p10;
	setp.lt.f64 	%p11, %fd49, 0dBFF0000000000000;
	selp.f64 	%fd50, 0dBFF0000000000000, %fd49, %p11;
	fma.rn.f64 	%fd51, %fd50, 0d3FA999999999999A, 0d3FF0000000000000;
	sub.f64 	%fd52, %fd33, %fd7;
	fma.rn.f64 	%fd53, %fd52, 0d3F9EB851EB851EB8, %fd51;
	mul.f64 	%fd54, %fd7, %fd53;
	setp.gt.f64 	%p12, %fd54, 0d3FF0000000000000;
	selp.f64 	%fd55, 0d3FF0000000000000, %fd54, %p12;
	setp.lt.f64 	%p13, %fd55, 0dBFF0000000000000;
	selp.f64 	%fd56, 0dBFF0000000000000, %fd55, %p13;
	fma.rn.f64 	%fd57, %fd56, 0d3FA999999999999A, 0d3FF0000000000000;
	sub.f64 	%fd58, %fd33, %fd9;
	fma.rn.f64 	%fd59, %fd58, 0d3F9EB851EB851EB8, %fd57;
	mul.f64 	%fd60, %fd9, %fd59;
	setp.gt.f64 	%p14, %fd60, 0d3FF0000000000000;
	selp.f64 	%fd61, 0d3FF0000000000000, %fd60, %p14;
	setp.lt.f64 	%p15, %fd61, 0dBFF0000000000000;
	selp.f64 	%fd62, 0dBFF0000000000000, %fd61, %p15;
	fma.rn.f64 	%fd63, %fd62, 0d3FA999999999999A, 0d3FF0000000000000;
	sub.f64 	%fd64, %fd33, %fd11;
	fma.rn.f64 	%fd65, %fd64, 0d3F9EB851EB851EB8, %fd63;
	mul.f64 	%fd66, %fd11, %fd65;
	setp.gt.f64 	%p16, %fd66, 0d3FF0000000000000;
	selp.f64 	%fd67, 0d3FF0000000000000, %fd66, %p16;
	setp.lt.f64 	%p17, %fd67, 0dBFF0000000000000;
	selp.f64 	%fd68, 0dBFF0000000000000, %fd67, %p17;
	fma.rn.f64 	%fd69, %fd68, 0d3FA999999999999A, 0d3FF0000000000000;
	sub.f64 	%fd70, %fd33, %fd13;
	fma.rn.f64 	%fd71, %fd70, 0d3F9EB851EB851EB8, %fd69;
	mul.f64 	%fd72, %fd13, %fd71;
	setp.gt.f64 	%p18, %fd72, 0d3FF0000000000000;
	selp.f64 	%fd73, 0d3FF0000000000000, %fd72, %p18;
	setp.lt.f64 	%p19, %fd73, 0dBFF0000000000000;
	selp.f64 	%fd74, 0dBFF0000000000000, %fd73, %p19;
	fma.rn.f64 	%fd75, %fd74, 0d3FA999999999999A, 0d3FF0000000000000;
	sub.f64 	%fd76, %fd33, %fd15;
	fma.rn.f64 	%fd77, %fd76, 0d3F9EB851EB851EB8, %fd75;
	mul.f64 	%fd78, %fd15, %fd77;
	setp.gt.f64 	%p20, %fd78, 0d3FF0000000000000;
	selp.f64 	%fd79, 0d3FF0000000000000, %fd78, %p20;
	setp.lt.f64 	%p21, %fd79, 0dBFF0000000000000;
	selp.f64 	%fd80, 0dBFF0000000000000, %fd79, %p21;
	fma.rn.f64 	%fd81, %fd80, 0d3FA999999999999A, 0d3FF0000000000000;
	sub.f64 	%fd82, %fd33, %fd17;
	fma.rn.f64 	%fd83, %fd82, 0d3F9EB851EB851EB8, %fd81;
	mul.f64 	%fd84, %fd17, %fd83;
	setp.gt.f64 	%p22, %fd84, 0d3FF0000000000000;
	selp.f64 	%fd85, 0d3FF0000000000000, %fd84, %p22;
	setp.lt.f64 	%p23, %fd85, 0dBFF0000000000000;
	selp.f64 	%fd86, 0dBFF0000000000000, %fd85, %p23;
	fma.rn.f64 	%fd87, %fd86, 0d3FA999999999999A, 0d3FF0000000000000;
	sub.f64 	%fd88, %fd33, %fd19;
	fma.rn.f64 	%fd89, %fd88, 0d3F9EB851EB851EB8, %fd87;
	mul.f64 	%fd90, %fd19, %fd89;
	setp.gt.f64 	%p24, %fd90, 0d3FF0000000000000;
	selp.f64 	%fd91, 0d3FF0000000000000, %fd90, %p24;
	setp.lt.f64 	%p25, %fd91, 0dBFF0000000000000;
	selp.f64 	%fd92, 0dBFF0000000000000, %fd91, %p25;
	fma.rn.f64 	%fd93, %fd92, 0d3FA999999999999A, 0d3FF0000000000000;
	sub.f64 	%fd94, %fd33, %fd21;
	fma.rn.f64 	%fd95, %fd94, 0d3F9EB851EB851EB8, %fd93;
	mul.f64 	%fd96, %fd21, %fd95;
	setp.gt.f64 	%p26, %fd96, 0d3FF0000000000000;
	selp.f64 	%fd97, 0d3FF0000000000000, %fd96, %p26;
	setp.lt.f64 	%p27, %fd97, 0dBFF0000000000000;
	selp.f64 	%fd98, 0dBFF0000000000000, %fd97, %p27;
	fma.rn.f64 	%fd99, %fd98, 0d3FA999999999999A, 0d3FF0000000000000;
	sub.f64 	%fd100, %fd33, %fd23;
	fma.rn.f64 	%fd101, %fd100, 0d3F9EB851EB851EB8, %fd99;
	mul.f64 	%fd102, %fd23, %fd101;
	setp.gt.f64 	%p28, %fd102, 0d3FF0000000000000;
	selp.f64 	%fd103, 0d3FF0000000000000, %fd102, %p28;
	setp.lt.f64 	%p29, %fd103, 0dBFF0000000000000;
	selp.f64 	%fd104, 0dBFF0000000000000, %fd103, %p29;
	fma.rn.f64 	%fd105, %fd104, 0d3FA999999999999A, 0d3FF0000000000000;
	sub.f64 	%fd106, %fd33, %fd25;
	fma.rn.f64 	%fd107, %fd106, 0d3F9EB851EB851EB8, %fd105;
	mul.f64 	%fd108, %fd25, %fd107;
	setp.gt.f64 	%p30, %fd108, 0d3FF0000000000000;
	selp.f64 	%fd109, 0d3FF0000000000000, %fd108, %p30;
	setp.lt.f64 	%p31, %fd109, 0dBFF0000000000000;
	selp.f64 	%fd110, 0dBFF0000000000000, %fd109, %p31;
	fma.rn.f64 	%fd111, %fd110, 0d3FA999999999999A, 0d3FF0000000000000;
	sub.f64 	%fd112, %fd33, %fd27;
	fma.rn.f64 	%fd113, %fd112, 0d3F9EB851EB851EB8, %fd111;
	mul.f64 	%fd114, %fd27, %fd113;
	setp.gt.f64 	%p32, %fd114, 0d3FF0000000000000;
	selp.f64 	%fd115, 0d3FF0000000000000, %fd114, %p32;
	setp.lt.f64 	%p33, %fd115, 0dBFF0000000000000;
	selp.f64 	%fd116, 0dBFF0000000000000, %fd115, %p33;
	fma.rn.f64 	%fd117, %fd116, 0d3FA999999999999A, 0d3FF0000000000000;
	sub.f64 	%fd118, %fd33, %fd29;
	fma.rn.f64 	%fd119, %fd118, 0d3F9EB851EB851EB8, %fd117;
	mul.f64 	%fd120, %fd29, %fd119;
	setp.gt.f64 	%p34, %fd120, 0d3FF0000000000000;
	selp.f64 	%fd121, 0d3FF0000000000000, %fd120, %p34;
	setp.lt.f64 	%p35, %fd121, 0dBFF0000000000000;
	selp.f64 	%fd122, 0dBFF0000000000000, %fd121, %p35;
	fma.rn.f64 	%fd123, %fd122, 0d3FA999999999999A, 0d3FF0000000000000;
	sub.f64 	%fd124, %fd33, %fd31;
	fma.rn.f64 	%fd125, %fd124, 0d3F9EB851EB851EB8, %fd123;
	mul.f64 	%fd126, %fd31, %fd125;
	setp.gt.f64 	%p36, %fd126, 0d3FF0000000000000;
	selp.f64 	%fd127, 0d3FF0000000000000, %fd126, %p36;
	setp.lt.f64 	%p37, %fd127, 0dBFF0000000000000;
	selp.f64 	%fd128, 0dBFF0000000000000, %fd127, %p37;
	setp.ge.f64 	%p38, %fd38, 0d0000000000000000;
	selp.f64 	%fd129, 0d3FE0000000000000, 0dBFE0000000000000, %p38;
	fma.rn.f64 	%fd130, %fd38, 0d40E0000000000000, %fd129;
	cvt.rzi.s32.f64 	%r95, %fd130;
	setp.ge.f64 	%p39, %fd44, 0d0000000000000000;
	selp.f64 	%fd131, 0d3FE0000000000000, 0dBFE0000000000000, %p39;
	fma.rn.f64 	%fd132, %fd44, 0d40E0000000000000, %fd131;
	cvt.rzi.s32.f64 	%r96, %fd132;
	setp.ge.f64 	%p40, %fd50, 0d0000000000000000;
	selp.f64 	%fd133, 0d3FE0000000000000, 0dBFE0000000000000, %p40;
	fma.rn.f64 	%fd134, %fd50, 0d40E0000000000000, %fd133;
	cvt.rzi.s32.f64 	%r97, %fd134;
	setp.ge.f64 	%p41, %fd56, 0d0000000000000000;
	selp.f64 	%fd135, 0d3FE0000000000000, 0dBFE0000000000000, %p41;
	fma.rn.f64 	%fd136, %fd56, 0d40E0000000000000, %fd135;
	cvt.rzi.s32.f64 	%r98, %fd136;
	setp.ge.f64 	%p42, %fd62, 0d0000000000000000;
	selp.f64 	%fd137, 0d3FE0000000000000, 0dBFE0000000000000, %p42;
	fma.rn.f64 	%fd138, %fd62, 0d40E0000000000000, %fd137;
	cvt.rzi.s32.f64 	%r99, %fd138;
	setp.ge.f64 	%p43, %fd68, 0d0000000000000000;
	selp.f64 	%fd139, 0d3FE0000000000000, 0dBFE0000000000000, %p43;
	fma.rn.f64 	%fd140, %fd68, 0d40E0000000000000, %fd139;
	cvt.rzi.s32.f64 	%r100, %fd140;
	setp.ge.f64 	%p44, %fd74, 0d0000000000000000;
	selp.f64 	%fd141, 0d3FE0000000000000, 0dBFE0000000000000, %p44;
	fma.rn.f64 	%fd142, %fd74, 0d40E0000000000000, %fd141;
	cvt.rzi.s32.f64 	%r101, %fd142;
	setp.ge.f64 	%p45, %fd80, 0d0000000000000000;
	selp.f64 	%fd143, 0d3FE0000000000000, 0dBFE0000000000000, %p45;
	fma.rn.f64 	%fd144, %fd80, 0d40E0000000000000, %fd143;
	cvt.rzi.s32.f64 	%r102, %fd144;
	setp.ge.f64 	%p46, %fd86, 0d0000000000000000;
	selp.f64 	%fd145, 0d3FE0000000000000, 0dBFE0000000000000, %p46;
	fma.rn.f64 	%fd146, %fd86, 0d40E0000000000000, %fd145;
	cvt.rzi.s32.f64 	%r103, %fd146;
	setp.ge.f64 	%p47, %fd92, 0d0000000000000000;
	selp.f64 	%fd147, 0d3FE0000000000000, 0dBFE0000000000000, %p47;
	fma.rn.f64 	%fd148, %fd92, 0d40E0000000000000, %fd147;
	cvt.rzi.s32.f64 	%r104, %fd148;
	setp.ge.f64 	%p48, %fd98, 0d0000000000000000;
	selp.f64 	%fd149, 0d3FE0000000000000, 0dBFE0000000000000, %p48;
	fma.rn.f64 	%fd150, %fd98, 0d40E0000000000000, %fd149;
	cvt.rzi.s32.f64 	%r105, %fd150;
	setp.ge.f64 	%p49, %fd104, 0d0000000000000000;
	selp.f64 	%fd151, 0d3FE0000000000000, 0dBFE0000000000000, %p49;
	fma.rn.f64 	%fd152, %fd104, 0d40E0000000000000, %fd151;
	cvt.rzi.s32.f64 	%r106, %fd152;
	setp.ge.f64 	%p50, %fd110, 0d0000000000000000;
	selp.f64 	%fd153, 0d3FE0000000000000, 0dBFE0000000000000, %p50;
	fma.rn.f64 	%fd154, %fd110, 0d40E0000000000000, %fd153;
	cvt.rzi.s32.f64 	%r107, %fd154;
	setp.ge.f64 	%p51, %fd116, 0d0000000000000000;
	selp.f64 	%fd155, 0d3FE0000000000000, 0dBFE0000000000000, %p51;
	fma.rn.f64 	%fd156, %fd116, 0d40E0000000000000, %fd155;
	cvt.rzi.s32.f64 	%r108, %fd156;
	setp.ge.f64 	%p52, %fd122, 0d0000000000000000;
	selp.f64 	%fd157, 0d3FE0000000000000, 0dBFE0000000000000, %p52;
	fma.rn.f64 	%fd158, %fd122, 0d40E0000000000000, %fd157;
	cvt.rzi.s32.f64 	%r109, %fd158;
	setp.ge.f64 	%p53, %fd128, 0d0000000000000000;
	selp.f64 	%fd159, 0d3FE0000000000000, 0dBFE0000000000000, %p53;
	fma.rn.f64 	%fd160, %fd128, 0d40E0000000000000, %fd159;
	cvt.rzi.s32.f64 	%r110, %fd160;
	and.b32  	%r3806, %r95, 255;
	setp.eq.s32 	%p54, %r3806, 0;
	selp.u32 	%r3807, 1, 0, %p54;
	and.b32  	%r3808, %r95, 65280;
	setp.eq.s32 	%p55, %r3808, 0;
	selp.u32 	%r3809, 1, 0, %p55;
	add.s32 	%r3810, %r3807, %r3809;
	and.b32  	%r3811, %r96, 255;
	setp.eq.s32 	%p56, %r3811, 0;
	selp.u32 	%r3812, 1, 0, %p56;
	add.s32 	%r3813, %r3810, %r3812;
	and.b32  	%r3814, %r96, 65280;
	setp.eq.s32 	%p57, %r3814, 0;
	selp.u32 	%r3815, 1, 0, %p57;
	add.s32 	%r3816, %r3813, %r3815;
	and.b32  	%r3817, %r97, 255;
	setp.eq.s32 	%p58, %r3817, 0;
	selp.u32 	%r3818, 1, 0, %p58;
	add.s32 	%r3819, %r3816, %r3818;
	and.b32  	%r3820, %r97, 65280;
	setp.eq.s32 	%p59, %r3820, 0;
	selp.u32 	%r3821, 1, 0, %p59;
	add.s32 	%r3822, %r3819, %r3821;
	and.b32  	%r3823, %r98, 255;
	setp.eq.s32 	%p60, %r3823, 0;
	selp.u32 	%r3824, 1, 0, %p60;
	add.s32 	%r3825, %r3822, %r3824;
	and.b32  	%r3826, %r98, 65280;
	setp.eq.s32 	%p61, %r3826, 0;
	selp.u32 	%r3827, 1, 0, %p61;
	add.s32 	%r3828, %r3825, %r3827;
	and.b32  	%r3829, %r99, 255;
	setp.eq.s32 	%p62, %r3829, 0;
	selp.u32 	%r3830, 1, 0, %p62;
	add.s32 	%r3831, %r3828, %r3830;
	and.b32  	%r3832, %r99, 65280;
	setp.eq.s32 	%p63, %r3832, 0;
	selp.u32 	%r3833, 1, 0, %p63;
	add.s32 	%r3834, %r3831, %r3833;
	and.b32  	%r3835, %r100, 255;
	setp.eq.s32 	%p64, %r3835, 0;
	selp.u32 	%r3836, 1, 0, %p64;
	add.s32 	%r3837, %r3834, %r3836;
	and.b32  	%r3838, %r100, 65280;
	setp.eq.s32 	%p65, %r3838, 0;
	selp.u32 	%r3839, 1, 0, %p65;
	add.s32 	%r3840, %r3837, %r3839;
	and.b32  	%r3841, %r101, 255;
	setp.eq.s32 	%p66, %r3841, 0;
	selp.u32 	%r3842, 1, 0, %p66;
	add.s32 	%r3843, %r3840, %r3842;
	and.b32  	%r3844, %r101, 65280;
	setp.eq.s32 	%p67, %r3844, 0;
	selp.u32 	%r3845, 1, 0, %p67;
	add.s32 	%r3846, %r3843, %r3845;
	and.b32  	%r3847, %r102, 255;
	setp.eq.s32 	%p68, %r3847, 0;
	selp.u32 	%r3848, 1, 0, %p68;
	add.s32 	%r3849, %r3846, %r3848;
	and.b32  	%r3850, %r102, 65280;
	setp.eq.s32 	%p69, %r3850, 0;
	selp.u32 	%r3851, 1, 0, %p69;
	add.s32 	%r3852, %r3849, %r3851;
	and.b32  	%r3853, %r103, 255;
	setp.eq.s32 	%p70, %r3853, 0;
	selp.u32 	%r3854, 1, 0, %p70;
	add.s32 	%r3855, %r3852, %r3854;
	and.b32  	%r3856, %r103, 65280;
	setp.eq.s32 	%p71, %r3856, 0;
	selp.u32 	%r3857, 1, 0, %p71;
	add.s32 	%r3858, %r3855, %r3857;
	and.b32  	%r3859, %r104, 255;
	setp.eq.s32 	%p72, %r3859, 0;
	selp.u32 	%r3860, 1, 0, %p72;
	add.s32 	%r3861, %r3858, %r3860;
	and.b32  	%r3862, %r104, 65280;
	setp.eq.s32 	%p73, %r3862, 0;
	selp.u32 	%r3863, 1, 0, %p73;
	add.s32 	%r3864, %r3861, %r3863;
	and.b32  	%r3865, %r105, 255;
	setp.eq.s32 	%p74, %r3865, 0;
	selp.u32 	%r3866, 1, 0, %p74;
	add.s32 	%r3867, %r3864, %r3866;
	and.b32  	%r3868, %r105, 65280;
	setp.eq.s32 	%p75, %r3868, 0;
	selp.u32 	%r3869, 1, 0, %p75;
	add.s32 	%r3870, %r3867, %r3869;
	and.b32  	%r3871, %r106, 255;
	setp.eq.s32 	%p76, %r3871, 0;
	selp.u32 	%r3872, 1, 0, %p76;
	add.s32 	%r3873, %r3870, %r3872;
	and.b32  	%r3874, %r106, 65280;
	setp.eq.s32 	%p77, %r3874, 0;
	selp.u32 	%r3875, 1, 0, %p77;
	add.s32 	%r3876, %r3873, %r3875;
	and.b32  	%r3877, %r107, 255;
	setp.eq.s32 	%p78, %r3877, 0;
	selp.u32 	%r3878, 1, 0, %p78;
	add.s32 	%r3879, %r3876, %r3878;
	and.b32  	%r3880, %r107, 65280;
	setp.eq.s32 	%p79, %r3880, 0;
	selp.u32 	%r3881, 1, 0, %p79;
	add.s32 	%r3882, %r3879, %r3881;
	and.b32  	%r3883, %r108, 255;
	setp.eq.s32 	%p80, %r3883, 0;
	selp.u32 	%r3884, 1, 0, %p80;
	add.s32 	%r3885, %r3882, %r3884;
	and.b32  	%r3886, %r108, 65280;
	setp.eq.s32 	%p81, %r3886, 0;
	selp.u32 	%r3887, 1, 0, %p81;
	add.s32 	%r3888, %r3885, %r3887;
	and.b32  	%r3889, %r109, 255;
	setp.eq.s32 	%p82, %r3889, 0;
	selp.u32 	%r3890, 1, 0, %p82;
	add.s32 	%r3891, %r3888, %r3890;
	and.b32  	%r3892, %r109, 65280;
	setp.eq.s32 	%p83, %r3892, 0;
	selp.u32 	%r3893, 1, 0, %p83;
	add.s32 	%r3894, %r3891, %r3893;
	and.b32  	%r3895, %r110, 255;
	setp.eq.s32 	%p84, %r3895, 0;
	selp.u32 	%r3896, 1, 0, %p84;
	add.s32 	%r3897, %r3894, %r3896;
	and.b32  	%r3898, %r110, 65280;
	setp.eq.s32 	%p85, %r3898, 0;
	selp.u32 	%r3899, 1, 0, %p85;
	add.s32 	%r111, %r3897, %r3899;
	setp.eq.s32 	%p86, %r111, 32;
	setp.gt.u32 	%p87, %r7424, 1753105443;
	and.pred  	%p88, %p87, %p86;
	@%p88 bra 	$L__BB0_79;
	ld.param.u32 	%r7425, [qhash_mine_param_1];
	setp.gt.u32 	%p89, %r111, 23;
	setp.gt.u32 	%p90, %r7425, 1753305379;
	and.pred  	%p91, %p90, %p89;
	@%p91 bra 	$L__BB0_79;
	ld.param.u32 	%r7426, [qhash_mine_param_1];
	setp.gt.u32 	%p92, %r111, 7;
	setp.gt.u32 	%p93, %r7426, 1754220530;
	and.pred  	%p94, %p93, %p92;
	@%p94 bra 	$L__BB0_79;
	add.s64 	%rd226, %rd2, 40;
	st.local.v4.u32 	[%rd2], {%r87, %r88, %r89, %r90};
	st.local.v4.u32 	[%rd2+16], {%r91, %r92, %r93, %r94};
	and.b32  	%r3901, %r95, 65535;
	prmt.b32 	%r3902, %r3901, 0, 291;
	shl.b32 	%r3903, %r96, 8;
	and.b32  	%r3904, %r3903, 65280;
	or.b32  	%r3905, %r3902, %r3904;
	shr.u32 	%r3906, %r96, 8;
	and.b32  	%r3907, %r3906, 255;
	or.b32  	%r3908, %r3905, %r3907;
	and.b32  	%r3909, %r97, 65535;
	prmt.b32 	%r3910, %r3909, 0, 291;
	shl.b32 	%r3911, %r98, 8;
	and.b32  	%r3912, %r3911, 65280;
	or.b32  	%r3913, %r3910, %r3912;
	shr.u32 	%r3914, %r98, 8;
	and.b32  	%r3915, %r3914, 255;
	or.b32  	%r3916, %r3913, %r3915;
	and.b32  	%r3917, %r99, 65535;
	prmt.b32 	%r3918, %r3917, 0, 291;
	shl.b32 	%r3919, %r100, 8;
	and.b32  	%r3920, %r3919, 65280;
	or.b32  	%r3921, %r3918, %r3920;
	shr.u32 	%r3922, %r100, 8;
	and.b32  	%r3923, %r3922, 255;
	or.b32  	%r3924, %r3921, %r3923;
	and.b32  	%r3925, %r101, 65535;
	prmt.b32 	%r3926, %r3925, 0, 291;
	shl.b32 	%r3927, %r102, 8;
	and.b32  	%r3928, %r3927, 65280;
	or.b32  	%r3929, %r3926, %r3928;
	shr.u32 	%r3930, %r102, 8;
	and.b32  	%r3931, %r3930, 255;
	or.b32  	%r3932, %r3929, %r3931;
	st.local.v4.u32 	[%rd2+32], {%r3908, %r3916, %r3924, %r3932};
	and.b32  	%r3933, %r103, 65535;
	prmt.b32 	%r3934, %r3933, 0, 291;
	shl.b32 	%r3935, %r104, 8;
	and.b32  	%r3936, %r3935, 65280;
	or.b32  	%r3937, %r3934, %r3936;
	shr.u32 	%r3938, %r104, 8;
	and.b32  	%r3939, %r3938, 255;
	or.b32  	%r3940, %r3937, %r3939;
	and.b32  	%r3941, %r105, 65535;
	prmt.b32 	%r3942, %r3941, 0, 291;
	shl.b32 	%r3943, %r106, 8;
	and.b32  	%r3944, %r3943, 65280;
	or.b32  	%r3945, %r3942, %r3944;
	shr.u32 	%r3946, %r106, 8;
	and.b32  	%r3947, %r3946, 255;
	or.b32  	%r3948, %r3945, %r3947;
	and.b32  	%r3949, %r107, 65535;
	prmt.b32 	%r3950, %r3949, 0, 291;
	shl.b32 	%r3951, %r108, 8;
	and.b32  	%r3952, %r3951, 65280;
	or.b32  	%r3953, %r3950, %r3952;
	shr.u32 	%r3954, %r108, 8;
	and.b32  	%r3955, %r3954, 255;
	or.b32  	%r3956, %r3953, %r3955;
	and.b32  	%r3957, %r109, 65535;
	prmt.b32 	%r3958, %r3957, 0, 291;
	shl.b32 	%r3959, %r110, 8;
	and.b32  	%r3960, %r3959, 65280;
	or.b32  	%r3961, %r3958, %r3960;
	shr.u32 	%r3962, %r110, 8;
	and.b32  	%r3963, %r3962, 255;
	or.b32  	%r3964, %r3961, %r3963;
	st.local.v4.u32 	[%rd2+48], {%r3940, %r3948, %r3956, %r3964};
	mov.b64 	%rd216, {%r3924, %r3965};
	cvt.u32.u64 	%r7433, %rd216;
	mov.b32 	%r7434, 0;
$L__BB0_12:
	add.s64 	%rd11, %rd226, 16;
	ld.local.v2.u32 	{%r116, %r3966}, [%rd226+16];
	shf.l.wrap.b32 	%r3967, %r116, %r116, 15;
	shf.l.wrap.b32 	%r3968, %r116, %r116, 13;
	xor.b32  	%r3969, %r3967, %r3968;
	shr.u32 	%r3970, %r116, 10;
	xor.b32  	%r3971, %r3969, %r3970;
	ld.local.u32 	%r3972, [%rd226+-4];
	add.s32 	%r3973, %r3971, %r3972;
	ld.local.v4.u32 	{%r3974, %r3975, %r3976, %r3977}, [%rd226+-40];
	mov.b64 	%rd217, {%r3976, %r3977};
	shf.l.wrap.b32 	%r3978, %r3975, %r3975, 25;
	shf.l.wrap.b32 	%r3979, %r3975, %r3975, 14;
	xor.b32  	%r3980, %r3978, %r3979;
	shr.u32 	%r3981, %r3975, 3;
	xor.b32  	%r3982, %r3980, %r3981;
	add.s32 	%r3983, %r3973, %r3974;
	add.s32 	%r3984, %r3983, %r3982;
	shf.l.wrap.b32 	%r3985, %r3966, %r3966, 15;
	shf.l.wrap.b32 	%r3986, %r3966, %r3966, 13;
	xor.b32  	%r3987, %r3985, %r3986;
	shr.u32 	%r3988, %r3966, 10;
	xor.b32  	%r3989, %r3987, %r3988;
	add.s32 	%r3990, %r3989, %r7433;
	shf.l.wrap.b32 	%r3991, %r3976, %r3976, 25;
	shf.l.wrap.b32 	%r3992, %r3976, %r3976, 14;
	xor.b32  	%r3993, %r3991, %r3992;
	shr.u32 	%r3994, %r3976, 3;
	xor.b32  	%r3995, %r3993, %r3994;
	add.s32 	%r3996, %r3990, %r3975;
	add.s32 	%r3997, %r3996, %r3995;
	st.local.v2.u32 	[%rd226+24], {%r3984, %r3997};
	shf.l.wrap.b32 	%r3998, %r3984, %r3984, 15;
	shf.l.wrap.b32 	%r3999, %r3984, %r3984, 13;
	xor.b32  	%r4000, %r3998, %r3999;
	shr.u32 	%r4001, %r3984, 10;
	xor.b32  	%r4002, %r4000, %r4001;
	ld.local.u32 	%r4003, [%rd226+4];
	add.s32 	%r4004, %r4002, %r4003;
	shf.l.wrap.b32 	%r4005, %r3977, %r3977, 25;
	shf.l.wrap.b32 	%r4006, %r3977, %r3977, 14;
	xor.b32  	%r4007, %r4005, %r4006;
	shr.u32 	%r4008, %r3977, 3;
	xor.b32  	%r4009, %r4007, %r4008;
	add.s32 	%r4010, %r4004, %r3976;
	add.s32 	%r4011, %r4010, %r4009;
	st.local.u32 	[%rd226+32], %r4011;
	shf.l.wrap.b32 	%r4012, %r3997, %r3997, 15;
	shf.l.wrap.b32 	%r4013, %r3997, %r3997, 13;
	xor.b32  	%r4014, %r4012, %r4013;
	shr.u32 	%r4015, %r3997, 10;
	xor.b32  	%r4016, %r4014, %r4015;
	ld.local.u32 	%r4017, [%rd226+8];
	add.s32 	%r4018, %r4016, %r4017;
	ld.local.u32 	%r4019, [%rd226+-24];
	shf.l.wrap.b32 	%r4020, %r4019, %r4019, 25;
	shf.l.wrap.b32 	%r4021, %r4019, %r4019, 14;
	xor.b32  	%r4022, %r4020, %r4021;
	shr.u32 	%r4023, %r4019, 3;
	xor.b32  	%r4024, %r4022, %r4023;
	{ .reg .b32 tmp; mov.b64 {tmp, %r4025}, %rd217; }
	add.s32 	%r4026, %r4018, %r4025;
	add.s32 	%r4027, %r4026, %r4024;
	st.local.u32 	[%rd226+36], %r4027;
	add.s32 	%r7434, %r7434, 4;
	setp.ne.s32 	%p95, %r7434, 48;
	mov.u32 	%r7433, %r116;
	mov.u64 	%rd226, %rd11;
	@%p95 bra 	$L__BB0_12;
	add.s64 	%rd227, %rd1, 40;
	add.s32 	%r4029, %r69, %r87;
	add.s32 	%r4030, %r4029, 1446884106;
	add.s32 	%r4031, %r4029, -1182902091;
	shf.l.wrap.b32 	%r4032, %r4030, %r4030, 26;
	shf.l.wrap.b32 	%r4033, %r4030, %r4030, 21;
	xor.b32  	%r4034, %r4032, %r4033;
	shf.l.wrap.b32 	%r4035, %r4030, %r4030, 7;
	xor.b32  	%r4036, %r4034, %r4035;
	and.b32  	%r4037, %r4030, 1359893119;
	sub.s32 	%r4038, -1446884107, %r4029;
	and.b32  	%r4039, %r4038, -1694144372;
	or.b32  	%r4040, %r4037, %r4039;
	ld.local.u32 	%r4041, [%rd2+4];
	add.s32 	%r4042, %r4040, %r4036;
	add.s32 	%r4043, %r4042, %r10;
	add.s32 	%r4044, %r4043, %r4041;
	shf.l.wrap.b32 	%r4045, %r4031, %r4031, 30;
	shf.l.wrap.b32 	%r4046, %r4031, %r4031, 19;
	xor.b32  	%r4047, %r4045, %r4046;
	shf.l.wrap.b32 	%r4048, %r4031, %r4031, 10;
	xor.b32  	%r4049, %r4047, %r4048;
	and.b32  	%r4050, %r4031, -781301534;
	add.s32 	%r4051, %r4049, %r4050;
	add.s32 	%r4052, %r4044, %r4051;
	add.s32 	%r4053, %r4044, 1542638877;
	add.s32 	%r4054, %r4052, 1233485744;
	shf.l.wrap.b32 	%r4055, %r4053, %r4053, 26;
	shf.l.wrap.b32 	%r4056, %r4053, %r4053, 21;
	xor.b32  	%r4057, %r4055, %r4056;
	shf.l.wrap.b32 	%r4058, %r4053, %r4053, 7;
	xor.b32  	%r4059, %r4057, %r4058;
	and.b32  	%r4060, %r4053, %r4030;
	sub.s32 	%r4061, 604844770, %r4044;
	and.b32  	%r4062, %r4061, 1359893119;
	or.b32  	%r4063, %r4060, %r4062;
	ld.local.v2.u32 	{%r4064, %r4065}, [%rd2+8];
	add.s32 	%r4066, %r4063, %r4059;
	add.s32 	%r4067, %r4066, %r11;
	add.s32 	%r4068, %r4067, %r4064;
	shf.l.wrap.b32 	%r4069, %r4054, %r4054, 30;
	shf.l.wrap.b32 	%r4070, %r4054, %r4054, 19;
	xor.b32  	%r4071, %r4069, %r4070;
	shf.l.wrap.b32 	%r4072, %r4054, %r4054, 10;
	xor.b32  	%r4073, %r4071, %r4072;
	xor.b32  	%r4074, %r4031, 1779033703;
	and.b32  	%r4075, %r4054, %r4074;
	and.b32  	%r4076, %r4031, 1779033703;
	xor.b32  	%r4077, %r4075, %r4076;
	add.s32 	%r4078, %r4073, %r4077;
	add.s32 	%r4079, %r4068, %r4078;
	add.s32 	%r4080, %r4068, 1449989905;
	add.s32 	%r4081, %r4079, -1694144372;
	shf.l.wrap.b32 	%r4082, %r4080, %r4080, 26;
	shf.l.wrap.b32 	%r4083, %r4080, %r4080, 21;
	xor.b32  	%r4084, %r4082, %r4083;
	shf.l.wrap.b32 	%r4085, %r4080, %r4080, 7;
	xor.b32  	%r4086, %r4084, %r4085;
	and.b32  	%r4087, %r4080, %r4053;
	sub.s32 	%r4088, -1449989906, %r4068;
	and.b32  	%r4089, %r4030, %r4088;
	or.b32  	%r4090, %r4087, %r4089;
	add.s32 	%r4091, %r4090, %r4086;
	add.s32 	%r4092, %r4091, %r12;
	add.s32 	%r4093, %r4092, %r4065;
	shf.l.wrap.b32 	%r4094, %r4081, %r4081, 30;
	shf.l.wrap.b32 	%r4095, %r4081, %r4081, 19;
	xor.b32  	%r4096, %r4094, %r4095;
	shf.l.wrap.b32 	%r4097, %r4081, %r4081, 10;
	xor.b32  	%r4098, %r4096, %r4097;
	xor.b32  	%r4099, %r4054, %r4031;
	and.b32  	%r4100, %r4081, %r4099;
	and.b32  	%r4101, %r4054, %r4031;
	xor.b32  	%r4102, %r4100, %r4101;
	add.s32 	%r4103, %r4098, %r4102;
	add.s32 	%r4104, %r4093, %r4103;
	add.s32 	%r4105, %r4093, -1156040474;
	add.s32 	%r4106, %r4104, 1359893119;
	shf.l.wrap.b32 	%r4107, %r4105, %r4105, 26;
	shf.l.wrap.b32 	%r4108, %r4105, %r4105, 21;
	xor.b32  	%r4109, %r4107, %r4108;
	shf.l.wrap.b32 	%r4110, %r4105, %r4105, 7;
	xor.b32  	%r4111, %r4109, %r4110;
	and.b32  	%r4112, %r4105, %r4080;
	sub.s32 	%r4113, 1156040473, %r4093;
	and.b32  	%r4114, %r4053, %r4113;
	or.b32  	%r4115, %r4112, %r4114;
	ld.local.v4.u32 	{%r4116, %r4117, %r4118, %r4119}, [%rd2+16];
	add.s32 	%r4120, %r4115, %r4030;
	add.s32 	%r4121, %r4120, %r4111;
	add.s32 	%r4122, %r4121, %r13;
	add.s32 	%r4123, %r4122, %r4116;
	shf.l.wrap.b32 	%r4124, %r4106, %r4106, 30;
	shf.l.wrap.b32 	%r4125, %r4106, %r4106, 19;
	xor.b32  	%r4126, %r4124, %r4125;
	shf.l.wrap.b32 	%r4127, %r4106, %r4106, 10;
	xor.b32  	%r4128, %r4126, %r4127;
	xor.b32  	%r4129, %r4081, %r4054;
	and.b32  	%r4130, %r4106, %r4129;
	and.b32  	%r4131, %r4081, %r4054;
	xor.b32  	%r4132, %r4130, %r4131;
	add.s32 	%r4133, %r4128, %r4132;
	add.s32 	%r4134, %r4123, %r4031;
	add.s32 	%r4135, %r4133, %r4123;
	shf.l.wrap.b32 	%r4136, %r4134, %r4134, 26;
	shf.l.wrap.b32 	%r4137, %r4134, %r4134, 21;
	xor.b32  	%r4138, %r4136, %r4137;
	shf.l.wrap.b32 	%r4139, %r4134, %r4134, 7;
	xor.b32  	%r4140, %r4138, %r4139;
	and.b32  	%r4141, %r4134, %r4105;
	not.b32 	%r4142, %r4134;
	and.b32  	%r4143, %r4080, %r4142;
	or.b32  	%r4144, %r4141, %r4143;
	add.s32 	%r4145, %r4144, %r4053;
	add.s32 	%r4146, %r4145, %r4140;
	add.s32 	%r4147, %r4146, %r14;
	add.s32 	%r4148, %r4147, %r4117;
	shf.l.wrap.b32 	%r4149, %r4135, %r4135, 30;
	shf.l.wrap.b32 	%r4150, %r4135, %r4135, 19;
	xor.b32  	%r4151, %r4149, %r4150;
	shf.l.wrap.b32 	%r4152, %r4135, %r4135, 10;
	xor.b32  	%r4153, %r4151, %r4152;
	xor.b32  	%r4154, %r4106, %r4081;
	and.b32  	%r4155, %r4135, %r4154;
	and.b32  	%r4156, %r4106, %r4081;
	xor.b32  	%r4157, %r4155, %r4156;
	add.s32 	%r4158, %r4153, %r4157;
	add.s32 	%r4159, %r4148, %r4054;
	add.s32 	%r4160, %r4158, %r4148;
	shf.l.wrap.b32 	%r4161, %r4159, %r4159, 26;
	shf.l.wrap.b32 	%r4162, %r4159, %r4159, 21;
	xor.b32  	%r4163, %r4161, %r4162;
	shf.l.wrap.b32 	%r4164, %r4159, %r4159, 7;
	xor.b32  	%r4165, %r4163, %r4164;
	and.b32  	%r4166, %r4159, %r4134;
	not.b32 	%r4167, %r4159;
	and.b32  	%r4168, %r4105, %r4167;
	or.b32  	%r4169, %r4166, %r4168;
	add.s32 	%r4170, %r4169, %r4080;
	add.s32 	%r4171, %r4170, %r4165;
	add.s32 	%r4172, %r4171, %r15;
	add.s32 	%r4173, %r4172, %r4118;
	shf.l.wrap.b32 	%r4174, %r4160, %r4160, 30;
	shf.l.wrap.b32 	%r4175, %r4160, %r4160, 19;
	xor.b32  	%r4176, %r4174, %r4175;
	shf.l.wrap.b32 	%r4177, %r4160, %r4160, 10;
	xor.b32  	%r4178, %r4176, %r4177;
	xor.b32  	%r4179, %r4135, %r4106;
	and.b32  	%r4180, %r4160, %r4179;
	and.b32  	%r4181, %r4135, %r4106;
	xor.b32  	%r4182, %r4180, %r4181;
	add.s32 	%r4183, %r4178, %r4182;
	add.s32 	%r4184, %r4173, %r4081;
	add.s32 	%r4185, %r4183, %r4173;
	shf.l.wrap.b32 	%r4186, %r4184, %r4184, 26;
	shf.l.wrap.b32 	%r4187, %r4184, %r4184, 21;
	xor.b32  	%r4188, %r4186, %r4187;
	shf.l.wrap.b32 	%r4189, %r4184, %r4184, 7;
	xor.b32  	%r4190, %r4188, %r4189;
	and.b32  	%r4191, %r4184, %r4159;
	not.b32 	%r4192, %r4184;
	and.b32  	%r4193, %r4134, %r4192;
	or.b32  	%r4194, %r4191, %r4193;
	add.s32 	%r4195, %r4194, %r4105;
	add.s32 	%r4196, %r4195, %r4190;
	add.s32 	%r4197, %r4196, %r16;
	add.s32 	%r4198, %r4197, %r4119;
	shf.l.wrap.b32 	%r4199, %r4185, %r4185, 30;
	shf.l.wrap.b32 	%r4200, %r4185, %r4185, 19;
	xor.b32  	%r4201, %r4199, %r4200;
	shf.l.wrap.b32 	%r4202, %r4185, %r4185, 10;
	xor.b32  	%r4203, %r4201, %r4202;
	xor.b32  	%r4204, %r4160, %r4135;
	and.b32  	%r4205, %r4185, %r4204;
	and.b32  	%r4206, %r4160, %r4135;
	xor.b32  	%r4207, %r4205, %r4206;
	add.s32 	%r4208, %r4203, %r4207;
	add.s32 	%r4209, %r4198, %r4106;
	add.s32 	%r4210, %r4208, %r4198;
	shf.l.wrap.b32 	%r4211, %r4209, %r4209, 26;
	shf.l.wrap.b32 	%r4212, %r4209, %r4209, 21;
	xor.b32  	%r4213, %r4211, %r4212;
	shf.l.wrap.b32 	%r4214, %r4209, %r4209, 7;
	xor.b32  	%r4215, %r4213, %r4214;
	and.b32  	%r4216, %r4209, %r4184;
	not.b32 	%r4217, %r4209;
	and.b32  	%r4218, %r4159, %r4217;
	or.b32  	%r4219, %r4216, %r4218;
	ld.local.v4.u32 	{%r4220, %r4221, %r4222, %r4223}, [%rd2+32];
	add.s32 	%r4224, %r4219, %r4134;
	add.s32 	%r4225, %r4224, %r4215;
	add.s32 	%r4226, %r4225, %r17;
	add.s32 	%r4227, %r4226, %r4220;
	shf.l.wrap.b32 	%r4228, %r4210, %r4210, 30;
	shf.l.wrap.b32 	%r4229, %r4210, %r4210, 19;
	xor.b32  	%r4230, %r4228, %r4229;
	shf.l.wrap.b32 	%r4231, %r4210, %r4210, 10;
	xor.b32  	%r4232, %r4230, %r4231;
	xor.b32  	%r4233, %r4185, %r4160;
	and.b32  	%r4234, %r4210, %r4233;
	and.b32  	%r4235, %r4185, %r4160;
	xor.b32  	%r4236, %r4234, %r4235;
	add.s32 	%r4237, %r4232, %r4236;
	add.s32 	%r4238, %r4227, %r4135;
	add.s32 	%r4239, %r4237, %r4227;
	shf.l.wrap.b32 	%r4240, %r4238, %r4238, 26;
	shf.l.wrap.b32 	%r4241, %r4238, %r4238, 21;
	xor.b32  	%r4242, %r4240, %r4241;
	shf.l.wrap.b32 	%r4243, %r4238, %r4238, 7;
	xor.b32  	%r4244, %r4242, %r4243;
	and.b32  	%r4245, %r4238, %r4209;
	not.b32 	%r4246, %r4238;
	and.b32  	%r4247, %r4184, %r4246;
	or.b32  	%r4248, %r4245, %r4247;
	add.s32 	%r4249, %r4248, %r4159;
	add.s32 	%r4250, %r4249, %r4244;
	add.s32 	%r4251, %r4250, %r70;
	add.s32 	%r4252, %r4251, %r4221;
	shf.l.wrap.b32 	%r4253, %r4239, %r4239, 30;
	shf.l.wrap.b32 	%r4254, %r4239, %r4239, 19;
	xor.b32  	%r4255, %r4253, %r4254;
	shf.l.wrap.b32 	%r4256, %r4239, %r4239, 10;
	xor.b32  	%r4257, %r4255, %r4256;
	xor.b32  	%r4258, %r4210, %r4185;
	and.b32  	%r4259, %r4239, %r4258;
	and.b32  	%r4260, %r4210, %r4185;
	xor.b32  	%r4261, %r4259, %r4260;
	add.s32 	%r4262, %r4257, %r4261;
	add.s32 	%r4263, %r4252, %r4160;
	add.s32 	%r4264, %r4262, %r4252;
	shf.l.wrap.b32 	%r4265, %r4263, %r4263, 26;
	shf.l.wrap.b32 	%r4266, %r4263, %r4263, 21;
	xor.b32  	%r4267, %r4265, %r4266;
	shf.l.wrap.b32 	%r4268, %r4263, %r4263, 7;
	xor.b32  	%r4269, %r4267, %r4268;
	and.b32  	%r4270, %r4263, %r4238;
	not.b32 	%r4271, %r4263;
	and.b32  	%r4272, %r4209, %r4271;
	or.b32  	%r4273, %r4270, %r4272;
	add.s32 	%r4274, %r4273, %r4184;
	add.s32 	%r4275, %r4274, %r4269;
	add.s32 	%r4276, %r4275, %r71;
	add.s32 	%r4277, %r4276, %r4222;
	shf.l.wrap.b32 	%r4278, %r4264, %r4264, 30;
	shf.l.wrap.b32 	%r4279, %r4264, %r4264, 19;
	xor.b32  	%r4280, %r4278, %r4279;
	shf.l.wrap.b32 	%r4281, %r4264, %r4264, 10;
	xor.b32  	%r4282, %r4280, %r4281;
	xor.b32  	%r4283, %r4239, %r4210;
	and.b32  	%r4284, %r4264, %r4283;
	and.b32  	%r4285, %r4239, %r4210;
	xor.b32  	%r4286, %r4284, %r4285;
	add.s32 	%r4287, %r4282, %r4286;
	add.s32 	%r4288, %r4277, %r4185;
	add.s32 	%r4289, %r4287, %r4277;
	shf.l.wrap.b32 	%r4290, %r4288, %r4288, 26;
	shf.l.wrap.b32 	%r4291, %r4288, %r4288, 21;
	xor.b32  	%r4292, %r4290, %r4291;
	shf.l.wrap.b32 	%r4293, %r4288, %r4288, 7;
	xor.b32  	%r4294, %r4292, %r4293;
	and.b32  	%r4295, %r4288, %r4263;
	not.b32 	%r4296, %r4288;
	and.b32  	%r4297, %r4238, %r4296;
	or.b32  	%r4298, %r4295, %r4297;
	add.s32 	%r4299, %r4298, %r4209;
	add.s32 	%r4300, %r4299, %r4294;
	add.s32 	%r4301, %r4300, %r72;
	add.s32 	%r4302, %r4301, %r4223;
	shf.l.wrap.b32 	%r4303, %r4289, %r4289, 30;
	shf.l.wrap.b32 	%r4304, %r4289, %r4289, 19;
	xor.b32  	%r4305, %r4303, %r4304;
	shf.l.wrap.b32 	%r4306, %r4289, %r4289, 10;
	xor.b32  	%r4307, %r4305, %r4306;
	xor.b32  	%r4308, %r4264, %r4239;
	and.b32  	%r4309, %r4289, %r4308;
	and.b32  	%r4310, %r4264, %r4239;
	xor.b32  	%r4311, %r4309, %r4310;
	add.s32 	%r4312, %r4307, %r4311;
	add.s32 	%r4313, %r4302, %r4210;
	add.s32 	%r4314, %r4312, %r4302;
	shf.l.wrap.b32 	%r4315, %r4313, %r4313, 26;
	shf.l.wrap.b32 	%r4316, %r4313, %r4313, 21;
	xor.b32  	%r4317, %r4315, %r4316;
	shf.l.wrap.b32 	%r4318, %r4313, %r4313, 7;
	xor.b32  	%r4319, %r4317, %r4318;
	and.b32  	%r4320, %r4313, %r4288;
	not.b32 	%r4321, %r4313;
	and.b32  	%r4322, %r4263, %r4321;
	or.b32  	%r4323, %r4320, %r4322;
	ld.local.v4.u32 	{%r4324, %r4325, %r4326, %r4327}, [%rd2+48];
	add.s32 	%r4328, %r4323, %r4238;
	add.s32 	%r4329, %r4328, %r4319;
	add.s32 	%r4330, %r4329, %r73;
	add.s32 	%r4331, %r4330, %r4324;
	shf.l.wrap.b32 	%r4332, %r4314, %r4314, 30;
	shf.l.wrap.b32 	%r4333, %r4314, %r4314, 19;
	xor.b32  	%r4334, %r4332, %r4333;
	shf.l.wrap.b32 	%r4335, %r4314, %r4314, 10;
	xor.b32  	%r4336, %r4334, %r4335;
	xor.b32  	%r4337, %r4289, %r4264;
	and.b32  	%r4338, %r4314, %r4337;
	and.b32  	%r4339, %r4289, %r4264;
	xor.b32  	%r4340, %r4338, %r4339;
	add.s32 	%r4341, %r4336, %r4340;
	add.s32 	%r4342, %r4331, %r4239;
	add.s32 	%r4343, %r4341, %r4331;
	shf.l.wrap.b32 	%r4344, %r4342, %r4342, 26;
	shf.l.wrap.b32 	%r4345, %r4342, %r4342, 21;
	xor.b32  	%r4346, %r4344, %r4345;
	shf.l.wrap.b32 	%r4347, %r4342, %r4342, 7;
	xor.b32  	%r4348, %r4346, %r4347;
	and.b32  	%r4349, %r4342, %r4313;
	not.b32 	%r4350, %r4342;
	and.b32  	%r4351, %r4288, %r4350;
	or.b32  	%r4352, %r4349, %r4351;
	add.s32 	%r4353, %r4352, %r4263;
	add.s32 	%r4354, %r4353, %r4348;
	add.s32 	%r4355, %r4354, %r18;
	add.s32 	%r4356, %r4355, %r4325;
	shf.l.wrap.b32 	%r4357, %r4343, %r4343, 30;
	shf.l.wrap.b32 	%r4358, %r4343, %r4343, 19;
	xor.b32  	%r4359, %r4357, %r4358;
	shf.l.wrap.b32 	%r4360, %r4343, %r4343, 10;
	xor.b32  	%r4361, %r4359, %r4360;
	xor.b32  	%r4362, %r4314, %r4289;
	and.b32  	%r4363, %r4343, %r4362;
	and.b32  	%r4364, %r4314, %r4289;
	xor.b32  	%r4365, %r4363, %r4364;
	add.s32 	%r4366, %r4361, %r4365;
	add.s32 	%r4367, %r4356, %r4264;
	add.s32 	%r4368, %r4366, %r4356;
	shf.l.wrap.b32 	%r4369, %r4367, %r4367, 26;
	shf.l.wrap.b32 	%r4370, %r4367, %r4367, 21;
	xor.b32  	%r4371, %r4369, %r4370;
	shf.l.wrap.b32 	%r4372, %r4367, %r4367, 7;
	xor.b32  	%r4373, %r4371, %r4372;
	and.b32  	%r4374, %r4367, %r4342;
	not.b32 	%r4375, %r4367;
	and.b32  	%r4376, %r4313, %r4375;
	or.b32  	%r4377, %r4374, %r4376;
	add.s32 	%r4378, %r4377, %r4288;
	add.s32 	%r4379, %r4378, %r4373;
	add.s32 	%r4380, %r4379, %r19;
	add.s32 	%r4381, %r4380, %r4326;
	shf.l.wrap.b32 	%r4382, %r4368, %r4368, 30;
	shf.l.wrap.b32 	%r4383, %r4368, %r4368, 19;
	xor.b32  	%r4384, %r4382, %r4383;
	shf.l.wrap.b32 	%r4385, %r4368, %r4368, 10;
	xor.b32  	%r4386, %r4384, %r4385;
	xor.b32  	%r4387, %r4343, %r4314;
	and.b32  	%r4388, %r4368, %r4387;
	and.b32  	%r4389, %r4343, %r4314;
	xor.b32  	%r4390, %r4388, %r4389;
	add.s32 	%r4391, %r4386, %r4390;
	add.s32 	%r4392, %r4381, %r4289;
	add.s32 	%r4393, %r4391, %r4381;
	shf.l.wrap.b32 	%r4394, %r4392, %r4392, 26;
	shf.l.wrap.b32 	%r4395, %r4392, %r4392, 21;
	xor.b32  	%r4396, %r4394, %r4395;
	shf.l.wrap.b32 	%r4397, %r4392, %r4392, 7;
	xor.b32  	%r4398, %r4396, %r4397;
	and.b32  	%r4399, %r4392, %r4367;
	not.b32 	%r4400, %r4392;
	and.b32  	%r4401, %r4342, %r4400;
	or.b32  	%r4402, %r4399, %r4401;
	add.s32 	%r4403, %r4402, %r4313;
	add.s32 	%r4404, %r4403, %r4398;
	add.s32 	%r4405, %r4404, %r20;
	add.s32 	%r4406, %r4405, %r4327;
	shf.l.wrap.b32 	%r4407, %r4393, %r4393, 30;
	shf.l.wrap.b32 	%r4408, %r4393, %r4393, 19;
	xor.b32  	%r4409, %r4407, %r4408;
	shf.l.wrap.b32 	%r4410, %r4393, %r4393, 10;
	xor.b32  	%r4411, %r4409, %r4410;
	xor.b32  	%r4412, %r4368, %r4343;
	and.b32  	%r4413, %r4393, %r4412;
	and.b32  	%r4414, %r4368, %r4343;
	xor.b32  	%r4415, %r4413, %r4414;
	add.s32 	%r4416, %r4411, %r4415;
	add.s32 	%r4417, %r4406, %r4314;
	add.s32 	%r4418, %r4416, %r4406;
	shf.l.wrap.b32 	%r4419, %r4417, %r4417, 26;
	shf.l.wrap.b32 	%r4420, %r4417, %r4417, 21;
	xor.b32  	%r4421, %r4419, %r4420;
	shf.l.wrap.b32 	%r4422, %r4417, %r4417, 7;
	xor.b32  	%r4423, %r4421, %r4422;
	and.b32  	%r4424, %r4417, %r4392;
	not.b32 	%r4425, %r4417;
	and.b32  	%r4426, %r4367, %r4425;
	or.b32  	%r4427, %r4424, %r4426;
	ld.local.v4.u32 	{%r4428, %r4429, %r4430, %r4431}, [%rd2+64];
	add.s32 	%r4432, %r4427, %r4342;
	add.s32 	%r4433, %r4432, %r4423;
	add.s32 	%r4434, %r4433, %r21;
	add.s32 	%r4435, %r4434, %r4428;
	shf.l.wrap.b32 	%r4436, %r4418, %r4418, 30;
	shf.l.wrap.b32 	%r4437, %r4418, %r4418, 19;
	xor.b32  	%r4438, %r4436, %r4437;
	shf.l.wrap.b32 	%r4439, %r4418, %r4418, 10;
	xor.b32  	%r4440, %r4438, %r4439;
	xor.b32  	%r4441, %r4393, %r4368;
	and.b32  	%r4442, %r4418, %r4441;
	and.b32  	%r4443, %r4393, %r4368;
	xor.b32  	%r4444, %r4442, %r4443;
	add.s32 	%r4445, %r4440, %r4444;
	add.s32 	%r4446, %r4435, %r4343;
	add.s32 	%r4447, %r4445, %r4435;
	shf.l.wrap.b32 	%r4448, %r4446, %r4446, 26;
	shf.l.wrap.b32 	%r4449, %r4446, %r4446, 21;
	xor.b32  	%r4450, %r4448, %r4449;
	shf.l.wrap.b32 	%r4451, %r4446, %r4446, 7;
	xor.b32  	%r4452, %r4450, %r4451;
	and.b32  	%r4453, %r4446, %r4417;
	not.b32 	%r4454, %r4446;
	and.b32  	%r4455, %r4392, %r4454;
	or.b32  	%r4456, %r4453, %r4455;
	add.s32 	%r4457, %r4456, %r4367;
	add.s32 	%r4458, %r4457, %r4452;
	add.s32 	%r4459, %r4458, %r22;
	add.s32 	%r4460, %r4459, %r4429;
	shf.l.wrap.b32 	%r4461, %r4447, %r4447, 30;
	shf.l.wrap.b32 	%r4462, %r4447, %r4447, 19;
	xor.b32  	%r4463, %r4461, %r4462;
	shf.l.wrap.b32 	%r4464, %r4447, %r4447, 10;
	xor.b32  	%r4465, %r4463, %r4464;
	xor.b32  	%r4466, %r4418, %r4393;
	and.b32  	%r4467, %r4447, %r4466;
	and.b32  	%r4468, %r4418, %r4393;
	xor.b32  	%r4469, %r4467, %r4468;
	add.s32 	%r4470, %r4465, %r4469;
	add.s32 	%r4471, %r4460, %r4368;
	add.s32 	%r4472, %r4470, %r4460;
	shf.l.wrap.b32 	%r4473, %r4471, %r4471, 26;
	shf.l.wrap.b32 	%r4474, %r4471, %r4471, 21;
	xor.b32  	%r4475, %r4473, %r4474;
	shf.l.wrap.b32 	%r4476, %r4471, %r4471, 7;
	xor.b32  	%r4477, %r4475, %r4476;
	and.b32  	%r4478, %r4471, %r4446;
	not.b32 	%r4479, %r4471;
	and.b32  	%r4480, %r4417, %r4479;
	or.b32  	%r4481, %r4478, %r4480;
	add.s32 	%r4482, %r4481, %r4392;
	add.s32 	%r4483, %r4482, %r4477;
	add.s32 	%r4484, %r4483, %r23;
	add.s32 	%r4485, %r4484, %r4430;
	shf.l.wrap.b32 	%r4486, %r4472, %r4472, 30;
	shf.l.wrap.b32 	%r4487, %r4472, %r4472, 19;
	xor.b32  	%r4488, %r4486, %r4487;
	shf.l.wrap.b32 	%r4489, %r4472, %r4472, 10;
	xor.b32  	%r4490, %r4488, %r4489;
	xor.b32  	%r4491, %r4447, %r4418;
	and.b32  	%r4492, %r4472, %r4491;
	and.b32  	%r4493, %r4447, %r4418;
	xor.b32  	%r4494, %r4492, %r4493;
	add.s32 	%r4495, %r4490, %r4494;
	add.s32 	%r4496, %r4485, %r4393;
	add.s32 	%r4497, %r4495, %r4485;
	shf.l.wrap.b32 	%r4498, %r4496, %r4496, 26;
	shf.l.wrap.b32 	%r4499, %r4496, %r4496, 21;
	xor.b32  	%r4500, %r4498, %r4499;
	shf.l.wrap.b32 	%r4501, %r4496, %r4496, 7;
	xor.b32  	%r4502, %r4500, %r4501;
	and.b32  	%r4503, %r4496, %r4471;
	not.b32 	%r4504, %r4496;
	and.b32  	%r4505, %r4446, %r4504;
	or.b32  	%r4506, %r4503, %r4505;
	add.s32 	%r4507, %r4506, %r4417;
	add.s32 	%r4508, %r4507, %r4502;
	add.s32 	%r4509, %r4508, %r24;
	add.s32 	%r4510, %r4509, %r4431;
	shf.l.wrap.b32 	%r4511, %r4497, %r4497, 30;
	shf.l.wrap.b32 	%r4512, %r4497, %r4497, 19;
	xor.b32  	%r4513, %r4511, %r4512;
	shf.l.wrap.b32 	%r4514, %r4497, %r4497, 10;
	xor.b32  	%r4515, %r4513, %r4514;
	xor.b32  	%r4516, %r4472, %r4447;
	and.b32  	%r4517, %r4497, %r4516;
	and.b32  	%r4518, %r4472, %r4447;
	xor.b32  	%r4519, %r4517, %r4518;
	add.s32 	%r4520, %r4515, %r4519;
	add.s32 	%r4521, %r4510, %r4418;
	add.s32 	%r4522, %r4520, %r4510;
	shf.l.wrap.b32 	%r4523, %r4521, %r4521, 26;
	shf.l.wrap.b32 	%r4524, %r4521, %r4521, 21;
	xor.b32  	%r4525, %r4523, %r4524;
	shf.l.wrap.b32 	%r4526, %r4521, %r4521, 7;
	xor.b32  	%r4527, %r4525, %r4526;
	and.b32  	%r4528, %r4521, %r4496;
	not.b32 	%r4529, %r4521;
	and.b32  	%r4530, %r4471, %r4529;
	or.b32  	%r4531, %r4528, %r4530;
	ld.local.v4.u32 	{%r4532, %r4533, %r4534, %r4535}, [%rd2+80];
	add.s32 	%r4536, %r4531, %r4446;
	add.s32 	%r4537, %r4536, %r4527;
	add.s32 	%r4538, %r4537, %r25;
	add.s32 	%r4539, %r4538, %r4532;
	shf.l.wrap.b32 	%r4540, %r4522, %r4522, 30;
	shf.l.wrap.b32 	%r4541, %r4522, %r4522, 19;
	xor.b32  	%r4542, %r4540, %r4541;
	shf.l.wrap.b32 	%r4543, %r4522, %r4522, 10;
	xor.b32  	%r4544, %r4542, %r4543;
	xor.b32  	%r4545, %r4497, %r4472;
	and.b32  	%r4546, %r4522, %r4545;
	and.b32  	%r4547, %r4497, %r4472;
	xor.b32  	%r4548, %r4546, %r4547;
	add.s32 	%r4549, %r4544, %r4548;
	add.s32 	%r4550, %r4539, %r4447;
	add.s32 	%r4551, %r4549, %r4539;
	shf.l.wrap.b32 	%r4552, %r4550, %r4550, 26;
	shf.l.wrap.b32 	%r4553, %r4550, %r4550, 21;
	xor.b32  	%r4554, %r4552, %r4553;
	shf.l.wrap.b32 	%r4555, %r4550, %r4550, 7;
	xor.b32  	%r4556, %r4554, %r4555;
	and.b32  	%r4557, %r4550, %r4521;
	not.b32 	%r4558, %r4550;
	and.b32  	%r4559, %r4496, %r4558;
	or.b32  	%r4560, %r4557, %r4559;
	add.s32 	%r4561, %r4560, %r4471;
	add.s32 	%r4562, %r4561, %r4556;
	add.s32 	%r4563, %r4562, %r26;
	add.s32 	%r4564, %r4563, %r4533;
	shf.l.wrap.b32 	%r4565, %r4551, %r4551, 30;
	shf.l.wrap.b32 	%r4566, %r4551, %r4551, 19;
	xor.b32  	%r4567, %r4565, %r4566;
	shf.l.wrap.b32 	%r4568, %r4551, %r4551, 10;
	xor.b32  	%r4569, %r4567, %r4568;
	xor.b32  	%r4570, %r4522, %r4497;
	and.b32  	%r4571, %r4551, %r4570;
	and.b32  	%r4572, %r4522, %r4497;
	xor.b32  	%r4573, %r4571, %r4572;
	add.s32 	%r4574, %r4569, %r4573;
	add.s32 	%r4575, %r4564, %r4472;
	add.s32 	%r4576, %r4574, %r4564;
	shf.l.wrap.b32 	%r4577, %r4575, %r4575, 26;
	shf.l.wrap.b32 	%r4578, %r4575, %r4575, 21;
	xor.b32  	%r4579, %r4577, %r4578;
	shf.l.wrap.b32 	%r4580, %r4575, %r4575, 7;
	xor.b32  	%r4581, %r4579, %r4580;
	and.b32  	%r4582, %r4575, %r4550;
	not.b32 	%r4583, %r4575;
	and.b32  	%r4584, %r4521, %r4583;
	or.b32  	%r4585, %r4582, %r4584;
	add.s32 	%r4586, %r4585, %r4496;
	add.s32 	%r4587, %r4586, %r4581;
	add.s32 	%r4588, %r4587, %r27;
	add.s32 	%r4589, %r4588, %r4534;
	shf.l.wrap.b32 	%r4590, %r4576, %r4576, 30;
	shf.l.wrap.b32 	%r4591, %r4576, %r4576, 19;
	xor.b32  	%r4592, %r4590, %r4591;
	shf.l.wrap.b32 	%r4593, %r4576, %r4576, 10;
	xor.b32  	%r4594, %r4592, %r4593;
	xor.b32  	%r4595, %r4551, %r4522;
	and.b32  	%r4596, %r4576, %r4595;
	and.b32  	%r4597, %r4551, %r4522;
	xor.b32  	%r4598, %r4596, %r4597;
	add.s32 	%r4599, %r4594, %r4598;
	add.s32 	%r4600, %r4589, %r4497;
	add.s32 	%r4601, %r4599, %r4589;
	shf.l.wrap.b32 	%r4602, %r4600, %r4600, 26;
	shf.l.wrap.b32 	%r4603, %r4600, %r4600, 21;
	xor.b32  	%r4604, %r4602, %r4603;
	shf.l.wrap.b32 	%r4605, %r4600, %r4600, 7;
	xor.b32  	%r4606, %r4604, %r4605;
	and.b32  	%r4607, %r4600, %r4575;
	not.b32 	%r4608, %r4600;
	and.b32  	%r4609, %r4550, %r4608;
	or.b32  	%r4610, %r4607, %r4609;
	add.s32 	%r4611, %r4610, %r4521;
	add.s32 	%r4612, %r4611, %r4606;
	add.s32 	%r4613, %r4612, %r28;
	add.s32 	%r4614, %r4613, %r4535;
	shf.l.wrap.b32 	%r4615, %r4601, %r4601, 30;
	shf.l.wrap.b32 	%r4616, %r4601, %r4601, 19;
	xor.b32  	%r4617, %r4615, %r4616;
	shf.l.wrap.b32 	%r4618, %r4601, %r4601, 10;
	xor.b32  	%r4619, %r4617, %r4618;
	xor.b32  	%r4620, %r4576, %r4551;
	and.b32  	%r4621, %r4601, %r4620;
	and.b32  	%r4622, %r4576, %r4551;
	xor.b32  	%r4623, %r4621, %r4622;
	add.s32 	%r4624, %r4619, %r4623;
	add.s32 	%r4625, %r4614, %r4522;
	add.s32 	%r4626, %r4624, %r4614;
	shf.l.wrap.b32 	%r4627, %r4625, %r4625, 26;
	shf.l.wrap.b32 	%r4628, %r4625, %r4625, 21;
	xor.b32  	%r4629, %r4627, %r4628;
	shf.l.wrap.b32 	%r4630, %r4625, %r4625, 7;
	xor.b32  	%r4631, %r4629, %r4630;
	and.b32  	%r4632, %r4625, %r4600;
	not.b32 	%r4633, %r4625;
	and.b32  	%r4634, %r4575, %r4633;
	or.b32  	%r4635, %r4632, %r4634;
	ld.local.v4.u32 	{%r4636, %r4637, %r4638, %r4639}, [%rd2+96];
	add.s32 	%r4640, %r4635, %r4550;
	add.s32 	%r4641, %r4640, %r4631;
	add.s32 	%r4642, %r4641, %r29;
	add.s32 	%r4643, %r4642, %r4636;
	shf.l.wrap.b32 	%r4644, %r4626, %r4626, 30;
	shf.l.wrap.b32 	%r4645, %r4626, %r4626, 19;
	xor.b32  	%r4646, %r4644, %r4645;
	shf.l.wrap.b32 	%r4647, %r4626, %r4626, 10;
	xor.b32  	%r4648, %r4646, %r4647;
	xor.b32  	%r4649, %r4601, %r4576;
	and.b32  	%r4650, %r4626, %r4649;
	and.b32  	%r4651, %r4601, %r4576;
	xor.b32  	%r4652, %r4650, %r4651;
	add.s32 	%r4653, %r4648, %r4652;
	add.s32 	%r4654, %r4643, %r4551;
	add.s32 	%r4655, %r4653, %r4643;
	shf.l.wrap.b32 	%r4656, %r4654, %r4654, 26;
	shf.l.wrap.b32 	%r4657, %r4654, %r4654, 21;
	xor.b32  	%r4658, %r4656, %r4657;
	shf.l.wrap.b32 	%r4659, %r4654, %r4654, 7;
	xor.b32  	%r4660, %r4658, %r4659;
	and.b32  	%r4661, %r4654, %r4625;
	not.b32 	%r4662, %r4654;
	and.b32  	%r4663, %r4600, %r4662;
	or.b32  	%r4664, %r4661, %r4663;
	add.s32 	%r4665, %r4664, %r4575;
	add.s32 	%r4666, %r4665, %r4660;
	add.s32 	%r4667, %r4666, %r30;
	add.s32 	%r4668, %r4667, %r4637;
	shf.l.wrap.b32 	%r4669, %r4655, %r4655, 30;
	shf.l.wrap.b32 	%r4670, %r4655, %r4655, 19;
	xor.b32  	%r4671, %r4669, %r4670;
	shf.l.wrap.b32 	%r4672, %r4655, %r4655, 10;
	xor.b32  	%r4673, %r4671, %r4672;
	xor.b32  	%r4674, %r4626, %r4601;
	and.b32  	%r4675, %r4655, %r4674;
	and.b32  	%r4676, %r4626, %r4601;
	xor.b32  	%r4677, %r4675, %r4676;
	add.s32 	%r4678, %r4673, %r4677;
	add.s32 	%r4679, %r4668, %r4576;
	add.s32 	%r4680, %r4678, %r4668;
	shf.l.wrap.b32 	%r4681, %r4679, %r4679, 26;
	shf.l.wrap.b32 	%r4682, %r4679, %r4679, 21;
	xor.b32  	%r4683, %r4681, %r4682;
	shf.l.wrap.b32 	%r4684, %r4679, %r4679, 7;
	xor.b32  	%r4685, %r4683, %r4684;
	and.b32  	%r4686, %r4679, %r4654;
	not.b32 	%r4687, %r4679;
	and.b32  	%r4688, %r4625, %r4687;
	or.b32  	%r4689, %r4686, %r4688;
	add.s32 	%r4690, %r4689, %r4600;
	add.s32 	%r4691, %r4690, %r4685;
	add.s32 	%r4692, %r4691, %r31;
	add.s32 	%r4693, %r4692, %r4638;
	shf.l.wrap.b32 	%r4694, %r4680, %r4680, 30;
	shf.l.wrap.b32 	%r4695, %r4680, %r4680, 19;
	xor.b32  	%r4696, %r4694, %r4695;
	shf.l.wrap.b32 	%r4697, %r4680, %r4680, 10;
	xor.b32  	%r4698, %r4696, %r4697;
	xor.b32  	%r4699, %r4655, %r4626;
	and.b32  	%r4700, %r4680, %r4699;
	and.b32  	%r4701, %r4655, %r4626;
	xor.b32  	%r4702, %r4700, %r4701;
	add.s32 	%r4703, %r4698, %r4702;
	add.s32 	%r4704, %r4693, %r4601;
	add.s32 	%r4705, %r4703, %r4693;
	shf.l.wrap.b32 	%r4706, %r4704, %r4704, 26;
	shf.l.wrap.b32 	%r4707, %r4704, %r4704, 21;
	xor.b32  	%r4708, %r4706, %r4707;
	shf.l.wrap.b32 	%r4709, %r4704, %r4704, 7;
	xor.b32  	%r4710, %r4708, %r4709;
	and.b32  	%r4711, %r4704, %r4679;
	not.b32 	%r4712, %r4704;
	and.b32  	%r4713, %r4654, %r4712;
	or.b32  	%r4714, %r4711, %r4713;
	add.s32 	%r4715, %r4714, %r4625;
	add.s32 	%r4716, %r4715, %r4710;
	add.s32 	%r4717, %r4716, %r32;
	add.s32 	%r4718, %r4717, %r4639;
	shf.l.wrap.b32 	%r4719, %r4705, %r4705, 30;
	shf.l.wrap.b32 	%r4720, %r4705, %r4705, 19;
	xor.b32  	%r4721, %r4719, %r4720;
	shf.l.wrap.b32 	%r4722, %r4705, %r4705, 10;
	xor.b32  	%r4723, %r4721, %r4722;
	xor.b32  	%r4724, %r4680, %r4655;
	and.b32  	%r4725, %r4705, %r4724;
	and.b32  	%r4726, %r4680, %r4655;
	xor.b32  	%r4727, %r4725, %r4726;
	add.s32 	%r4728, %r4723, %r4727;
	add.s32 	%r4729, %r4718, %r4626;
	add.s32 	%r4730, %r4728, %r4718;
	shf.l.wrap.b32 	%r4731, %r4729, %r4729, 26;
	shf.l.wrap.b32 	%r4732, %r4729, %r4729, 21;
	xor.b32  	%r4733, %r4731, %r4732;
	shf.l.wrap.b32 	%r4734, %r4729, %r4729, 7;
	xor.b32  	%r4735, %r4733, %r4734;
	and.b32  	%r4736, %r4729, %r4704;
	not.b32 	%r4737, %r4729;
	and.b32  	%r4738, %r4679, %r4737;
	or.b32  	%r4739, %r4736, %r4738;
	ld.local.v4.u32 	{%r4740, %r4741, %r4742, %r4743}, [%rd2+112];
	add.s32 	%r4744, %r4739, %r4654;
	add.s32 	%r4745, %r4744, %r4735;
	add.s32 	%r4746, %r4745, %r33;
	add.s32 	%r4747, %r4746, %r4740;
	shf.l.wrap.b32 	%r4748, %r4730, %r4730, 30;
	shf.l.wrap.b32 	%r4749, %r4730, %r4730, 19;
	xor.b32  	%r4750, %r4748, %r4749;
	shf.l.wrap.b32 	%r4751, %r4730, %r4730, 10;
	xor.b32  	%r4752, %r4750, %r4751;
	xor.b32  	%r4753, %r4705, %r4680;
	and.b32  	%r4754, %r4730, %r4753;
	and.b32  	%r4755, %r4705, %r4680;
	xor.b32  	%r4756, %r4754, %r4755;
	add.s32 	%r4757, %r4752, %r4756;
	add.s32 	%r4758, %r4747, %r4655;
	add.s32 	%r4759, %r4757, %r4747;
	shf.l.wrap.b32 	%r4760, %r4758, %r4758, 26;
	shf.l.wrap.b32 	%r4761, %r4758, %r4758, 21;
	xor.b32  	%r4762, %r4760, %r4761;
	shf.l.wrap.b32 	%r4763, %r4758, %r4758, 7;
	xor.b32  	%r4764, %r4762, %r4763;
	and.b32  	%r4765, %r4758, %r4729;
	not.b32 	%r4766, %r4758;
	and.b32  	%r4767, %r4704, %r4766;
	or.b32  	%r4768, %r4765, %r4767;
	add.s32 	%r4769, %r4768, %r4679;
	add.s32 	%r4770, %r4769, %r4764;
	add.s32 	%r4771, %r4770, %r34;
	add.s32 	%r4772, %r4771, %r4741;
	shf.l.wrap.b32 	%r4773, %r4759, %r4759, 30;
	shf.l.wrap.b32 	%r4774, %r4759, %r4759, 19;
	xor.b32  	%r4775, %r4773, %r4774;
	shf.l.wrap.b32 	%r4776, %r4759, %r4759, 10;
	xor.b32  	%r4777, %r4775, %r4776;
	xor.b32  	%r4778, %r4730, %r4705;
	and.b32  	%r4779, %r4759, %r4778;
	and.b32  	%r4780, %r4730, %r4705;
	xor.b32  	%r4781, %r4779, %r4780;
	add.s32 	%r4782, %r4777, %r4781;
	add.s32 	%r4783, %r4772, %r4680;
	add.s32 	%r4784, %r4782, %r4772;
	shf.l.wrap.b32 	%r4785, %r4783, %r4783, 26;
	shf.l.wrap.b32 	%r4786, %r4783, %r4783, 21;
	xor.b32  	%r4787, %r4785, %r4786;
	shf.l.wrap.b32 	%r4788, %r4783, %r4783, 7;
	xor.b32  	%r4789, %r4787, %r4788;
	and.b32  	%r4790, %r4783, %r4758;
	not.b32 	%r4791, %r4783;
	and.b32  	%r4792, %r4729, %r4791;
	or.b32  	%r4793, %r4790, %r4792;
	add.s32 	%r4794, %r4793, %r4704;
	add.s32 	%r4795, %r4794, %r4789;
	add.s32 	%r4796, %r4795, %r35;
	add.s32 	%r4797, %r4796, %r4742;
	shf.l.wrap.b32 	%r4798, %r4784, %r4784, 30;
	shf.l.wrap.b32 	%r4799, %r4784, %r4784, 19;
	xor.b32  	%r4800, %r4798, %r4799;
	shf.l.wrap.b32 	%r4801, %r4784, %r4784, 10;
	xor.b32  	%r4802, %r4800, %r4801;
	xor.b32  	%r4803, %r4759, %r4730;
	and.b32  	%r4804, %r4784, %r4803;
	and.b32  	%r4805, %r4759, %r4730;
	xor.b32  	%r4806, %r4804, %r4805;
	add.s32 	%r4807, %r4802, %r4806;
	add.s32 	%r4808, %r4797, %r4705;
	add.s32 	%r4809, %r4807, %r4797;
	shf.l.wrap.b32 	%r4810, %r4808, %r4808, 26;
	shf.l.wrap.b32 	%r4811, %r4808, %r4808, 21;
	xor.b32  	%r4812, %r4810, %r4811;
	shf.l.wrap.b32 	%r4813, %r4808, %r4808, 7;
	xor.b32  	%r4814, %r4812, %r4813;
	and.b32  	%r4815, %r4808, %r4783;
	not.b32 	%r4816, %r4808;
	and.b32  	%r4817, %r4758, %r4816;
	or.b32  	%r4818, %r4815, %r4817;
	add.s32 	%r4819, %r4818, %r4729;
	add.s32 	%r4820, %r4819, %r4814;
	add.s32 	%r4821, %r4820, %r36;
	add.s32 	%r4822, %r4821, %r4743;
	shf.l.wrap.b32 	%r4823, %r4809, %r4809, 30;
	shf.l.wrap.b32 	%r4824, %r4809, %r4809, 19;
	xor.b32  	%r4825, %r4823, %r4824;
	shf.l.wrap.b32 	%r4826, %r4809, %r4809, 10;
	xor.b32  	%r4827, %r4825, %r4826;
	xor.b32  	%r4828, %r4784, %r4759;
	and.b32  	%r4829, %r4809, %r4828;
	and.b32  	%r4830, %r4784, %r4759;
	xor.b32  	%r4831, %r4829, %r4830;
	add.s32 	%r4832, %r4827, %r4831;
	add.s32 	%r4833, %r4822, %r4730;
	add.s32 	%r4834, %r4832, %r4822;
	shf.l.wrap.b32 	%r4835, %r4833, %r4833, 26;
	shf.l.wrap.b32 	%r4836, %r4833, %r4833, 21;
	xor.b32  	%r4837, %r4835, %r4836;
	shf.l.wrap.b32 	%r4838, %r4833, %r4833, 7;
	xor.b32  	%r4839, %r4837, %r4838;
	and.b32  	%r4840, %r4833, %r4808;
	not.b32 	%r4841, %r4833;
	and.b32  	%r4842, %r4783, %r4841;
	or.b32  	%r4843, %r4840, %r4842;
	ld.local.v4.u32 	{%r4844, %r4845, %r4846, %r4847}, [%rd2+128];
	add.s32 	%r4848, %r4843, %r4758;
	add.s32 	%r4849, %r4848, %r4839;
	add.s32 	%r4850, %r4849, %r37;
	add.s32 	%r4851, %r4850, %r4844;
	shf.l.wrap.b32 	%r4852, %r4834, %r4834, 30;
	shf.l.wrap.b32 	%r4853, %r4834, %r4834, 19;
	xor.b32  	%r4854, %r4852, %r4853;
	shf.l.wrap.b32 	%r4855, %r4834, %r4834, 10;
	xor.b32  	%r4856, %r4854, %r4855;
	xor.b32  	%r4857, %r4809, %r4784;
	and.b32  	%r4858, %r4834, %r4857;
	and.b32  	%r4859, %r4809, %r4784;
	xor.b32  	%r4860, %r4858, %r4859;
	add.s32 	%r4861, %r4856, %r4860;
	add.s32 	%r4862, %r4851, %r4759;
	add.s32 	%r4863, %r4861, %r4851;
	shf.l.wrap.b32 	%r4864, %r4862, %r4862, 26;
	shf.l.wrap.b32 	%r4865, %r4862, %r4862, 21;
	xor.b32  	%r4866, %r4864, %r4865;
	shf.l.wrap.b32 	%r4867, %r4862, %r4862, 7;
	xor.b32  	%r4868, %r4866, %r4867;
	and.b32  	%r4869, %r4862, %r4833;
	not.b32 	%r4870, %r4862;
	and.b32  	%r4871, %r4808, %r4870;
	or.b32  	%r4872, %r4869, %r4871;
	add.s32 	%r4873, %r4872, %r4783;
	add.s32 	%r4874, %r4873, %r4868;
	add.s32 	%r4875, %r4874, %r38;
	add.s32 	%r4876, %r4875, %r4845;
	shf.l.wrap.b32 	%r4877, %r4863, %r4863, 30;
	shf.l.wrap.b32 	%r4878, %r4863, %r4863, 19;
	xor.b32  	%r4879, %r4877, %r4878;
	shf.l.wrap.b32 	%r4880, %r4863, %r4863, 10;
	xor.b32  	%r4881, %r4879, %r4880;
	xor.b32  	%r4882, %r4834, %r4809;
	and.b32  	%r4883, %r4863, %r4882;
	and.b32  	%r4884, %r4834, %r4809;
	xor.b32  	%r4885, %r4883, %r4884;
	add.s32 	%r4886, %r4881, %r4885;
	add.s32 	%r4887, %r4876, %r4784;
	add.s32 	%r4888, %r4886, %r4876;
	shf.l.wrap.b32 	%r4889, %r4887, %r4887, 26;
	shf.l.wrap.b32 	%r4890, %r4887, %r4887, 21;
	xor.b32  	%r4891, %r4889, %r4890;
	shf.l.wrap.b32 	%r4892, %r4887, %r4887, 7;
	xor.b32  	%r4893, %r4891, %r4892;
	and.b32  	%r4894, %r4887, %r4862;
	not.b32 	%r4895, %r4887;
	and.b32  	%r4896, %r4833, %r4895;
	or.b32  	%r4897, %r4894, %r4896;
	add.s32 	%r4898, %r4897, %r4808;
	add.s32 	%r4899, %r4898, %r4893;
	add.s32 	%r4900, %r4899, %r39;
	add.s32 	%r4901, %r4900, %r4846;
	shf.l.wrap.b32 	%r4902, %r4888, %r4888, 30;
	shf.l.wrap.b32 	%r4903, %r4888, %r4888, 19;
	xor.b32  	%r4904, %r4902, %r4903;
	shf.l.wrap.b32 	%r4905, %r4888, %r4888, 10;
	xor.b32  	%r4906, %r4904, %r4905;
	xor.b32  	%r4907, %r4863, %r4834;
	and.b32  	%r4908, %r4888, %r4907;
	and.b32  	%r4909, %r4863, %r4834;
	xor.b32  	%r4910, %r4908, %r4909;
	add.s32 	%r4911, %r4906, %r4910;
	add.s32 	%r4912, %r4901, %r4809;
	add.s32 	%r4913, %r4911, %r4901;
	shf.l.wrap.b32 	%r4914, %r4912, %r4912, 26;
	shf.l.wrap.b32 	%r4915, %r4912, %r4912, 21;
	xor.b32  	%r4916, %r4914, %r4915;
	shf.l.wrap.b32 	%r4917, %r4912, %r4912, 7;
	xor.b32  	%r4918, %r4916, %r4917;
	and.b32  	%r4919, %r4912, %r4887;
	not.b32 	%r4920, %r4912;
	and.b32  	%r4921, %r4862, %r4920;
	or.b32  	%r4922, %r4919, %r4921;
	add.s32 	%r4923, %r4922, %r4833;
	add.s32 	%r4924, %r4923, %r4918;
	add.s32 	%r4925, %r4924, %r40;
	add.s32 	%r4926, %r4925, %r4847;
	shf.l.wrap.b32 	%r4927, %r4913, %r4913, 30;
	shf.l.wrap.b32 	%r4928, %r4913, %r4913, 19;
	xor.b32  	%r4929, %r4927, %r4928;
	shf.l.wrap.b32 	%r4930, %r4913, %r4913, 10;
	xor.b32  	%r4931, %r4929, %r4930;
	xor.b32  	%r4932, %r4888, %r4863;
	and.b32  	%r4933, %r4913, %r4932;
	and.b32  	%r4934, %r4888, %r4863;
	xor.b32  	%r4935, %r4933, %r4934;
	add.s32 	%r4936, %r4931, %r4935;
	add.s32 	%r4937, %r4926, %r4834;
	add.s32 	%r4938, %r4936, %r4926;
	shf.l.wrap.b32 	%r4939, %r4937, %r4937, 26;
	shf.l.wrap.b32 	%r4940, %r4937, %r4937, 21;
	xor.b32  	%r4941, %r4939, %r4940;
	shf.l.wrap.b32 	%r4942, %r4937, %r4937, 7;
	xor.b32  	%r4943, %r4941, %r4942;
	and.b32  	%r4944, %r4937, %r4912;
	not.b32 	%r4945, %r4937;
	and.b32  	%r4946, %r4887, %r4945;
	or.b32  	%r4947, %r4944, %r4946;
	ld.local.v4.u32 	{%r4948, %r4949, %r4950, %r4951}, [%rd2+144];
	add.s32 	%r4952, %r4947, %r4862;
	add.s32 	%r4953, %r4952, %r4943;
	add.s32 	%r4954, %r4953, %r41;
	add.s32 	%r4955, %r4954, %r4948;
	shf.l.wrap.b32 	%r4956, %r4938, %r4938, 30;
	shf.l.wrap.b32 	%r4957, %r4938, %r4938, 19;
	xor.b32  	%r4958, %r4956, %r4957;
	shf.l.wrap.b32 	%r4959, %r4938, %r4938, 10;
	xor.b32  	%r4960, %r4958, %r4959;
	xor.b32  	%r4961, %r4913, %r4888;
	and.b32  	%r4962, %r4938, %r4961;
	and.b32  	%r4963, %r4913, %r4888;
	xor.b32  	%r4964, %r4962, %r4963;
	add.s32 	%r4965, %r4960, %r4964;
	add.s32 	%r4966, %r4955, %r4863;
	add.s32 	%r4967, %r4965, %r4955;
	shf.l.wrap.b32 	%r4968, %r4966, %r4966, 26;
	shf.l.wrap.b32 	%r4969, %r4966, %r4966, 21;
	xor.b32  	%r4970, %r4968, %r4969;
	shf.l.wrap.b32 	%r4971, %r4966, %r4966, 7;
	xor.b32  	%r4972, %r4970, %r4971;
	and.b32  	%r4973, %r4966, %r4937;
	not.b32 	%r4974, %r4966;
	and.b32  	%r4975, %r4912, %r4974;
	or.b32  	%r4976, %r4973, %r4975;
	add.s32 	%r4977, %r4976, %r4887;
	add.s32 	%r4978, %r4977, %r4972;
	add.s32 	%r4979, %r4978, %r42;
	add.s32 	%r4980, %r4979, %r4949;
	shf.l.wrap.b32 	%r4981, %r4967, %r4967, 30;
	shf.l.wrap.b32 	%r4982, %r4967, %r4967, 19;
	xor.b32  	%r4983, %r4981, %r4982;
	shf.l.wrap.b32 	%r4984, %r4967, %r4967, 10;
	xor.b32  	%r4985, %r4983, %r4984;
	xor.b32  	%r4986, %r4938, %r4913;
	and.b32  	%r4987, %r4967, %r4986;
	and.b32  	%r4988, %r4938, %r4913;
	xor.b32  	%r4989, %r4987, %r4988;
	add.s32 	%r4990, %r4985, %r4989;
	add.s32 	%r4991, %r4980, %r4888;
	add.s32 	%r4992, %r4990, %r4980;
	shf.l.wrap.b32 	%r4993, %r4991, %r4991, 26;
	shf.l.wrap.b32 	%r4994, %r4991, %r4991, 21;
	xor.b32  	%r4995, %r4993, %r4994;
	shf.l.wrap.b32 	%r4996, %r4991, %r4991, 7;
	xor.b32  	%r4997, %r4995, %r4996;
	and.b32  	%r4998, %r4991, %r4966;
	not.b32 	%r4999, %r4991;
	and.b32  	%r5000, %r4937, %r4999;
	or.b32  	%r5001, %r4998, %r5000;
	add.s32 	%r5002, %r5001, %r4912;
	add.s32 	%r5003, %r5002, %r4997;
	add.s32 	%r5004, %r5003, %r43;
	add.s32 	%r5005, %r5004, %r4950;
	shf.l.wrap.b32 	%r5006, %r4992, %r4992, 30;
	shf.l.wrap.b32 	%r5007, %r4992, %r4992, 19;
	xor.b32  	%r5008, %r5006, %r5007;
	shf.l.wrap.b32 	%r5009, %r4992, %r4992, 10;
	xor.b32  	%r5010, %r5008, %r5009;
	xor.b32  	%r5011, %r4967, %r4938;
	and.b32  	%r5012, %r4992, %r5011;
	and.b32  	%r5013, %r4967, %r4938;
	xor.b32  	%r5014, %r5012, %r5013;
	add.s32 	%r5015, %r5010, %r5014;
	add.s32 	%r5016, %r5005, %r4913;
	add.s32 	%r5017, %r5015, %r5005;
	shf.l.wrap.b32 	%r5018, %r5016, %r5016, 26;
	shf.l.wrap.b32 	%r5019, %r5016, %r5016, 21;
	xor.b32  	%r5020, %r5018, %r5019;
	shf.l.wrap.b32 	%r5021, %r5016, %r5016, 7;
	xor.b32  	%r5022, %r5020, %r5021;
	and.b32  	%r5023, %r5016, %r4991;
	not.b32 	%r5024, %r5016;
	and.b32  	%r5025, %r4966, %r5024;
	or.b32  	%r5026, %r5023, %r5025;
	add.s32 	%r5027, %r5026, %r4937;
	add.s32 	%r5028, %r5027, %r5022;
	add.s32 	%r5029, %r5028, %r44;
	add.s32 	%r5030, %r5029, %r4951;
	shf.l.wrap.b32 	%r5031, %r5017, %r5017, 30;
	shf.l.wrap.b32 	%r5032, %r5017, %r5017, 19;
	xor.b32  	%r5033, %r5031, %r5032;
	shf.l.wrap.b32 	%r5034, %r5017, %r5017, 10;
	xor.b32  	%r5035, %r5033, %r5034;
	xor.b32  	%r5036, %r4992, %r4967;
	and.b32  	%r5037, %r5017, %r5036;
	and.b32  	%r5038, %r4992, %r4967;
	xor.b32  	%r5039, %r5037, %r5038;
	add.s32 	%r5040, %r5035, %r5039;
	add.s32 	%r5041, %r5030, %r4938;
	add.s32 	%r5042, %r5040, %r5030;
	shf.l.wrap.b32 	%r5043, %r5041, %r5041, 26;
	shf.l.wrap.b32 	%r5044, %r5041, %r5041, 21;
	xor.b32  	%r5045, %r5043, %r5044;
	shf.l.wrap.b32 	%r5046, %r5041, %r5041, 7;
	xor.b32  	%r5047, %r5045, %r5046;
	and.b32  	%r5048, %r5041, %r5016;
	not.b32 	%r5049, %r5041;
	and.b32  	%r5050, %r4991, %r5049;
	or.b32  	%r5051, %r5048, %r5050;
	ld.local.v4.u32 	{%r5052, %r5053, %r5054, %r5055}, [%rd2+160];
	add.s32 	%r5056, %r5051, %r4966;
	add.s32 	%r5057, %r5056, %r5047;
	add.s32 	%r5058, %r5057, %r45;
	add.s32 	%r5059, %r5058, %r5052;
	shf.l.wrap.b32 	%r5060, %r5042, %r5042, 30;
	shf.l.wrap.b32 	%r5061, %r5042, %r5042, 19;
	xor.b32  	%r5062, %r5060, %r5061;
	shf.l.wrap.b32 	%r5063, %r5042, %r5042, 10;
	xor.b32  	%r5064, %r5062, %r5063;
	xor.b32  	%r5065, %r5017, %r4992;
	and.b32  	%r5066, %r5042, %r5065;
	and.b32  	%r5067, %r5017, %r4992;
	xor.b32  	%r5068, %r5066, %r5067;
	add.s32 	%r5069, %r5064, %r5068;
	add.s32 	%r5070, %r5059, %r4967;
	add.s32 	%r5071, %r5069, %r5059;
	shf.l.wrap.b32 	%r5072, %r5070, %r5070, 26;
	shf.l.wrap.b32 	%r5073, %r5070, %r5070, 21;
	xor.b32  	%r5074, %r5072, %r5073;
	shf.l.wrap.b32 	%r5075, %r5070, %r5070, 7;
	xor.b32  	%r5076, %r5074, %r5075;
	and.b32  	%r5077, %r5070, %r5041;
	not.b32 	%r5078, %r5070;
	and.b32  	%r5079, %r5016, %r5078;
	or.b32  	%r5080, %r5077, %r5079;
	add.s32 	%r5081, %r5080, %r4991;
	add.s32 	%r5082, %r5081, %r5076;
	add.s32 	%r5083, %r5082, %r74;
	add.s32 	%r5084, %r5083, %r5053;
	shf.l.wrap.b32 	%r5085, %r5071, %r5071, 30;
	shf.l.wrap.b32 	%r5086, %r5071, %r5071, 19;
	xor.b32  	%r5087, %r5085, %r5086;
	shf.l.wrap.b32 	%r5088, %r5071, %r5071, 10;
	xor.b32  	%r5089, %r5087, %r5088;
	xor.b32  	%r5090, %r5042, %r5017;
	and.b32  	%r5091, %r5071, %r5090;
	and.b32  	%r5092, %r5042, %r5017;
	xor.b32  	%r5093, %r5091, %r5092;
	add.s32 	%r5094, %r5089, %r5093;
	add.s32 	%r5095, %r5084, %r4992;
	add.s32 	%r5096, %r5094, %r5084;
	shf.l.wrap.b32 	%r5097, %r5095, %r5095, 26;
	shf.l.wrap.b32 	%r5098, %r5095, %r5095, 21;
	xor.b32  	%r5099, %r5097, %r5098;
	shf.l.wrap.b32 	%r5100, %r5095, %r5095, 7;
	xor.b32  	%r5101, %r5099, %r5100;
	and.b32  	%r5102, %r5095, %r5070;
	not.b32 	%r5103, %r5095;
	and.b32  	%r5104, %r5041, %r5103;
	or.b32  	%r5105, %r5102, %r5104;
	add.s32 	%r5106, %r5105, %r5016;
	add.s32 	%r5107, %r5106, %r5101;
	add.s32 	%r5108, %r5107, %r75;
	add.s32 	%r5109, %r5108, %r5054;
	shf.l.wrap.b32 	%r5110, %r5096, %r5096, 30;
	shf.l.wrap.b32 	%r5111, %r5096, %r5096, 19;
	xor.b32  	%r5112, %r5110, %r5111;
	shf.l.wrap.b32 	%r5113, %r5096, %r5096, 10;
	xor.b32  	%r5114, %r5112, %r5113;
	xor.b32  	%r5115, %r5071, %r5042;
	and.b32  	%r5116, %r5096, %r5115;
	and.b32  	%r5117, %r5071, %r5042;
	xor.b32  	%r5118, %r5116, %r5117;
	add.s32 	%r5119, %r5114, %r5118;
	add.s32 	%r5120, %r5109, %r5017;
	add.s32 	%r5121, %r5119, %r5109;
	shf.l.wrap.b32 	%r5122, %r5120, %r5120, 26;
	shf.l.wrap.b32 	%r5123, %r5120, %r5120, 21;
	xor.b32  	%r5124, %r5122, %r5123;
	shf.l.wrap.b32 	%r5125, %r5120, %r5120, 7;
	xor.b32  	%r5126, %r5124, %r5125;
	and.b32  	%r5127, %r5120, %r5095;
	not.b32 	%r5128, %r5120;
	and.b32  	%r5129, %r5070, %r5128;
	or.b32  	%r5130, %r5127, %r5129;
	add.s32 	%r5131, %r5130, %r5041;
	add.s32 	%r5132, %r5131, %r5126;
	add.s32 	%r5133, %r5132, %r76;
	add.s32 	%r5134, %r5133, %r5055;
	shf.l.wrap.b32 	%r5135, %r5121, %r5121, 30;
	shf.l.wrap.b32 	%r5136, %r5121, %r5121, 19;
	xor.b32  	%r5137, %r5135, %r5136;
	shf.l.wrap.b32 	%r5138, %r5121, %r5121, 10;
	xor.b32  	%r5139, %r5137, %r5138;
	xor.b32  	%r5140, %r5096, %r5071;
	and.b32  	%r5141, %r5121, %r5140;
	and.b32  	%r5142, %r5096, %r5071;
	xor.b32  	%r5143, %r5141, %r5142;
	add.s32 	%r5144, %r5139, %r5143;
	add.s32 	%r5145, %r5134, %r5042;
	add.s32 	%r5146, %r5144, %r5134;
	shf.l.wrap.b32 	%r5147, %r5145, %r5145, 26;
	shf.l.wrap.b32 	%r5148, %r5145, %r5145, 21;
	xor.b32  	%r5149, %r5147, %r5148;
	shf.l.wrap.b32 	%r5150, %r5145, %r5145, 7;
	xor.b32  	%r5151, %r5149, %r5150;
	and.b32  	%r5152, %r5145, %r5120;
	not.b32 	%r5153, %r5145;
	and.b32  	%r5154, %r5095, %r5153;
	or.b32  	%r5155, %r5152, %r5154;
	ld.local.v4.u32 	{%r5156, %r5157, %r5158, %r5159}, [%rd2+176];
	add.s32 	%r5160, %r5155, %r5070;
	add.s32 	%r5161, %r5160, %r5151;
	add.s32 	%r5162, %r5161, %r77;
	add.s32 	%r5163, %r5162, %r5156;
	shf.l.wrap.b32 	%r5164, %r5146, %r5146, 30;
	shf.l.wrap.b32 	%r5165, %r5146, %r5146, 19;
	xor.b32  	%r5166, %r5164, %r5165;
	shf.l.wrap.b32 	%r5167, %r5146, %r5146, 10;
	xor.b32  	%r5168, %r5166, %r5167;
	xor.b32  	%r5169, %r5121, %r5096;
	and.b32  	%r5170, %r5146, %r5169;
	and.b32  	%r5171, %r5121, %r5096;
	xor.b32  	%r5172, %r5170, %r5171;
	add.s32 	%r5173, %r5168, %r5172;
	add.s32 	%r5174, %r5163, %r5071;
	add.s32 	%r5175, %r5173, %r5163;
	shf.l.wrap.b32 	%r5176, %r5174, %r5174, 26;
	shf.l.wrap.b32 	%r5177, %r5174, %r5174, 21;
	xor.b32  	%r5178, %r5176, %r5177;
	shf.l.wrap.b32 	%r5179, %r5174, %r5174, 7;
	xor.b32  	%r5180, %r5178, %r5179;
	and.b32  	%r5181, %r5174, %r5145;
	not.b32 	%r5182, %r5174;
	and.b32  	%r5183, %r5120, %r5182;
	or.b32  	%r5184, %r5181, %r5183;
	add.s32 	%r5185, %r5184, %r5095;
	add.s32 	%r5186, %r5185, %r5180;
	add.s32 	%r5187, %r5186, %r46;
	add.s32 	%r5188, %r5187, %r5157;
	shf.l.wrap.b32 	%r5189, %r5175, %r5175, 30;
	shf.l.wrap.b32 	%r5190, %r5175, %r5175, 19;
	xor.b32  	%r5191, %r5189, %r5190;
	shf.l.wrap.b32 	%r5192, %r5175, %r5175, 10;
	xor.b32  	%r5193, %r5191, %r5192;
	xor.b32  	%r5194, %r5146, %r5121;
	and.b32  	%r5195, %r5175, %r5194;
	and.b32  	%r5196, %r5146, %r5121;
	xor.b32  	%r5197, %r5195, %r5196;
	add.s32 	%r5198, %r5193, %r5197;
	add.s32 	%r5199, %r5188, %r5096;
	add.s32 	%r5200, %r5198, %r5188;
	shf.l.wrap.b32 	%r5201, %r5199, %r5199, 26;
	shf.l.wrap.b32 	%r5202, %r5199, %r5199, 21;
	xor.b32  	%r5203, %r5201, %r5202;
	shf.l.wrap.b32 	%r5204, %r5199, %r5199, 7;
	xor.b32  	%r5205, %r5203, %r5204;
	and.b32  	%r5206, %r5199, %r5174;
	not.b32 	%r5207, %r5199;
	and.b32  	%r5208, %r5145, %r5207;
	or.b32  	%r5209, %r5206, %r5208;
	add.s32 	%r5210, %r5209, %r5120;
	add.s32 	%r5211, %r5210, %r5205;
	add.s32 	%r5212, %r5211, %r78;
	add.s32 	%r5213, %r5212, %r5158;
	shf.l.wrap.b32 	%r5214, %r5200, %r5200, 30;
	shf.l.wrap.b32 	%r5215, %r5200, %r5200, 19;
	xor.b32  	%r5216, %r5214, %r5215;
	shf.l.wrap.b32 	%r5217, %r5200, %r5200, 10;
	xor.b32  	%r5218, %r5216, %r5217;
	xor.b32  	%r5219, %r5175, %r5146;
	and.b32  	%r5220, %r5200, %r5219;
	and.b32  	%r5221, %r5175, %r5146;
	xor.b32  	%r5222, %r5220, %r5221;
	add.s32 	%r5223, %r5218, %r5222;
	add.s32 	%r5224, %r5213, %r5121;
	add.s32 	%r5225, %r5223, %r5213;
	shf.l.wrap.b32 	%r5226, %r5224, %r5224, 26;
	shf.l.wrap.b32 	%r5227, %r5224, %r5224, 21;
	xor.b32  	%r5228, %r5226, %r5227;
	shf.l.wrap.b32 	%r5229, %r5224, %r5224, 7;
	xor.b32  	%r5230, %r5228, %r5229;
	and.b32  	%r5231, %r5224, %r5199;
	not.b32 	%r5232, %r5224;
	and.b32  	%r5233, %r5174, %r5232;
	or.b32  	%r5234, %r5231, %r5233;
	add.s32 	%r5235, %r5234, %r5145;
	add.s32 	%r5236, %r5235, %r5230;
	add.s32 	%r5237, %r5236, %r79;
	add.s32 	%r5238, %r5237, %r5159;
	shf.l.wrap.b32 	%r5239, %r5225, %r5225, 30;
	shf.l.wrap.b32 	%r5240, %r5225, %r5225, 19;
	xor.b32  	%r5241, %r5239, %r5240;
	shf.l.wrap.b32 	%r5242, %r5225, %r5225, 10;
	xor.b32  	%r5243, %r5241, %r5242;
	xor.b32  	%r5244, %r5200, %r5175;
	and.b32  	%r5245, %r5225, %r5244;
	and.b32  	%r5246, %r5200, %r5175;
	xor.b32  	%r5247, %r5245, %r5246;
	add.s32 	%r5248, %r5243, %r5247;
	add.s32 	%r5249, %r5238, %r5146;
	add.s32 	%r5250, %r5248, %r5238;
	shf.l.wrap.b32 	%r5251, %r5249, %r5249, 26;
	shf.l.wrap.b32 	%r5252, %r5249, %r5249, 21;
	xor.b32  	%r5253, %r5251, %r5252;
	shf.l.wrap.b32 	%r5254, %r5249, %r5249, 7;
	xor.b32  	%r5255, %r5253, %r5254;
	and.b32  	%r5256, %r5249, %r5224;
	not.b32 	%r5257, %r5249;
	and.b32  	%r5258, %r5199, %r5257;
	or.b32  	%r5259, %r5256, %r5258;
	ld.local.v4.u32 	{%r5260, %r5261, %r5262, %r5263}, [%rd2+192];
	add.s32 	%r5264, %r5259, %r5174;
	add.s32 	%r5265, %r5264, %r5255;
	add.s32 	%r5266, %r5265, %r80;
	add.s32 	%r5267, %r5266, %r5260;
	shf.l.wrap.b32 	%r5268, %r5250, %r5250, 30;
	shf.l.wrap.b32 	%r5269, %r5250, %r5250, 19;
	xor.b32  	%r5270, %r5268, %r5269;
	shf.l.wrap.b32 	%r5271, %r5250, %r5250, 10;
	xor.b32  	%r5272, %r5270, %r5271;
	xor.b32  	%r5273, %r5225, %r5200;
	and.b32  	%r5274, %r5250, %r5273;
	and.b32  	%r5275, %r5225, %r5200;
	xor.b32  	%r5276, %r5274, %r5275;
	add.s32 	%r5277, %r5272, %r5276;
	add.s32 	%r5278, %r5267, %r5175;
	add.s32 	%r5279, %r5277, %r5267;
	shf.l.wrap.b32 	%r5280, %r5278, %r5278, 26;
	shf.l.wrap.b32 	%r5281, %r5278, %r5278, 21;
	xor.b32  	%r5282, %r5280, %r5281;
	shf.l.wrap.b32 	%r5283, %r5278, %r5278, 7;
	xor.b32  	%r5284, %r5282, %r5283;
	and.b32  	%r5285, %r5278, %r5249;
	not.b32 	%r5286, %r5278;
	and.b32  	%r5287, %r5224, %r5286;
	or.b32  	%r5288, %r5285, %r5287;
	add.s32 	%r5289, %r5288, %r5199;
	add.s32 	%r5290, %r5289, %r5284;
	add.s32 	%r5291, %r5290, %r47;
	add.s32 	%r5292, %r5291, %r5261;
	shf.l.wrap.b32 	%r5293, %r5279, %r5279, 30;
	shf.l.wrap.b32 	%r5294, %r5279, %r5279, 19;
	xor.b32  	%r5295, %r5293, %r5294;
	shf.l.wrap.b32 	%r5296, %r5279, %r5279, 10;
	xor.b32  	%r5297, %r5295, %r5296;
	xor.b32  	%r5298, %r5250, %r5225;
	and.b32  	%r5299, %r5279, %r5298;
	and.b32  	%r5300, %r5250, %r5225;
	xor.b32  	%r5301, %r5299, %r5300;
	add.s32 	%r5302, %r5297, %r5301;
	add.s32 	%r5303, %r5292, %r5200;
	add.s32 	%r5304, %r5302, %r5292;
	shf.l.wrap.b32 	%r5305, %r5303, %r5303, 26;
	shf.l.wrap.b32 	%r5306, %r5303, %r5303, 21;
	xor.b32  	%r5307, %r5305, %r5306;
	shf.l.wrap.b32 	%r5308, %r5303, %r5303, 7;
	xor.b32  	%r5309, %r5307, %r5308;
	and.b32  	%r5310, %r5303, %r5278;
	not.b32 	%r5311, %r5303;
	and.b32  	%r5312, %r5249, %r5311;
	or.b32  	%r5313, %r5310, %r5312;
	add.s32 	%r5314, %r5313, %r5224;
	add.s32 	%r5315, %r5314, %r5309;
	add.s32 	%r5316, %r5315, %r81;
	add.s32 	%r5317, %r5316, %r5262;
	shf.l.wrap.b32 	%r5318, %r5304, %r5304, 30;
	shf.l.wrap.b32 	%r5319, %r5304, %r5304, 19;
	xor.b32  	%r5320, %r5318, %r5319;
	shf.l.wrap.b32 	%r5321, %r5304, %r5304, 10;
	xor.b32  	%r5322, %r5320, %r5321;
	xor.b32  	%r5323, %r5279, %r5250;
	and.b32  	%r5324, %r5304, %r5323;
	and.b32  	%r5325, %r5279, %r5250;
	xor.b32  	%r5326, %r5324, %r5325;
	add.s32 	%r5327, %r5322, %r5326;
	add.s32 	%r5328, %r5317, %r5225;
	add.s32 	%r5329, %r5327, %r5317;
	shf.l.wrap.b32 	%r5330, %r5328, %r5328, 26;
	shf.l.wrap.b32 	%r5331, %r5328, %r5328, 21;
	xor.b32  	%r5332, %r5330, %r5331;
	shf.l.wrap.b32 	%r5333, %r5328, %r5328, 7;
	xor.b32  	%r5334, %r5332, %r5333;
	and.b32  	%r5335, %r5328, %r5303;
	not.b32 	%r5336, %r5328;
	and.b32  	%r5337, %r5278, %r5336;
	or.b32  	%r5338, %r5335, %r5337;
	add.s32 	%r5339, %r5338, %r5249;
	add.s32 	%r5340, %r5339, %r5334;
	add.s32 	%r5341, %r5340, %r82;
	add.s32 	%r5342, %r5341, %r5263;
	shf.l.wrap.b32 	%r5343, %r5329, %r5329, 30;
	shf.l.wrap.b32 	%r5344, %r5329, %r5329, 19;
	xor.b32  	%r5345, %r5343, %r5344;
	shf.l.wrap.b32 	%r5346, %r5329, %r5329, 10;
	xor.b32  	%r5347, %r5345, %r5346;
	xor.b32  	%r5348, %r5304, %r5279;
	and.b32  	%r5349, %r5329, %r5348;
	and.b32  	%r5350, %r5304, %r5279;
	xor.b32  	%r5351, %r5349, %r5350;
	add.s32 	%r5352, %r5347, %r5351;
	add.s32 	%r5353, %r5342, %r5250;
	add.s32 	%r5354, %r5352, %r5342;
	shf.l.wrap.b32 	%r5355, %r5353, %r5353, 26;
	shf.l.wrap.b32 	%r5356, %r5353, %r5353, 21;
	xor.b32  	%r5357, %r5355, %r5356;
	shf.l.wrap.b32 	%r5358, %r5353, %r5353, 7;
	xor.b32  	%r5359, %r5357, %r5358;
	and.b32  	%r5360, %r5353, %r5328;
	not.b32 	%r5361, %r5353;
	and.b32  	%r5362, %r5303, %r5361;
	or.b32  	%r5363, %r5360, %r5362;
	ld.local.v4.u32 	{%r5364, %r5365, %r5366, %r5367}, [%rd2+208];
	add.s32 	%r5368, %r5363, %r5278;
	add.s32 	%r5369, %r5368, %r5359;
	add.s32 	%r5370, %r5369, %r48;
	add.s32 	%r5371, %r5370, %r5364;
	shf.l.wrap.b32 	%r5372, %r5354, %r5354, 30;
	shf.l.wrap.b32 	%r5373, %r5354, %r5354, 19;
	xor.b32  	%r5374, %r5372, %r5373;
	shf.l.wrap.b32 	%r5375, %r5354, %r5354, 10;
	xor.b32  	%r5376, %r5374, %r5375;
	xor.b32  	%r5377, %r5329, %r5304;
	and.b32  	%r5378, %r5354, %r5377;
	and.b32  	%r5379, %r5329, %r5304;
	xor.b32  	%r5380, %r5378, %r5379;
	add.s32 	%r5381, %r5376, %r5380;
	add.s32 	%r5382, %r5371, %r5279;
	add.s32 	%r5383, %r5381, %r5371;
	shf.l.wrap.b32 	%r5384, %r5382, %r5382, 26;
	shf.l.wrap.b32 	%r5385, %r5382, %r5382, 21;
	xor.b32  	%r5386, %r5384, %r5385;
	shf.l.wrap.b32 	%r5387, %r5382, %r5382, 7;
	xor.b32  	%r5388, %r5386, %r5387;
	and.b32  	%r5389, %r5382, %r5353;
	not.b32 	%r5390, %r5382;
	and.b32  	%r5391, %r5328, %r5390;
	or.b32  	%r5392, %r5389, %r5391;
	add.s32 	%r5393, %r5392, %r5303;
	add.s32 	%r5394, %r5393, %r5388;
	add.s32 	%r5395, %r5394, %r83;
	add.s32 	%r5396, %r5395, %r5365;
	shf.l.wrap.b32 	%r5397, %r5383, %r5383, 30;
	shf.l.wrap.b32 	%r5398, %r5383, %r5383, 19;
	xor.b32  	%r5399, %r5397, %r5398;
	shf.l.wrap.b32 	%r5400, %r5383, %r5383, 10;
	xor.b32  	%r5401, %r5399, %r5400;
	xor.b32  	%r5402, %r5354, %r5329;
	and.b32  	%r5403, %r5383, %r5402;
	and.b32  	%r5404, %r5354, %r5329;
	xor.b32  	%r5405, %r5403, %r5404;
	add.s32 	%r5406, %r5401, %r5405;
	add.s32 	%r5407, %r5396, %r5304;
	add.s32 	%r5408, %r5406, %r5396;
	shf.l.wrap.b32 	%r5409, %r5407, %r5407, 26;
	shf.l.wrap.b32 	%r5410, %r5407, %r5407, 21;
	xor.b32  	%r5411, %r5409, %r5410;
	shf.l.wrap.b32 	%r5412, %r5407, %r5407, 7;
	xor.b32  	%r5413, %r5411, %r5412;
	and.b32  	%r5414, %r5407, %r5382;
	not.b32 	%r5415, %r5407;
	and.b32  	%r5416, %r5353, %r5415;
	or.b32  	%r5417, %r5414, %r5416;
	add.s32 	%r5418, %r5417, %r5328;
	add.s32 	%r5419, %r5418, %r5413;
	add.s32 	%r5420, %r5419, %r84;
	add.s32 	%r5421, %r5420, %r5366;
	shf.l.wrap.b32 	%r5422, %r5408, %r5408, 30;
	shf.l.wrap.b32 	%r5423, %r5408, %r5408, 19;
	xor.b32  	%r5424, %r5422, %r5423;
	shf.l.wrap.b32 	%r5425, %r5408, %r5408, 10;
	xor.b32  	%r5426, %r5424, %r5425;
	xor.b32  	%r5427, %r5383, %r5354;
	and.b32  	%r5428, %r5408, %r5427;
	and.b32  	%r5429, %r5383, %r5354;
	xor.b32  	%r5430, %r5428, %r5429;
	add.s32 	%r5431, %r5426, %r5430;
	add.s32 	%r5432, %r5421, %r5329;
	add.s32 	%r5433, %r5431, %r5421;
	shf.l.wrap.b32 	%r5434, %r5432, %r5432, 26;
	shf.l.wrap.b32 	%r5435, %r5432, %r5432, 21;
	xor.b32  	%r5436, %r5434, %r5435;
	shf.l.wrap.b32 	%r5437, %r5432, %r5432, 7;
	xor.b32  	%r5438, %r5436, %r5437;
	and.b32  	%r5439, %r5432, %r5407;
	not.b32 	%r5440, %r5432;
	and.b32  	%r5441, %r5382, %r5440;
	or.b32  	%r5442, %r5439, %r5441;
	add.s32 	%r5443, %r5442, %r5353;
	add.s32 	%r5444, %r5443, %r5438;
	add.s32 	%r5445, %r5444, %r49;
	add.s32 	%r5446, %r5445, %r5367;
	shf.l.wrap.b32 	%r5447, %r5433, %r5433, 30;
	shf.l.wrap.b32 	%r5448, %r5433, %r5433, 19;
	xor.b32  	%r5449, %r5447, %r5448;
	shf.l.wrap.b32 	%r5450, %r5433, %r5433, 10;
	xor.b32  	%r5451, %r5449, %r5450;
	xor.b32  	%r5452, %r5408, %r5383;
	and.b32  	%r5453, %r5433, %r5452;
	and.b32  	%r5454, %r5408, %r5383;
	xor.b32  	%r5455, %r5453, %r5454;
	add.s32 	%r5456, %r5451, %r5455;
	add.s32 	%r5457, %r5446, %r5354;
	add.s32 	%r5458, %r5456, %r5446;
	shf.l.wrap.b32 	%r5459, %r5457, %r5457, 26;
	shf.l.wrap.b32 	%r5460, %r5457, %r5457, 21;
	xor.b32  	%r5461, %r5459, %r5460;
	shf.l.wrap.b32 	%r5462, %r5457, %r5457, 7;
	xor.b32  	%r5463, %r5461, %r5462;
	and.b32  	%r5464, %r5457, %r5432;
	not.b32 	%r5465, %r5457;
	and.b32  	%r5466, %r5407, %r5465;
	or.b32  	%r5467, %r5464, %r5466;
	ld.local.v4.u32 	{%r5468, %r5469, %r5470, %r5471}, [%rd2+224];
	add.s32 	%r5472, %r5467, %r5382;
	add.s32 	%r5473, %r5472, %r5463;
	add.s32 	%r5474, %r5473, %r50;
	add.s32 	%r5475, %r5474, %r5468;
	shf.l.wrap.b32 	%r5476, %r5458, %r5458, 30;
	shf.l.wrap.b32 	%r5477, %r5458, %r5458, 19;
	xor.b32  	%r5478, %r5476, %r5477;
	shf.l.wrap.b32 	%r5479, %r5458, %r5458, 10;
	xor.b32  	%r5480, %r5478, %r5479;
	xor.b32  	%r5481, %r5433, %r5408;
	and.b32  	%r5482, %r5458, %r5481;
	and.b32  	%r5483, %r5433, %r5408;
	xor.b32  	%r5484, %r5482, %r5483;
	add.s32 	%r5485, %r5480, %r5484;
	add.s32 	%r5486, %r5475, %r5383;
	add.s32 	%r5487, %r5485, %r5475;
	shf.l.wrap.b32 	%r5488, %r5486, %r5486, 26;
	shf.l.wrap.b32 	%r5489, %r5486, %r5486, 21;
	xor.b32  	%r5490, %r5488, %r5489;
	shf.l.wrap.b32 	%r5491, %r5486, %r5486, 7;
	xor.b32  	%r5492, %r5490, %r5491;
	and.b32  	%r5493, %r5486, %r5457;
	not.b32 	%r5494, %r5486;
	and.b32  	%r5495, %r5432, %r5494;
	or.b32  	%r5496, %r5493, %r5495;
	add.s32 	%r5497, %r5496, %r5407;
	add.s32 	%r5498, %r5497, %r5492;
	add.s32 	%r5499, %r5498, %r51;
	add.s32 	%r5500, %r5499, %r5469;
	shf.l.wrap.b32 	%r5501, %r5487, %r5487, 30;
	shf.l.wrap.b32 	%r5502, %r5487, %r5487, 19;
	xor.b32  	%r5503, %r5501, %r5502;
	shf.l.wrap.b32 	%r5504, %r5487, %r5487, 10;
	xor.b32  	%r5505, %r5503, %r5504;
	xor.b32  	%r5506, %r5458, %r5433;
	and.b32  	%r5507, %r5487, %r5506;
	and.b32  	%r5508, %r5458, %r5433;
	xor.b32  	%r5509, %r5507, %r5508;
	add.s32 	%r5510, %r5505, %r5509;
	add.s32 	%r5511, %r5500, %r5408;
	add.s32 	%r5512, %r5510, %r5500;
	shf.l.wrap.b32 	%r5513, %r5511, %r5511, 26;
	shf.l.wrap.b32 	%r5514, %r5511, %r5511, 21;
	xor.b32  	%r5515, %r5513, %r5514;
	shf.l.wrap.b32 	%r5516, %r5511, %r5511, 7;
	xor.b32  	%r5517, %r5515, %r5516;
	and.b32  	%r5518, %r5511, %r5486;
	not.b32 	%r5519, %r5511;
	and.b32  	%r5520, %r5457, %r5519;
	or.b32  	%r5521, %r5518, %r5520;
	add.s32 	%r5522, %r5521, %r5432;
	add.s32 	%r5523, %r5522, %r5517;
	add.s32 	%r5524, %r5523, %r52;
	add.s32 	%r5525, %r5524, %r5470;
	shf.l.wrap.b32 	%r5526, %r5512, %r5512, 30;
	shf.l.wrap.b32 	%r5527, %r5512, %r5512, 19;
	xor.b32  	%r5528, %r5526, %r5527;
	shf.l.wrap.b32 	%r5529, %r5512, %r5512, 10;
	xor.b32  	%r5530, %r5528, %r5529;
	xor.b32  	%r5531, %r5487, %r5458;
	and.b32  	%r5532, %r5512, %r5531;
	and.b32  	%r5533, %r5487, %r5458;
	xor.b32  	%r5534, %r5532, %r5533;
	add.s32 	%r5535, %r5530, %r5534;
	add.s32 	%r5536, %r5525, %r5433;
	add.s32 	%r5537, %r5535, %r5525;
	shf.l.wrap.b32 	%r5538, %r5536, %r5536, 26;
	shf.l.wrap.b32 	%r5539, %r5536, %r5536, 21;
	xor.b32  	%r5540, %r5538, %r5539;
	shf.l.wrap.b32 	%r5541, %r5536, %r5536, 7;
	xor.b32  	%r5542, %r5540, %r5541;
	and.b32  	%r5543, %r5536, %r5511;
	not.b32 	%r5544, %r5536;
	and.b32  	%r5545, %r5486, %r5544;
	or.b32  	%r5546, %r5543, %r5545;
	add.s32 	%r5547, %r5546, %r5457;
	add.s32 	%r5548, %r5547, %r5542;
	add.s32 	%r5549, %r5548, %r53;
	add.s32 	%r5550, %r5549, %r5471;
	shf.l.wrap.b32 	%r5551, %r5537, %r5537, 30;
	shf.l.wrap.b32 	%r5552, %r5537, %r5537, 19;
	xor.b32  	%r5553, %r5551, %r5552;
	shf.l.wrap.b32 	%r5554, %r5537, %r5537, 10;
	xor.b32  	%r5555, %r5553, %r5554;
	xor.b32  	%r5556, %r5512, %r5487;
	and.b32  	%r5557, %r5537, %r5556;
	and.b32  	%r5558, %r5512, %r5487;
	xor.b32  	%r5559, %r5557, %r5558;
	add.s32 	%r5560, %r5555, %r5559;
	add.s32 	%r5561, %r5550, %r5458;
	add.s32 	%r5562, %r5560, %r5550;
	shf.l.wrap.b32 	%r5563, %r5561, %r5561, 26;
	shf.l.wrap.b32 	%r5564, %r5561, %r5561, 21;
	xor.b32  	%r5565, %r5563, %r5564;
	shf.l.wrap.b32 	%r5566, %r5561, %r5561, 7;
	xor.b32  	%r5567, %r5565, %r5566;
	and.b32  	%r5568, %r5561, %r5536;
	not.b32 	%r5569, %r5561;
	and.b32  	%r5570, %r5511, %r5569;
	or.b32  	%r5571, %r5568, %r5570;
	ld.local.v4.u32 	{%r5572, %r5573, %r5574, %r5575}, [%rd2+240];
	add.s32 	%r5576, %r5571, %r5486;
	add.s32 	%r5577, %r5576, %r5567;
	add.s32 	%r5578, %r5577, %r85;
	add.s32 	%r5579, %r5578, %r5572;
	shf.l.wrap.b32 	%r5580, %r5562, %r5562, 30;
	shf.l.wrap.b32 	%r5581, %r5562, %r5562, 19;
	xor.b32  	%r5582, %r5580, %r5581;
	shf.l.wrap.b32 	%r5583, %r5562, %r5562, 10;
	xor.b32  	%r5584, %r5582, %r5583;
	xor.b32  	%r5585, %r5537, %r5512;
	and.b32  	%r5586, %r5562, %r5585;
	and.b32  	%r5587, %r5537, %r5512;
	xor.b32  	%r5588, %r5586, %r5587;
	add.s32 	%r5589, %r5584, %r5588;
	add.s32 	%r117, %r5579, %r5487;
	add.s32 	%r118, %r5589, %r5579;
	shf.l.wrap.b32 	%r5590, %r117, %r117, 26;
	shf.l.wrap.b32 	%r5591, %r117, %r117, 21;
	xor.b32  	%r5592, %r5590, %r5591;
	shf.l.wrap.b32 	%r5593, %r117, %r117, 7;
	xor.b32  	%r5594, %r5592, %r5593;
	and.b32  	%r5595, %r117, %r5561;
	not.b32 	%r5596, %r117;
	and.b32  	%r5597, %r5536, %r5596;
	or.b32  	%r5598, %r5595, %r5597;
	add.s32 	%r5599, %r5598, %r5511;
	add.s32 	%r5600, %r5599, %r5594;
	add.s32 	%r5601, %r5600, %r56;
	add.s32 	%r5602, %r5601, %r5573;
	shf.l.wrap.b32 	%r5603, %r118, %r118, 30;
	shf.l.wrap.b32 	%r5604, %r118, %r118, 19;
	xor.b32  	%r5605, %r5603, %r5604;
	shf.l.wrap.b32 	%r5606, %r118, %r118, 10;
	xor.b32  	%r5607, %r5605, %r5606;
	xor.b32  	%r5608, %r5562, %r5537;
	and.b32  	%r5609, %r118, %r5608;
	and.b32  	%r5610, %r5562, %r5537;
	xor.b32  	%r5611, %r5609, %r5610;
	add.s32 	%r5612, %r5607, %r5611;
	add.s32 	%r119, %r5602, %r5512;
	add.s32 	%r120, %r5612, %r5602;
	shf.l.wrap.b32 	%r5613, %r119, %r119, 26;
	shf.l.wrap.b32 	%r5614, %r119, %r119, 21;
	xor.b32  	%r5615, %r5613, %r5614;
	shf.l.wrap.b32 	%r5616, %r119, %r119, 7;
	xor.b32  	%r5617, %r5615, %r5616;
	and.b32  	%r5618, %r119, %r117;
	not.b32 	%r5619, %r119;
	and.b32  	%r5620, %r5561, %r5619;
	or.b32  	%r5621, %r5618, %r5620;
	add.s32 	%r5622, %r5621, %r5536;
	add.s32 	%r5623, %r5622, %r5617;
	add.s32 	%r5624, %r5623, %r86;
	add.s32 	%r5625, %r5624, %r5574;
	shf.l.wrap.b32 	%r5626, %r120, %r120, 30;
	shf.l.wrap.b32 	%r5627, %r120, %r120, 19;
	xor.b32  	%r5628, %r5626, %r5627;
	shf.l.wrap.b32 	%r5629, %r120, %r120, 10;
	xor.b32  	%r5630, %r5628, %r5629;
	xor.b32  	%r5631, %r118, %r5562;
	and.b32  	%r5632, %r120, %r5631;
	and.b32  	%r5633, %r118, %r5562;
	xor.b32  	%r5634, %r5632, %r5633;
	add.s32 	%r5635, %r5630, %r5634;
	add.s32 	%r121, %r5625, %r5537;
	add.s32 	%r122, %r5635, %r5625;
	shf.l.wrap.b32 	%r5636, %r121, %r121, 26;
	shf.l.wrap.b32 	%r5637, %r121, %r121, 21;
	xor.b32  	%r5638, %r5636, %r5637;
	shf.l.wrap.b32 	%r5639, %r121, %r121, 7;
	xor.b32  	%r5640, %r5638, %r5639;
	and.b32  	%r5641, %r121, %r119;
	not.b32 	%r5642, %r121;
	and.b32  	%r5643, %r117, %r5642;
	or.b32  	%r5644, %r5641, %r5643;
	add.s32 	%r5645, %r5644, %r5561;
	add.s32 	%r5646, %r5645, %r5640;
	add.s32 	%r5647, %r5646, %r61;
	add.s32 	%r5648, %r5647, %r5575;
	shf.l.wrap.b32 	%r5649, %r122, %r122, 30;
	shf.l.wrap.b32 	%r5650, %r122, %r122, 19;
	xor.b32  	%r5651, %r5649, %r5650;
	shf.l.wrap.b32 	%r5652, %r122, %r122, 10;
	xor.b32  	%r5653, %r5651, %r5652;
	xor.b32  	%r5654, %r120, %r118;
	and.b32  	%r5655, %r122, %r5654;
	and.b32  	%r5656, %r120, %r118;
	xor.b32  	%r5657, %r5655, %r5656;
	add.s32 	%r5658, %r5653, %r5657;
	add.s32 	%r123, %r5648, %r5562;
	add.s32 	%r124, %r5658, %r5648;
	mov.b32 	%r7435, 0;
	mov.b32 	%r5659, -2147483648;
	st.local.v4.u32 	[%rd1], {%r5659, %r7435, %r7435, %r7435};
	st.local.v4.u32 	[%rd1+16], {%r7435, %r7435, %r7435, %r7435};
	st.local.v4.u32 	[%rd1+32], {%r7435, %r7435, %r7435, %r7435};
	mov.b32 	%r5660, 512;
	st.local.v4.u32 	[%rd1+48], {%r7435, %r7435, %r7435, %r5660};
	mov.u32 	%r7436, %r7435;
$L__BB0_14:
	add.s64 	%rd14, %rd227, 16;
	ld.local.v2.u32 	{%r128, %r5661}, [%rd227+16];
	shf.l.wrap.b32 	%r5662, %r128, %r128, 15;
	shf.l.wrap.b32 	%r5663, %r128, %r128, 13;
	xor.b32  	%r5664, %r5662, %r5663;
	shr.u32 	%r5665, %r128, 10;
	xor.b32  	%r5666, %r5664, %r5665;
	ld.local.u32 	%r5667, [%rd227+-4];
	add.s32 	%r5668, %r5666, %r5667;
	ld.local.v4.u32 	{%r5669, %r5670, %r5671, %r5672}, [%rd227+-40];
	mov.b64 	%rd218, {%r5671, %r5672};
	shf.l.wrap.b32 	%r5673, %r5670, %r5670, 25;
	shf.l.wrap.b32 	%r5674, %r5670, %r5670, 14;
	xor.b32  	%r5675, %r5673, %r5674;
	shr.u32 	%r5676, %r5670, 3;
	xor.b32  	%r5677, %r5675, %r5676;
	add.s32 	%r5678, %r5668, %r5669;
	add.s32 	%r5679, %r5678, %r5677;
	shf.l.wrap.b32 	%r5680, %r5661, %r5661, 15;
	shf.l.wrap.b32 	%r5681, %r5661, %r5661, 13;
	xor.b32  	%r5682, %r5680, %r5681;
	shr.u32 	%r5683, %r5661, 10;
	xor.b32  	%r5684, %r5682, %r5683;
	add.s32 	%r5685, %r5684, %r7435;
	shf.l.wrap.b32 	%r5686, %r5671, %r5671, 25;
	shf.l.wrap.b32 	%r5687, %r5671, %r5671, 14;
	xor.b32  	%r5688, %r5686, %r5687;
	shr.u32 	%r5689, %r5671, 3;
	xor.b32  	%r5690, %r5688, %r5689;
	add.s32 	%r5691, %r5685, %r5670;
	add.s32 	%r5692, %r5691, %r5690;
	st.local.v2.u32 	[%rd227+24], {%r5679, %r5692};
	shf.l.wrap.b32 	%r5693, %r5679, %r5679, 15;
	shf.l.wrap.b32 	%r5694, %r5679, %r5679, 13;
	xor.b32  	%r5695, %r5693, %r5694;
	shr.u32 	%r5696, %r5679, 10;
	xor.b32  	%r5697, %r5695, %r5696;
	ld.local.u32 	%r5698, [%rd227+4];
	add.s32 	%r5699, %r5697, %r5698;
	shf.l.wrap.b32 	%r5700, %r5672, %r5672, 25;
	shf.l.wrap.b32 	%r5701, %r5672, %r5672, 14;
	xor.b32  	%r5702, %r5700, %r5701;
	shr.u32 	%r5703, %r5672, 3;
	xor.b32  	%r5704, %r5702, %r5703;
	add.s32 	%r5705, %r5699, %r5671;
	add.s32 	%r5706, %r5705, %r5704;
	st.local.u32 	[%rd227+32], %r5706;
	shf.l.wrap.b32 	%r5707, %r5692, %r5692, 15;
	shf.l.wrap.b32 	%r5708, %r5692, %r5692, 13;
	xor.b32  	%r5709, %r5707, %r5708;
	shr.u32 	%r5710, %r5692, 10;
	xor.b32  	%r5711, %r5709, %r5710;
	ld.local.u32 	%r5712, [%rd227+8];
	add.s32 	%r5713, %r5711, %r5712;
	ld.local.u32 	%r5714, [%rd227+-24];
	shf.l.wrap.b32 	%r5715, %r5714, %r5714, 25;
	shf.l.wrap.b32 	%r5716, %r5714, %r5714, 14;
	xor.b32  	%r5717, %r5715, %r5716;
	shr.u32 	%r5718, %r5714, 3;
	xor.b32  	%r5719, %r5717, %r5718;
	{ .reg .b32 tmp; mov.b64 {tmp, %r5720}, %rd218; }
	add.s32 	%r5721, %r5713, %r5720;
	add.s32 	%r5722, %r5721, %r5719;
	st.local.u32 	[%rd227+36], %r5722;
	add.s32 	%r7436, %r7436, 4;
	setp.ne.s32 	%p96, %r7436, 48;
	mov.u32 	%r7435, %r128;
	mov.u64 	%rd227, %rd14;
	@%p96 bra 	$L__BB0_14;
	add.s32 	%r5723, %r124, 1779033703;
	add.s32 	%r5724, %r122, -1150833019;
	add.s32 	%r5725, %r120, 1013904242;
	add.s32 	%r5726, %r118, -1521486534;
	add.s32 	%r5727, %r123, 1359893119;
	add.s32 	%r5728, %r121, -1694144372;
	add.s32 	%r5729, %r119, 528734635;
	add.s32 	%r5730, %r117, 1541459225;
	shf.l.wrap.b32 	%r5731, %r5727, %r5727, 26;
	shf.l.wrap.b32 	%r5732, %r5727, %r5727, 21;
	xor.b32  	%r5733, %r5731, %r5732;
	shf.l.wrap.b32 	%r5734, %r5727, %r5727, 7;
	xor.b32  	%r5735, %r5733, %r5734;
	and.b32  	%r5736, %r5727, %r5728;
	sub.s32 	%r5737, -1359893120, %r123;
	and.b32  	%r5738, %r5729, %r5737;
	or.b32  	%r5739, %r5736, %r5738;
	add.s32 	%r5740, %r5739, %r5730;
	add.s32 	%r5741, %r5740, %r5735;
	add.s32 	%r5742, %r5741, %r69;
	xor.b32  	%r5743, %r5742, -2147483648;
	shf.l.wrap.b32 	%r5744, %r5723, %r5723, 30;
	shf.l.wrap.b32 	%r5745, %r5723, %r5723, 19;
	xor.b32  	%r5746, %r5744, %r5745;
	shf.l.wrap.b32 	%r5747, %r5723, %r5723, 10;
	xor.b32  	%r5748, %r5746, %r5747;
	xor.b32  	%r5749, %r5724, %r5725;
	and.b32  	%r5750, %r5723, %r5749;
	and.b32  	%r5751, %r5724, %r5725;
	xor.b32  	%r5752, %r5750, %r5751;
	add.s32 	%r5753, %r5748, %r5752;
	add.s32 	%r5754, %r5743, %r5726;
	add.s32 	%r5755, %r5753, %r5743;
	shf.l.wrap.b32 	%r5756, %r5754, %r5754, 26;
	shf.l.wrap.b32 	%r5757, %r5754, %r5754, 21;
	xor.b32  	%r5758, %r5756, %r5757;
	shf.l.wrap.b32 	%r5759, %r5754, %r5754, 7;
	xor.b32  	%r5760, %r5758, %r5759;
	and.b32  	%r5761, %r5754, %r5727;
	not.b32 	%r5762, %r5754;
	and.b32  	%r5763, %r5728, %r5762;
	or.b32  	%r5764, %r5761, %r5763;
	ld.local.u32 	%r5765, [%rd1+4];
	add.s32 	%r5766, %r5764, %r5729;
	add.s32 	%r5767, %r5766, %r5760;
	add.s32 	%r5768, %r5767, %r10;
	add.s32 	%r5769, %r5768, %r5765;
	shf.l.wrap.b32 	%r5770, %r5755, %r5755, 30;
	shf.l.wrap.b32 	%r5771, %r5755, %r5755, 19;
	xor.b32  	%r5772, %r5770, %r5771;
	shf.l.wrap.b32 	%r5773, %r5755, %r5755, 10;
	xor.b32  	%r5774, %r5772, %r5773;
	xor.b32  	%r5775, %r5723, %r5724;
	and.b32  	%r5776, %r5755, %r5775;
	and.b32  	%r5777, %r5723, %r5724;
	xor.b32  	%r5778, %r5776, %r5777;
	add.s32 	%r5779, %r5774, %r5778;
	add.s32 	%r5780, %r5769, %r5725;
	add.s32 	%r5781, %r5779, %r5769;
	shf.l.wrap.b32 	%r5782, %r5780, %r5780, 26;
	shf.l.wrap.b32 	%r5783, %r5780, %r5780, 21;
	xor.b32  	%r5784, %r5782, %r5783;
	shf.l.wrap.b32 	%r5785, %r5780, %r5780, 7;
	xor.b32  	%r5786, %r5784, %r5785;
	and.b32  	%r5787, %r5780, %r5754;
	not.b32 	%r5788, %r5780;
	and.b32  	%r5789, %r5727, %r5788;
	or.b32  	%r5790, %r5787, %r5789;
	ld.local.v2.u32 	{%r5791, %r5792}, [%rd1+8];
	add.s32 	%r5793, %r5790, %r5728;
	add.s32 	%r5794, %r5793, %r5786;
	add.s32 	%r5795, %r5794, %r11;
	add.s32 	%r5796, %r5795, %r5791;
	shf.l.wrap.b32 	%r5797, %r5781, %r5781, 30;
	shf.l.wrap.b32 	%r5798, %r5781, %r5781, 19;
	xor.b32  	%r5799, %r5797, %r5798;
	shf.l.wrap.b32 	%r5800, %r5781, %r5781, 10;
	xor.b32  	%r5801, %r5799, %r5800;
	xor.b32  	%r5802, %r5755, %r5723;
	and.b32  	%r5803, %r5781, %r5802;
	and.b32  	%r5804, %r5755, %r5723;
	xor.b32  	%r5805, %r5803, %r5804;
	add.s32 	%r5806, %r5801, %r5805;
	add.s32 	%r5807, %r5796, %r5724;
	add.s32 	%r5808, %r5806, %r5796;
	shf.l.wrap.b32 	%r5809, %r5807, %r5807, 26;
	shf.l.wrap.b32 	%r5810, %r5807, %r5807, 21;
	xor.b32  	%r5811, %r5809, %r5810;
	shf.l.wrap.b32 	%r5812, %r5807, %r5807, 7;
	xor.b32  	%r5813, %r5811, %r5812;
	and.b32  	%r5814, %r5807, %r5780;
	not.b32 	%r5815, %r5807;
	and.b32  	%r5816, %r5754, %r5815;
	or.b32  	%r5817, %r5814, %r5816;
	add.s32 	%r5818, %r5817, %r5727;
	add.s32 	%r5819, %r5818, %r5813;
	add.s32 	%r5820, %r5819, %r12;
	add.s32 	%r5821, %r5820, %r5792;
	shf.l.wrap.b32 	%r5822, %r5808, %r5808, 30;
	shf.l.wrap.b32 	%r5823, %r5808, %r5808, 19;
	xor.b32  	%r5824, %r5822, %r5823;
	shf.l.wrap.b32 	%r5825, %r5808, %r5808, 10;
	xor.b32  	%r5826, %r5824, %r5825;
	xor.b32  	%r5827, %r5781, %r5755;
	and.b32  	%r5828, %r5808, %r5827;
	and.b32  	%r5829, %r5781, %r5755;
	xor.b32  	%r5830, %r5828, %r5829;
	add.s32 	%r5831, %r5826, %r5830;
	add.s32 	%r5832, %r5821, %r5723;
	add.s32 	%r5833, %r5831, %r5821;
	shf.l.wrap.b32 	%r5834, %r5832, %r5832, 26;
	shf.l.wrap.b32 	%r5835, %r5832, %r5832, 21;
	xor.b32  	%r5836, %r5834, %r5835;
	shf.l.wrap.b32 	%r5837, %r5832, %r5832, 7;
	xor.b32  	%r5838, %r5836, %r5837;
	and.b32  	%r5839, %r5832, %r5807;
	not.b32 	%r5840, %r5832;
	and.b32  	%r5841, %r5780, %r5840;
	or.b32  	%r5842, %r5839, %r5841;
	ld.local.v4.u32 	{%r5843, %r5844, %r5845, %r5846}, [%rd1+16];
	add.s32 	%r5847, %r5842, %r5754;
	add.s32 	%r5848, %r5847, %r5838;
	add.s32 	%r5849, %r5848, %r13;
	add.s32 	%r5850, %r5849, %r5843;
	shf.l.wrap.b32 	%r5851, %r5833, %r5833, 30;
	shf.l.wrap.b32 	%r5852, %r5833, %r5833, 19;
	xor.b32  	%r5853, %r5851, %r5852;
	shf.l.wrap.b32 	%r5854, %r5833, %r5833, 10;
	xor.b32  	%r5855, %r5853, %r5854;
	xor.b32  	%r5856, %r5808, %r5781;
	and.b32  	%r5857, %r5833, %r5856;
	and.b32  	%r5858, %r5808, %r5781;
	xor.b32  	%r5859, %r5857, %r5858;
	add.s32 	%r5860, %r5855, %r5859;
	add.s32 	%r5861, %r5850, %r5755;
	add.s32 	%r5862, %r5860, %r5850;
	shf.l.wrap.b32 	%r5863, %r5861, %r5861, 26;
	shf.l.wrap.b32 	%r5864, %r5861, %r5861, 21;
	xor.b32  	%r5865, %r5863, %r5864;
	shf.l.wrap.b32 	%r5866, %r5861, %r5861, 7;
	xor.b32  	%r5867, %r5865, %r5866;
	and.b32  	%r5868, %r5861, %r5832;
	not.b32 	%r5869, %r5861;
	and.b32  	%r5870, %r5807, %r5869;
	or.b32  	%r5871, %r5868, %r5870;
	add.s32 	%r5872, %r5871, %r5780;
	add.s32 	%r5873, %r5872, %r5867;
	add.s32 	%r5874, %r5873, %r14;
	add.s32 	%r5875, %r5874, %r5844;
	shf.l.wrap.b32 	%r5876, %r5862, %r5862, 30;
	shf.l.wrap.b32 	%r5877, %r5862, %r5862, 19;
	xor.b32  	%r5878, %r5876, %r5877;
	shf.l.wrap.b32 	%r5879, %r5862, %r5862, 10;
	xor.b32  	%r5880, %r5878, %r5879;
	xor.b32  	%r5881, %r5833, %r5808;
	and.b32  	%r5882, %r5862, %r5881;
	and.b32  	%r5883, %r5833, %r5808;
	xor.b32  	%r5884, %r5882, %r5883;
	add.s32 	%r5885, %r5880, %r5884;
	add.s32 	%r5886, %r5875, %r5781;
	add.s32 	%r5887, %r5885, %r5875;
	shf.l.wrap.b32 	%r5888, %r5886, %r5886, 26;
	shf.l.wrap.b32 	%r5889, %r5886, %r5886, 21;
	xor.b32  	%r5890, %r5888, %r5889;
	shf.l.wrap.b32 	%r5891, %r5886, %r5886, 7;
	xor.b32  	%r5892, %r5890, %r5891;
	and.b32  	%r5893, %r5886, %r5861;
	not.b32 	%r5894, %r5886;
	and.b32  	%r5895, %r5832, %r5894;
	or.b32  	%r5896, %r5893, %r5895;
	add.s32 	%r5897, %r5896, %r5807;
	add.s32 	%r5898, %r5897, %r5892;
	add.s32 	%r5899, %r5898, %r15;
	add.s32 	%r5900, %r5899, %r5845;
	shf.l.wrap.b32 	%r5901, %r5887, %r5887, 30;
	shf.l.wrap.b32 	%r5902, %r5887, %r5887, 19;
	xor.b32  	%r5903, %r5901, %r5902;
	shf.l.wrap.b32 	%r5904, %r5887, %r5887, 10;
	xor.b32  	%r5905, %r5903, %r5904;
	xor.b32  	%r5906, %r5862, %r5833;
	and.b32  	%r5907, %r5887, %r5906;
	and.b32  	%r5908, %r5862, %r5833;
	xor.b32  	%r5909, %r5907, %r5908;
	add.s32 	%r5910, %r5905, %r5909;
	add.s32 	%r5911, %r5900, %r5808;
	add.s32 	%r5912, %r5910, %r5900;
	shf.l.wrap.b32 	%r5913, %r5911, %r5911, 26;
	shf.l.wrap.b32 	%r5914, %r5911, %r5911, 21;
	xor.b32  	%r5915, %r5913, %r5914;
	shf.l.wrap.b32 	%r5916, %r5911, %r5911, 7;
	xor.b32  	%r5917, %r5915, %r5916;
	and.b32  	%r5918, %r5911, %r5886;
	not.b32 	%r5919, %r5911;
	and.b32  	%r5920, %r5861, %r5919;
	or.b32  	%r5921, %r5918, %r5920;
	add.s32 	%r5922, %r5921, %r5832;
	add.s32 	%r5923, %r5922, %r5917;
	add.s32 	%r5924, %r5923, %r16;
	add.s32 	%r5925, %r5924, %r5846;
	shf.l.wrap.b32 	%r5926, %r5912, %r5912, 30;
	shf.l.wrap.b32 	%r5927, %r5912, %r5912, 19;
	xor.b32  	%r5928, %r5926, %r5927;
	shf.l.wrap.b32 	%r5929, %r5912, %r5912, 10;
	xor.b32  	%r5930, %r5928, %r5929;
	xor.b32  	%r5931, %r5887, %r5862;
	and.b32  	%r5932, %r5912, %r5931;
	and.b32  	%r5933, %r5887, %r5862;
	xor.b32  	%r5934, %r5932, %r5933;
	add.s32 	%r5935, %r5930, %r5934;
	add.s32 	%r5936, %r5925, %r5833;
	add.s32 	%r5937, %r5935, %r5925;
	shf.l.wrap.b32 	%r5938, %r5936, %r5936, 26;
	shf.l.wrap.b32 	%r5939, %r5936, %r5936, 21;
	xor.b32  	%r5940, %r5938, %r5939;
	shf.l.wrap.b32 	%r5941, %r5936, %r5936, 7;
	xor.b32  	%r5942, %r5940, %r5941;
	and.b32  	%r5943, %r5936, %r5911;
	not.b32 	%r5944, %r5936;
	and.b32  	%r5945, %r5886, %r5944;
	or.b32  	%r5946, %r5943, %r5945;
	ld.local.v4.u32 	{%r5947, %r5948, %r5949, %r5950}, [%rd1+32];
	add.s32 	%r5951, %r5946, %r5861;
	add.s32 	%r5952, %r5951, %r5942;
	add.s32 	%r5953, %r5952, %r17;
	add.s32 	%r5954, %r5953, %r5947;
	shf.l.wrap.b32 	%r5955, %r5937, %r5937, 30;
	shf.l.wrap.b32 	%r5956, %r5937, %r5937, 19;
	xor.b32  	%r5957, %r5955, %r5956;
	shf.l.wrap.b32 	%r5958, %r5937, %r5937, 10;
	xor.b32  	%r5959, %r5957, %r5958;
	xor.b32  	%r5960, %r5912, %r5887;
	and.b32  	%r5961, %r5937, %r5960;
	and.b32  	%r5962, %r5912, %r5887;
	xor.b32  	%r5963, %r5961, %r5962;
	add.s32 	%r5964, %r5959, %r5963;
	add.s32 	%r5965, %r5954, %r5862;
	add.s32 	%r5966, %r5964, %r5954;
	shf.l.wrap.b32 	%r5967, %r5965, %r5965, 26;
	shf.l.wrap.b32 	%r5968, %r5965, %r5965, 21;
	xor.b32  	%r5969, %r5967, %r5968;
	shf.l.wrap.b32 	%r5970, %r5965, %r5965, 7;
	xor.b32  	%r5971, %r5969, %r5970;
	and.b32  	%r5972, %r5965, %r5936;
	not.b32 	%r5973, %r5965;
	and.b32  	%r5974, %r5911, %r5973;
	or.b32  	%r5975, %r5972, %r5974;
	add.s32 	%r5976, %r5975, %r5886;
	add.s32 	%r5977, %r5976, %r5971;
	add.s32 	%r5978, %r5977, %r70;
	add.s32 	%r5979, %r5978, %r5948;
	shf.l.wrap.b32 	%r5980, %r5966, %r5966, 30;
	shf.l.wrap.b32 	%r5981, %r5966, %r5966, 19;
	xor.b32  	%r5982, %r5980, %r5981;
	shf.l.wrap.b32 	%r5983, %r5966, %r5966, 10;
	xor.b32  	%r5984, %r5982, %r5983;
	xor.b32  	%r5985, %r5937, %r5912;
	and.b32  	%r5986, %r5966, %r5985;
	and.b32  	%r5987, %r5937, %r5912;
	xor.b32  	%r5988, %r5986, %r5987;
	add.s32 	%r5989, %r5984, %r5988;
	add.s32 	%r5990, %r5979, %r5887;
	add.s32 	%r5991, %r5989, %r5979;
	shf.l.wrap.b32 	%r5992, %r5990, %r5990, 26;
	shf.l.wrap.b32 	%r5993, %r5990, %r5990, 21;
	xor.b32  	%r5994, %r5992, %r5993;
	shf.l.wrap.b32 	%r5995, %r5990, %r5990, 7;
	xor.b32  	%r5996, %r5994, %r5995;
	and.b32  	%r5997, %r5990, %r5965;
	not.b32 	%r5998, %r5990;
	and.b32  	%r5999, %r5936, %r5998;
	or.b32  	%r6000, %r5997, %r5999;
	add.s32 	%r6001, %r6000, %r5911;
	add.s32 	%r6002, %r6001, %r5996;
	add.s32 	%r6003, %r6002, %r71;
	add.s32 	%r6004, %r6003, %r5949;
	shf.l.wrap.b32 	%r6005, %r5991, %r5991, 30;
	shf.l.wrap.b32 	%r6006, %r5991, %r5991, 19;
	xor.b32  	%r6007, %r6005, %r6006;
	shf.l.wrap.b32 	%r6008, %r5991, %r5991, 10;
	xor.b32  	%r6009, %r6007, %r6008;
	xor.b32  	%r6010, %r5966, %r5937;
	and.b32  	%r6011, %r5991, %r6010;
	and.b32  	%r6012, %r5966, %r5937;
	xor.b32  	%r6013, %r6011, %r6012;
	add.s32 	%r6014, %r6009, %r6013;
	add.s32 	%r6015, %r6004, %r5912;
	add.s32 	%r6016, %r6014, %r6004;
	shf.l.wrap.b32 	%r6017, %r6015, %r6015, 26;
	shf.l.wrap.b32 	%r6018, %r6015, %r6015, 21;
	xor.b32  	%r6019, %r6017, %r6018;
	shf.l.wrap.b32 	%r6020, %r6015, %r6015, 7;
	xor.b32  	%r6021, %r6019, %r6020;
	and.b32  	%r6022, %r6015, %r5990;
	not.b32 	%r6023, %r6015;
	and.b32  	%r6024, %r5965, %r6023;
	or.b32  	%r6025, %r6022, %r6024;
	add.s32 	%r6026, %r6025, %r5936;
	add.s32 	%r6027, %r6026, %r6021;
	add.s32 	%r6028, %r6027, %r72;
	add.s32 	%r6029, %r6028, %r5950;
	shf.l.wrap.b32 	%r6030, %r6016, %r6016, 30;
	shf.l.wrap.b32 	%r6031, %r6016, %r6016, 19;
	xor.b32  	%r6032, %r6030, %r6031;
	shf.l.wrap.b32 	%r6033, %r6016, %r6016, 10;
	xor.b32  	%r6034, %r6032, %r6033;
	xor.b32  	%r6035, %r5991, %r5966;
	and.b32  	%r6036, %r6016, %r6035;
	and.b32  	%r6037, %r5991, %r5966;
	xor.b32  	%r6038, %r6036, %r6037;
	add.s32 	%r6039, %r6034, %r6038;
	add.s32 	%r6040, %r6029, %r5937;
	add.s32 	%r6041, %r6039, %r6029;
	shf.l.wrap.b32 	%r6042, %r6040, %r6040, 26;
	shf.l.wrap.b32 	%r6043, %r6040, %r6040, 21;
	xor.b32  	%r6044, %r6042, %r6043;
	shf.l.wrap.b32 	%r6045, %r6040, %r6040, 7;
	xor.b32  	%r6046, %r6044, %r6045;
	and.b32  	%r6047, %r6040, %r6015;
	not.b32 	%r6048, %r6040;
	and.b32  	%r6049, %r5990, %r6048;
	or.b32  	%r6050, %r6047, %r6049;
	ld.local.v4.u32 	{%r6051, %r6052, %r6053, %r6054}, [%rd1+48];
	add.s32 	%r6055, %r6050, %r5965;
	add.s32 	%r6056, %r6055, %r6046;
	add.s32 	%r6057, %r6056, %r73;
	add.s32 	%r6058, %r6057, %r6051;
	shf.l.wrap.b32 	%r6059, %r6041, %r6041, 30;
	shf.l.wrap.b32 	%r6060, %r6041, %r6041, 19;
	xor.b32  	%r6061, %r6059, %r6060;
	shf.l.wrap.b32 	%r6062, %r6041, %r6041, 10;
	xor.b32  	%r6063, %r6061, %r6062;
	xor.b32  	%r6064, %r6016, %r5991;
	and.b32  	%r6065, %r6041, %r6064;
	and.b32  	%r6066, %r6016, %r5991;
	xor.b32  	%r6067, %r6065, %r6066;
	add.s32 	%r6068, %r6063, %r6067;
	add.s32 	%r6069, %r6058, %r5966;
	add.s32 	%r6070, %r6068, %r6058;
	shf.l.wrap.b32 	%r6071, %r6069, %r6069, 26;
	shf.l.wrap.b32 	%r6072, %r6069, %r6069, 21;
	xor.b32  	%r6073, %r6071, %r6072;
	shf.l.wrap.b32 	%r6074, %r6069, %r6069, 7;
	xor.b32  	%r6075, %r6073, %r6074;
	and.b32  	%r6076, %r6069, %r6040;
	not.b32 	%r6077, %r6069;
	and.b32  	%r6078, %r6015, %r6077;
	or.b32  	%r6079, %r6076, %r6078;
	add.s32 	%r6080, %r6079, %r5990;
	add.s32 	%r6081, %r6080, %r6075;
	add.s32 	%r6082, %r6081, %r18;
	add.s32 	%r6083, %r6082, %r6052;
	shf.l.wrap.b32 	%r6084, %r6070, %r6070, 30;
	shf.l.wrap.b32 	%r6085, %r6070, %r6070, 19;
	xor.b32  	%r6086, %r6084, %r6085;
	shf.l.wrap.b32 	%r6087, %r6070, %r6070, 10;
	xor.b32  	%r6088, %r6086, %r6087;
	xor.b32  	%r6089, %r6041, %r6016;
	and.b32  	%r6090, %r6070, %r6089;
	and.b32  	%r6091, %r6041, %r6016;
	xor.b32  	%r6092, %r6090, %r6091;
	add.s32 	%r6093, %r6088, %r6092;
	add.s32 	%r6094, %r6083, %r5991;
	add.s32 	%r6095, %r6093, %r6083;
	shf.l.wrap.b32 	%r6096, %r6094, %r6094, 26;
	shf.l.wrap.b32 	%r6097, %r6094, %r6094, 21;
	xor.b32  	%r6098, %r6096, %r6097;
	shf.l.wrap.b32 	%r6099, %r6094, %r6094, 7;
	xor.b32  	%r6100, %r6098, %r6099;
	and.b32  	%r6101, %r6094, %r6069;
	not.b32 	%r6102, %r6094;
	and.b32  	%r6103, %r6040, %r6102;
	or.b32  	%r6104, %r6101, %r6103;
	add.s32 	%r6105, %r6104, %r6015;
	add.s32 	%r6106, %r6105, %r6100;
	add.s32 	%r6107, %r6106, %r19;
	add.s32 	%r6108, %r6107, %r6053;
	shf.l.wrap.b32 	%r6109, %r6095, %r6095, 30;
	shf.l.wrap.b32 	%r6110, %r6095, %r6095, 19;
	xor.b32  	%r6111, %r6109, %r6110;
	shf.l.wrap.b32 	%r6112, %r6095, %r6095, 10;
	xor.b32  	%r6113, %r6111, %r6112;
	xor.b32  	%r6114, %r6070, %r6041;
	and.b32  	%r6115, %r6095, %r6114;
	and.b32  	%r6116, %r6070, %r6041;
	xor.b32  	%r6117, %r6115, %r6116;
	add.s32 	%r6118, %r6113, %r6117;
	add.s32 	%r6119, %r6108, %r6016;
	add.s32 	%r6120, %r6118, %r6108;
	shf.l.wrap.b32 	%r6121, %r6119, %r6119, 26;
	shf.l.wrap.b32 	%r6122, %r6119, %r6119, 21;
	xor.b32  	%r6123, %r6121, %r6122;
	shf.l.wrap.b32 	%r6124, %r6119, %r6119, 7;
	xor.b32  	%r6125, %r6123, %r6124;
	and.b32  	%r6126, %r6119, %r6094;
	not.b32 	%r6127, %r6119;
	and.b32  	%r6128, %r6069, %r6127;
	or.b32  	%r6129, %r6126, %r6128;
	add.s32 	%r6130, %r6129, %r6040;
	add.s32 	%r6131, %r6130, %r6125;
	add.s32 	%r6132, %r6131, %r20;
	add.s32 	%r6133, %r6132, %r6054;
	shf.l.wrap.b32 	%r6134, %r6120, %r6120, 30;
	shf.l.wrap.b32 	%r6135, %r6120, %r6120, 19;
	xor.b32  	%r6136, %r6134, %r6135;
	shf.l.wrap.b32 	%r6137, %r6120, %r6120, 10;
	xor.b32  	%r6138, %r6136, %r6137;
	xor.b32  	%r6139, %r6095, %r6070;
	and.b32  	%r6140, %r6120, %r6139;
	and.b32  	%r6141, %r6095, %r6070;
	xor.b32  	%r6142, %r6140, %r6141;
	add.s32 	%r6143, %r6138, %r6142;
	add.s32 	%r6144, %r6133, %r6041;
	add.s32 	%r6145, %r6143, %r6133;
	shf.l.wrap.b32 	%r6146, %r6144, %r6144, 26;
	shf.l.wrap.b32 	%r6147, %r6144, %r6144, 21;
	xor.b32  	%r6148, %r6146, %r6147;
	shf.l.wrap.b32 	%r6149, %r6144, %r6144, 7;
	xor.b32  	%r6150, %r6148, %r6149;
	and.b32  	%r6151, %r6144, %r6119;
	not.b32 	%r6152, %r6144;
	and.b32  	%r6153, %r6094, %r6152;
	or.b32  	%r6154, %r6151, %r6153;
	ld.local.v4.u32 	{%r6155, %r6156, %r6157, %r6158}, [%rd1+64];
	add.s32 	%r6159, %r6154, %r6069;
	add.s32 	%r6160, %r6159, %r6150;
	add.s32 	%r6161, %r6160, %r21;
	add.s32 	%r6162, %r6161, %r6155;
	shf.l.wrap.b32 	%r6163, %r6145, %r6145, 30;
	shf.l.wrap.b32 	%r6164, %r6145, %r6145, 19;
	xor.b32  	%r6165, %r6163, %r6164;
	shf.l.wrap.b32 	%r6166, %r6145, %r6145, 10;
	xor.b32  	%r6167, %r6165, %r6166;
	xor.b32  	%r6168, %r6120, %r6095;
	and.b32  	%r6169, %r6145, %r6168;
	and.b32  	%r6170, %r6120, %r6095;
	xor.b32  	%r6171, %r6169, %r6170;
	add.s32 	%r6172, %r6167, %r6171;
	add.s32 	%r6173, %r6162, %r6070;
	add.s32 	%r6174, %r6172, %r6162;
	shf.l.wrap.b32 	%r6175, %r6173, %r6173, 26;
	shf.l.wrap.b32 	%r6176, %r6173, %r6173, 21;
	xor.b32  	%r6177, %r6175, %r6176;
	shf.l.wrap.b32 	%r6178, %r6173, %r6173, 7;
	xor.b32  	%r6179, %r6177, %r6178;
	and.b32  	%r6180, %r6173, %r6144;
	not.b32 	%r6181, %r6173;
	and.b32  	%r6182, %r6119, %r6181;
	or.b32  	%r6183, %r6180, %r6182;
	add.s32 	%r6184, %r6183, %r6094;
	add.s32 	%r6185, %r6184, %r6179;
	add.s32 	%r6186, %r6185, %r22;
	add.s32 	%r6187, %r6186, %r6156;
	shf.l.wrap.b32 	%r6188, %r6174, %r6174, 30;
	shf.l.wrap.b32 	%r6189, %r6174, %r6174, 19;
	xor.b32  	%r6190, %r6188, %r6189;
	shf.l.wrap.b32 	%r6191, %r6174, %r6174, 10;
	xor.b32  	%r6192, %r6190, %r6191;
	xor.b32  	%r6193, %r6145, %r6120;
	and.b32  	%r6194, %r6174, %r6193;
	and.b32  	%r6195, %r6145, %r6120;
	xor.b32  	%r6196, %r6194, %r6195;
	add.s32 	%r6197, %r6192, %r6196;
	add.s32 	%r6198, %r6187, %r6095;
	add.s32 	%r6199, %r6197, %r6187;
	shf.l.wrap.b32 	%r6200, %r6198, %r6198, 26;
	shf.l.wrap.b32 	%r6201, %r6198, %r6198, 21;
	xor.b32  	%r6202, %r6200, %r6201;
	shf.l.wrap.b32 	%r6203, %r6198, %r6198, 7;
	xor.b32  	%r6204, %r6202, %r6203;
	and.b32  	%r6205, %r6198, %r6173;
	not.b32 	%r6206, %r6198;
	and.b32  	%r6207, %r6144, %r6206;
	or.b32  	%r6208, %r6205, %r6207;
	add.s32 	%r6209, %r6208, %r6119;
	add.s32 	%r6210, %r6209, %r6204;
	add.s32 	%r6211, %r6210, %r23;
	add.s32 	%r6212, %r6211, %r6157;
	shf.l.wrap.b32 	%r6213, %r6199, %r6199, 30;
	shf.l.wrap.b32 	%r6214, %r6199, %r6199, 19;
	xor.b32  	%r6215, %r6213, %r6214;
	shf.l.wrap.b32 	%r6216, %r6199, %r6199, 10;
	xor.b32  	%r6217, %r6215, %r6216;
	xor.b32  	%r6218, %r6174, %r6145;
	and.b32  	%r6219, %r6199, %r6218;
	and.b32  	%r6220, %r6174, %r6145;
	xor.b32  	%r6221, %r6219, %r6220;
	add.s32 	%r6222, %r6217, %r6221;
	add.s32 	%r6223, %r6212, %r6120;
	add.s32 	%r6224, %r6222, %r6212;
	shf.l.wrap.b32 	%r6225, %r6223, %r6223, 26;
	shf.l.wrap.b32 	%r6226, %r6223, %r6223, 21;
	xor.b32  	%r6227, %r6225, %r6226;
	shf.l.wrap.b32 	%r6228, %r6223, %r6223, 7;
	xor.b32  	%r6229, %r6227, %r6228;
	and.b32  	%r6230, %r6223, %r6198;
	not.b32 	%r6231, %r6223;
	and.b32  	%r6232, %r6173, %r6231;
	or.b32  	%r6233, %r6230, %r6232;
	add.s32 	%r6234, %r6233, %r6144;
	add.s32 	%r6235, %r6234, %r6229;
	add.s32 	%r6236, %r6235, %r24;
	add.s32 	%r6237, %r6236, %r6158;
	shf.l.wrap.b32 	%r6238, %r6224, %r6224, 30;
	shf.l.wrap.b32 	%r6239, %r6224, %r6224, 19;
	xor.b32  	%r6240, %r6238, %r6239;
	shf.l.wrap.b32 	%r6241, %r6224, %r6224, 10;
	xor.b32  	%r6242, %r6240, %r6241;
	xor.b32  	%r6243, %r6199, %r6174;
	and.b32  	%r6244, %r6224, %r6243;
	and.b32  	%r6245, %r6199, %r6174;
	xor.b32  	%r6246, %r6244, %r6245;
	add.s32 	%r6247, %r6242, %r6246;
	add.s32 	%r6248, %r6237, %r6145;
	add.s32 	%r6249, %r6247, %r6237;
	shf.l.wrap.b32 	%r6250, %r6248, %r6248, 26;
	shf.l.wrap.b32 	%r6251, %r6248, %r6248, 21;
	xor.b32  	%r6252, %r6250, %r6251;
	shf.l.wrap.b32 	%r6253, %r6248, %r6248, 7;
	xor.b32  	%r6254, %r6252, %r6253;
	and.b32  	%r6255, %r6248, %r6223;
	not.b32 	%r6256, %r6248;
	and.b32  	%r6257, %r6198, %r6256;
	or.b32  	%r6258, %r6255, %r6257;
	ld.local.v4.u32 	{%r6259, %r6260, %r6261, %r6262}, [%rd1+80];
	add.s32 	%r6263, %r6258, %r6173;
	add.s32 	%r6264, %r6263, %r6254;
	add.s32 	%r6265, %r6264, %r25;
	add.s32 	%r6266, %r6265, %r6259;
	shf.l.wrap.b32 	%r6267, %r6249, %r6249, 30;
	shf.l.wrap.b32 	%r6268, %r6249, %r6249, 19;
	xor.b32  	%r6269, %r6267, %r6268;
	shf.l.wrap.b32 	%r6270, %r6249, %r6249, 10;
	xor.b32  	%r6271, %r6269, %r6270;
	xor.b32  	%r6272, %r6224, %r6199;
	and.b32  	%r6273, %r6249, %r6272;
	and.b32  	%r6274, %r6224, %r6199;
	xor.b32  	%r6275, %r6273, %r6274;
	add.s32 	%r6276, %r6271, %r6275;
	add.s32 	%r6277, %r6266, %r6174;
	add.s32 	%r6278, %r6276, %r6266;
	shf.l.wrap.b32 	%r6279, %r6277, %r6277, 26;
	shf.l.wrap.b32 	%r6280, %r6277, %r6277, 21;
	xor.b32  	%r6281, %r6279, %r6280;
	shf.l.wrap.b32 	%r6282, %r6277, %r6277, 7;
	xor.b32  	%r6283, %r6281, %r6282;
	and.b32  	%r6284, %r6277, %r6248;
	not.b32 	%r6285, %r6277;
	and.b32  	%r6286, %r6223, %r6285;
	or.b32  	%r6287, %r6284, %r6286;
	add.s32 	%r6288, %r6287, %r6198;
	add.s32 	%r6289, %r6288, %r6283;
	add.s32 	%r6290, %r6289, %r26;
	add.s32 	%r6291, %r6290, %r6260;
	shf.l.wrap.b32 	%r6292, %r6278, %r6278, 30;
	shf.l.wrap.b32 	%r6293, %r6278, %r6278, 19;
	xor.b32  	%r6294, %r6292, %r6293;
	shf.l.wrap.b32 	%r6295, %r6278, %r6278, 10;
	xor.b32  	%r6296, %r6294, %r6295;
	xor.b32  	%r6297, %r6249, %r6224;
	and.b32  	%r6298, %r6278, %r6297;
	and.b32  	%r6299, %r6249, %r6224;
	xor.b32  	%r6300, %r6298, %r6299;
	add.s32 	%r6301, %r6296, %r6300;
	add.s32 	%r6302, %r6291, %r6199;
	add.s32 	%r6303, %r6301, %r6291;
	shf.l.wrap.b32 	%r6304, %r6302, %r6302, 26;
	shf.l.wrap.b32 	%r6305, %r6302, %r6302, 21;
	xor.b32  	%r6306, %r6304, %r6305;
	shf.l.wrap.b32 	%r6307, %r6302, %r6302, 7;
	xor.b32  	%r6308, %r6306, %r6307;
	and.b32  	%r6309, %r6302, %r6277;
	not.b32 	%r6310, %r6302;
	and.b32  	%r6311, %r6248, %r6310;
	or.b32  	%r6312, %r6309, %r6311;
	add.s32 	%r6313, %r6312, %r6223;
	add.s32 	%r6314, %r6313, %r6308;
	add.s32 	%r6315, %r6314, %r27;
	add.s32 	%r6316, %r6315, %r6261;
	shf.l.wrap.b32 	%r6317, %r6303, %r6303, 30;
	shf.l.wrap.b32 	%r6318, %r6303, %r6303, 19;
	xor.b32  	%r6319, %r6317, %r6318;
	shf.l.wrap.b32 	%r6320, %r6303, %r6303, 10;
	xor.b32  	%r6321, %r6319, %r6320;
	xor.b32  	%r6322, %r6278, %r6249;
	and.b32  	%r6323, %r6303, %r6322;
	and.b32  	%r6324, %r6278, %r6249;
	xor.b32  	%r6325, %r6323, %r6324;
	add.s32 	%r6326, %r6321, %r6325;
	add.s32 	%r6327, %r6316, %r6224;
	add.s32 	%r6328, %r6326, %r6316;
	shf.l.wrap.b32 	%r6329, %r6327, %r6327, 26;
	shf.l.wrap.b32 	%r6330, %r6327, %r6327, 21;
	xor.b32  	%r6331, %r6329, %r6330;
	shf.l.wrap.b32 	%r6332, %r6327, %r6327, 7;
	xor.b32  	%r6333, %r6331, %r6332;
	and.b32  	%r6334, %r6327, %r6302;
	not.b32 	%r6335, %r6327;
	and.b32  	%r6336, %r6277, %r6335;
	or.b32  	%r6337, %r6334, %r6336;
	add.s32 	%r6338, %r6337, %r6248;
	add.s32 	%r6339, %r6338, %r6333;
	add.s32 	%r6340, %r6339, %r28;
	add.s32 	%r6341, %r6340, %r6262;
	shf.l.wrap.b32 	%r6342, %r6328, %r6328, 30;
	shf.l.wrap.b32 	%r6343, %r6328, %r6328, 19;
	xor.b32  	%r6344, %r6342, %r6343;
	shf.l.wrap.b32 	%r6345, %r6328, %r6328, 10;
	xor.b32  	%r6346, %r6344, %r6345;
	xor.b32  	%r6347, %r6303, %r6278;
	and.b32  	%r6348, %r6328, %r6347;
	and.b32  	%r6349, %r6303, %r6278;
	xor.b32  	%r6350, %r6348, %r6349;
	add.s32 	%r6351, %r6346, %r6350;
	add.s32 	%r6352, %r6341, %r6249;
	add.s32 	%r6353, %r6351, %r6341;
	shf.l.wrap.b32 	%r6354, %r6352, %r6352, 26;
	shf.l.wrap.b32 	%r6355, %r6352, %r6352, 21;
	xor.b32  	%r6356, %r6354, %r6355;
	shf.l.wrap.b32 	%r6357, %r6352, %r6352, 7;
	xor.b32  	%r6358, %r6356, %r6357;
	and.b32  	%r6359, %r6352, %r6327;
	not.b32 	%r6360, %r6352;
	and.b32  	%r6361, %r6302, %r6360;
	or.b32  	%r6362, %r6359, %r6361;
	ld.local.v4.u32 	{%r6363, %r6364, %r6365, %r6366}, [%rd1+96];
	add.s32 	%r6367, %r6362, %r6277;
	add.s32 	%r6368, %r6367, %r6358;
	add.s32 	%r6369, %r6368, %r29;
	add.s32 	%r6370, %r6369, %r6363;
	shf.l.wrap.b32 	%r6371, %r6353, %r6353, 30;
	shf.l.wrap.b32 	%r6372, %r6353, %r6353, 19;
	xor.b32  	%r6373, %r6371, %r6372;
	shf.l.wrap.b32 	%r6374, %r6353, %r6353, 10;
	xor.b32  	%r6375, %r6373, %r6374;
	xor.b32  	%r6376, %r6328, %r6303;
	and.b32  	%r6377, %r6353, %r6376;
	and.b32  	%r6378, %r6328, %r6303;
	xor.b32  	%r6379, %r6377, %r6378;
	add.s32 	%r6380, %r6375, %r6379;
	add.s32 	%r6381, %r6370, %r6278;
	add.s32 	%r6382, %r6380, %r6370;
	shf.l.wrap.b32 	%r6383, %r6381, %r6381, 26;
	shf.l.wrap.b32 	%r6384, %r6381, %r6381, 21;
	xor.b32  	%r6385, %r6383, %r6384;
	shf.l.wrap.b32 	%r6386, %r6381, %r6381, 7;
	xor.b32  	%r6387, %r6385, %r6386;
	and.b32  	%r6388, %r6381, %r6352;
	not.b32 	%r6389, %r6381;
	and.b32  	%r6390, %r6327, %r6389;
	or.b32  	%r6391, %r6388, %r6390;
	add.s32 	%r6392, %r6391, %r6302;
	add.s32 	%r6393, %r6392, %r6387;
	add.s32 	%r6394, %r6393, %r30;
	add.s32 	%r6395, %r6394, %r6364;
	shf.l.wrap.b32 	%r6396, %r6382, %r6382, 30;
	shf.l.wrap.b32 	%r6397, %r6382, %r6382, 19;
	xor.b32  	%r6398, %r6396, %r6397;
	shf.l.wrap.b32 	%r6399, %r6382, %r6382, 10;
	xor.b32  	%r6400, %r6398, %r6399;
	xor.b32  	%r6401, %r6353, %r6328;
	and.b32  	%r6402, %r6382, %r6401;
	and.b32  	%r6403, %r6353, %r6328;
	xor.b32  	%r6404, %r6402, %r6403;
	add.s32 	%r6405, %r6400, %r6404;
	add.s32 	%r6406, %r6395, %r6303;
	add.s32 	%r6407, %r6405, %r6395;
	shf.l.wrap.b32 	%r6408, %r6406, %r6406, 26;
	shf.l.wrap.b32 	%r6409, %r6406, %r6406, 21;
	xor.b32  	%r6410, %r6408, %r6409;
	shf.l.wrap.b32 	%r6411, %r6406, %r6406, 7;
	xor.b32  	%r6412, %r6410, %r6411;
	and.b32  	%r6413, %r6406, %r6381;
	not.b32 	%r6414, %r6406;
	and.b32  	%r6415, %r6352, %r6414;
	or.b32  	%r6416, %r6413, %r6415;
	add.s32 	%r6417, %r6416, %r6327;
	add.s32 	%r6418, %r6417, %r6412;
	add.s32 	%r6419, %r6418, %r31;
	add.s32 	%r6420, %r6419, %r6365;
	shf.l.wrap.b32 	%r6421, %r6407, %r6407, 30;
	shf.l.wrap.b32 	%r6422, %r6407, %r6407, 19;
	xor.b32  	%r6423, %r6421, %r6422;
	shf.l.wrap.b32 	%r6424, %r6407, %r6407, 10;
	xor.b32  	%r6425, %r6423, %r6424;
	xor.b32  	%r6426, %r6382, %r6353;
	and.b32  	%r6427, %r6407, %r6426;
	and.b32  	%r6428, %r6382, %r6353;
	xor.b32  	%r6429, %r6427, %r6428;
	add.s32 	%r6430, %r6425, %r6429;
	add.s32 	%r6431, %r6420, %r6328;
	add.s32 	%r6432, %r6430, %r6420;
	shf.l.wrap.b32 	%r6433, %r6431, %r6431, 26;
	shf.l.wrap.b32 	%r6434, %r6431, %r6431, 21;
	xor.b32  	%r6435, %r6433, %r6434;
	shf.l.wrap.b32 	%r6436, %r6431, %r6431, 7;
	xor.b32  	%r6437, %r6435, %r6436;
	and.b32  	%r6438, %r6431, %r6406;
	not.b32 	%r6439, %r6431;
	and.b32  	%r6440, %r6381, %r6439;
	or.b32  	%r6441, %r6438, %r6440;
	add.s32 	%r6442, %r6441, %r6352;
	add.s32 	%r6443, %r6442, %r6437;
	add.s32 	%r6444, %r6443, %r32;
	add.s32 	%r6445, %r6444, %r6366;
	shf.l.wrap.b32 	%r6446, %r6432, %r6432, 30;
	shf.l.wrap.b32 	%r6447, %r6432, %r6432, 19;
	xor.b32  	%r6448, %r6446, %r6447;
	shf.l.wrap.b32 	%r6449, %r6432, %r6432, 10;
	xor.b32  	%r6450, %r6448, %r6449;
	xor.b32  	%r6451, %r6407, %r6382;
	and.b32  	%r6452, %r6432, %r6451;
	and.b32  	%r6453, %r6407, %r6382;
	xor.b32  	%r6454, %r6452, %r6453;
	add.s32 	%r6455, %r6450, %r6454;
	add.s32 	%r6456, %r6445, %r6353;
	add.s32 	%r6457, %r6455, %r6445;
	shf.l.wrap.b32 	%r6458, %r6456, %r6456, 26;
	shf.l.wrap.b32 	%r6459, %r6456, %r6456, 21;
	xor.b32  	%r6460, %r6458, %r6459;
	shf.l.wrap.b32 	%r6461, %r6456, %r6456, 7;
	xor.b32  	%r6462, %r6460, %r6461;
	and.b32  	%r6463, %r6456, %r6431;
	not.b32 	%r6464, %r6456;
	and.b32  	%r6465, %r6406, %r6464;
	or.b32  	%r6466, %r6463, %r6465;
	ld.local.v4.u32 	{%r6467, %r6468, %r6469, %r6470}, [%rd1+112];
	add.s32 	%r6471, %r6466, %r6381;
	add.s32 	%r6472, %r6471, %r6462;
	add.s32 	%r6473, %r6472, %r33;
	add.s32 	%r6474, %r6473, %r6467;
	shf.l.wrap.b32 	%r6475, %r6457, %r6457, 30;
	shf.l.wrap.b32 	%r6476, %r6457, %r6457, 19;
	xor.b32  	%r6477, %r6475, %r6476;
	shf.l.wrap.b32 	%r6478, %r6457, %r6457, 10;
	xor.b32  	%r6479, %r6477, %r6478;
	xor.b32  	%r6480, %r6432, %r6407;
	and.b32  	%r6481, %r6457, %r6480;
	and.b32  	%r6482, %r6432, %r6407;
	xor.b32  	%r6483, %r6481, %r6482;
	add.s32 	%r6484, %r6479, %r6483;
	add.s32 	%r6485, %r6474, %r6382;
	add.s32 	%r6486, %r6484, %r6474;
	shf.l.wrap.b32 	%r6487, %r6485, %r6485, 26;
	shf.l.wrap.b32 	%r6488, %r6485, %r6485, 21;
	xor.b32  	%r6489, %r6487, %r6488;
	shf.l.wrap.b32 	%r6490, %r6485, %r6485, 7;
	xor.b32  	%r6491, %r6489, %r6490;
	and.b32  	%r6492, %r6485, %r6456;
	not.b32 	%r6493, %r6485;
	and.b32  	%r6494, %r6431, %r6493;
	or.b32  	%r6495, %r6492, %r6494;
	add.s32 	%r6496, %r6495, %r6406;
	add.s32 	%r6497, %r6496, %r6491;
	add.s32 	%r6498, %r6497, %r34;
	add.s32 	%r6499, %r6498, %r6468;
	shf.l.wrap.b32 	%r6500, %r6486, %r6486, 30;
	shf.l.wrap.b32 	%r6501, %r6486, %r6486, 19;
	xor.b32  	%r6502, %r6500, %r6501;
	shf.l.wrap.b32 	%r6503, %r6486, %r6486, 10;
	xor.b32  	%r6504, %r6502, %r6503;
	xor.b32  	%r6505, %r6457, %r6432;
	and.b32  	%r6506, %r6486, %r6505;
	and.b32  	%r6507, %r6457, %r6432;
	xor.b32  	%r6508, %r6506, %r6507;
	add.s32 	%r6509, %r6504, %r6508;
	add.s32 	%r6510, %r6499, %r6407;
	add.s32 	%r6511, %r6509, %r6499;
	shf.l.wrap.b32 	%r6512, %r6510, %r6510, 26;
	shf.l.wrap.b32 	%r6513, %r6510, %r6510, 21;
	xor.b32  	%r6514, %r6512, %r6513;
	shf.l.wrap.b32 	%r6515, %r6510, %r6510, 7;
	xor.b32  	%r6516, %r6514, %r6515;
	and.b32  	%r6517, %r6510, %r6485;
	not.b32 	%r6518, %r6510;
	and.b32  	%r6519, %r6456, %r6518;
	or.b32  	%r6520, %r6517, %r6519;
	add.s32 	%r6521, %r6520, %r6431;
	add.s32 	%r6522, %r6521, %r6516;
	add.s32 	%r6523, %r6522, %r35;
	add.s32 	%r6524, %r6523, %r6469;
	shf.l.wrap.b32 	%r6525, %r6511, %r6511, 30;
	shf.l.wrap.b32 	%r6526, %r6511, %r6511, 19;
	xor.b32  	%r6527, %r6525, %r6526;
	shf.l.wrap.b32 	%r6528, %r6511, %r6511, 10;
	xor.b32  	%r6529, %r6527, %r6528;
	xor.b32  	%r6530, %r6486, %r6457;
	and.b32  	%r6531, %r6511, %r6530;
	and.b32  	%r6532, %r6486, %r6457;
	xor.b32  	%r6533, %r6531, %r6532;
	add.s32 	%r6534, %r6529, %r6533;
	add.s32 	%r6535, %r6524, %r6432;
	add.s32 	%r6536, %r6534, %r6524;
	shf.l.wrap.b32 	%r6537, %r6535, %r6535, 26;
	shf.l.wrap.b32 	%r6538, %r6535, %r6535, 21;
	xor.b32  	%r6539, %r6537, %r6538;
	shf.l.wrap.b32 	%r6540, %r6535, %r6535, 7;
	xor.b32  	%r6541, %r6539, %r6540;
	and.b32  	%r6542, %r6535, %r6510;
	not.b32 	%r6543, %r6535;
	and.b32  	%r6544, %r6485, %r6543;
	or.b32  	%r6545, %r6542, %r6544;
	add.s32 	%r6546, %r6545, %r6456;
	add.s32 	%r6547, %r6546, %r6541;
	add.s32 	%r6548, %r6547, %r36;
	add.s32 	%r6549, %r6548, %r6470;
	shf.l.wrap.b32 	%r6550, %r6536, %r6536, 30;
	shf.l.wrap.b32 	%r6551, %r6536, %r6536, 19;
	xor.b32  	%r6552, %r6550, %r6551;
	shf.l.wrap.b32 	%r6553, %r6536, %r6536, 10;
	xor.b32  	%r6554, %r6552, %r6553;
	xor.b32  	%r6555, %r6511, %r6486;
	and.b32  	%r6556, %r6536, %r6555;
	and.b32  	%r6557, %r6511, %r6486;
	xor.b32  	%r6558, %r6556, %r6557;
	add.s32 	%r6559, %r6554, %r6558;
	add.s32 	%r6560, %r6549, %r6457;
	add.s32 	%r6561, %r6559, %r6549;
	shf.l.wrap.b32 	%r6562, %r6560, %r6560, 26;
	shf.l.wrap.b32 	%r6563, %r6560, %r6560, 21;
	xor.b32  	%r6564, %r6562, %r6563;
	shf.l.wrap.b32 	%r6565, %r6560, %r6560, 7;
	xor.b32  	%r6566, %r6564, %r6565;
	and.b32  	%r6567, %r6560, %r6535;
	not.b32 	%r6568, %r6560;
	and.b32  	%r6569, %r6510, %r6568;
	or.b32  	%r6570, %r6567, %r6569;
	ld.local.v4.u32 	{%r6571, %r6572, %r6573, %r6574}, [%rd1+128];
	add.s32 	%r6575, %r6570, %r6485;
	add.s32 	%r6576, %r6575, %r6566;
	add.s32 	%r6577, %r6576, %r37;
	add.s32 	%r6578, %r6577, %r6571;
	shf.l.wrap.b32 	%r6579, %r6561, %r6561, 30;
	shf.l.wrap.b32 	%r6580, %r6561, %r6561, 19;
	xor.b32  	%r6581, %r6579, %r6580;
	shf.l.wrap.b32 	%r6582, %r6561, %r6561, 10;
	xor.b32  	%r6583, %r6581, %r6582;
	xor.b32  	%r6584, %r6536, %r6511;
	and.b32  	%r6585, %r6561, %r6584;
	and.b32  	%r6586, %r6536, %r6511;
	xor.b32  	%r6587, %r6585, %r6586;
	add.s32 	%r6588, %r6583, %r6587;
	add.s32 	%r6589, %r6578, %r6486;
	add.s32 	%r6590, %r6588, %r6578;
	shf.l.wrap.b32 	%r6591, %r6589, %r6589, 26;
	shf.l.wrap.b32 	%r6592, %r6589, %r6589, 21;
	xor.b32  	%r6593, %r6591, %r6592;
	shf.l.wrap.b32 	%r6594, %r6589, %r6589, 7;
	xor.b32  	%r6595, %r6593, %r6594;
	and.b32  	%r6596, %r6589, %r6560;
	not.b32 	%r6597, %r6589;
	and.b32  	%r6598, %r6535, %r6597;
	or.b32  	%r6599, %r6596, %r6598;
	add.s32 	%r6600, %r6599, %r6510;
	add.s32 	%r6601, %r6600, %r6595;
	add.s32 	%r6602, %r6601, %r38;
	add.s32 	%r6603, %r6602, %r6572;
	shf.l.wrap.b32 	%r6604, %r6590, %r6590, 30;
	shf.l.wrap.b32 	%r6605, %r6590, %r6590, 19;
	xor.b32  	%r6606, %r6604, %r6605;
	shf.l.wrap.b32 	%r6607, %r6590, %r6590, 10;
	xor.b32  	%r6608, %r6606, %r6607;
	xor.b32  	%r6609, %r6561, %r6536;
	and.b32  	%r6610, %r6590, %r6609;
	and.b32  	%r6611, %r6561, %r6536;
	xor.b32  	%r6612, %r6610, %r6611;
	add.s32 	%r6613, %r6608, %r6612;
	add.s32 	%r6614, %r6603, %r6511;
	add.s32 	%r6615, %r6613, %r6603;
	shf.l.wrap.b32 	%r6616, %r6614, %r6614, 26;
	shf.l.wrap.b32 	%r6617, %r6614, %r6614, 21;
	xor.b32  	%r6618, %r6616, %r6617;
	shf.l.wrap.b32 	%r6619, %r6614, %r6614, 7;
	xor.b32  	%r6620, %r6618, %r6619;
	and.b32  	%r6621, %r6614, %r6589;
	not.b32 	%r6622, %r6614;
	and.b32  	%r6623, %r6560, %r6622;
	or.b32  	%r6624, %r6621, %r6623;
	add.s32 	%r6625, %r6624, %r6535;
	add.s32 	%r6626, %r6625, %r6620;
	add.s32 	%r6627, %r6626, %r39;
	add.s32 	%r6628, %r6627, %r6573;
	shf.l.wrap.b32 	%r6629, %r6615, %r6615, 30;
	shf.l.wrap.b32 	%r6630, %r6615, %r6615, 19;
	xor.b32  	%r6631, %r6629, %r6630;
	shf.l.wrap.b32 	%r6632, %r6615, %r6615, 10;
	xor.b32  	%r6633, %r6631, %r6632;
	xor.b32  	%r6634, %r6590, %r6561;
	and.b32  	%r6635, %r6615, %r6634;
	and.b32  	%r6636, %r6590, %r6561;
	xor.b32  	%r6637, %r6635, %r6636;
	add.s32 	%r6638, %r6633, %r6637;
	add.s32 	%r6639, %r6628, %r6536;
	add.s32 	%r6640, %r6638, %r6628;
	shf.l.wrap.b32 	%r6641, %r6639, %r6639, 26;
	shf.l.wrap.b32 	%r6642, %r6639, %r6639, 21;
	xor.b32  	%r6643, %r6641, %r6642;
	shf.l.wrap.b32 	%r6644, %r6639, %r6639, 7;
	xor.b32  	%r6645, %r6643, %r6644;
	and.b32  	%r6646, %r6639, %r6614;
	not.b32 	%r6647, %r6639;
	and.b32  	%r6648, %r6589, %r6647;
	or.b32  	%r6649, %r6646, %r6648;
	add.s32 	%r6650, %r6649, %r6560;
	add.s32 	%r6651, %r6650, %r6645;
	add.s32 	%r6652, %r6651, %r40;
	add.s32 	%r6653, %r6652, %r6574;
	shf.l.wrap.b32 	%r6654, %r6640, %r6640, 30;
	shf.l.wrap.b32 	%r6655, %r6640, %r6640, 19;
	xor.b32  	%r6656, %r6654, %r6655;
	shf.l.wrap.b32 	%r6657, %r6640, %r6640, 10;
	xor.b32  	%r6658, %r6656, %r6657;
	xor.b32  	%r6659, %r6615, %r6590;
	and.b32  	%r6660, %r6640, %r6659;
	and.b32  	%r6661, %r6615, %r6590;
	xor.b32  	%r6662, %r6660, %r6661;
	add.s32 	%r6663, %r6658, %r6662;
	add.s32 	%r6664, %r6653, %r6561;
	add.s32 	%r6665, %r6663, %r6653;
	shf.l.wrap.b32 	%r6666, %r6664, %r6664, 26;
	shf.l.wrap.b32 	%r6667, %r6664, %r6664, 21;
	xor.b32  	%r6668, %r6666, %r6667;
	shf.l.wrap.b32 	%r6669, %r6664, %r6664, 7;
	xor.b32  	%r6670, %r6668, %r6669;
	and.b32  	%r6671, %r6664, %r6639;
	not.b32 	%r6672, %r6664;
	and.b32  	%r6673, %r6614, %r6672;
	or.b32  	%r6674, %r6671, %r6673;
	ld.local.v4.u32 	{%r6675, %r6676, %r6677, %r6678}, [%rd1+144];
	add.s32 	%r6679, %r6674, %r6589;
	add.s32 	%r6680, %r6679, %r6670;
	add.s32 	%r6681, %r6680, %r41;
	add.s32 	%r6682, %r6681, %r6675;
	shf.l.wrap.b32 	%r6683, %r6665, %r6665, 30;
	shf.l.wrap.b32 	%r6684, %r6665, %r6665, 19;
	xor.b32  	%r6685, %r6683, %r6684;
	shf.l.wrap.b32 	%r6686, %r6665, %r6665, 10;
	xor.b32  	%r6687, %r6685, %r6686;
	xor.b32  	%r6688, %r6640, %r6615;
	and.b32  	%r6689, %r6665, %r6688;
	and.b32  	%r6690, %r6640, %r6615;
	xor.b32  	%r6691, %r6689, %r6690;
	add.s32 	%r6692, %r6687, %r6691;
	add.s32 	%r6693, %r6682, %r6590;
	add.s32 	%r6694, %r6692, %r6682;
	shf.l.wrap.b32 	%r6695, %r6693, %r6693, 26;
	shf.l.wrap.b32 	%r6696, %r6693, %r6693, 21;
	xor.b32  	%r6697, %r6695, %r6696;
	shf.l.wrap.b32 	%r6698, %r6693, %r6693, 7;
	xor.b32  	%r6699, %r6697, %r6698;
	and.b32  	%r6700, %r6693, %r6664;
	not.b32 	%r6701, %r6693;
	and.b32  	%r6702, %r6639, %r6701;
	or.b32  	%r6703, %r6700, %r6702;
	add.s32 	%r6704, %r6703, %r6614;
	add.s32 	%r6705, %r6704, %r6699;
	add.s32 	%r6706, %r6705, %r42;
	add.s32 	%r6707, %r6706, %r6676;
	shf.l.wrap.b32 	%r6708, %r6694, %r6694, 30;
	shf.l.wrap.b32 	%r6709, %r6694, %r6694, 19;
	xor.b32  	%r6710, %r6708, %r6709;
	shf.l.wrap.b32 	%r6711, %r6694, %r6694, 10;
	xor.b32  	%r6712, %r6710, %r6711;
	xor.b32  	%r6713, %r6665, %r6640;
	and.b32  	%r6714, %r6694, %r6713;
	and.b32  	%r6715, %r6665, %r6640;
	xor.b32  	%r6716, %r6714, %r6715;
	add.s32 	%r6717, %r6712, %r6716;
	add.s32 	%r6718, %r6707, %r6615;
	add.s32 	%r6719, %r6717, %r6707;
	shf.l.wrap.b32 	%r6720, %r6718, %r6718, 26;
	shf.l.wrap.b32 	%r6721, %r6718, %r6718, 21;
	xor.b32  	%r6722, %r6720, %r6721;
	shf.l.wrap.b32 	%r6723, %r6718, %r6718, 7;
	xor.b32  	%r6724, %r6722, %r6723;
	and.b32  	%r6725, %r6718, %r6693;
	not.b32 	%r6726, %r6718;
	and.b32  	%r6727, %r6664, %r6726;
	or.b32  	%r6728, %r6725, %r6727;
	add.s32 	%r6729, %r6728, %r6639;
	add.s32 	%r6730, %r6729, %r6724;
	add.s32 	%r6731, %r6730, %r43;
	add.s32 	%r6732, %r6731, %r6677;
	shf.l.wrap.b32 	%r6733, %r6719, %r6719, 30;
	shf.l.wrap.b32 	%r6734, %r6719, %r6719, 19;
	xor.b32  	%r6735, %r6733, %r6734;
	shf.l.wrap.b32 	%r6736, %r6719, %r6719, 10;
	xor.b32  	%r6737, %r6735, %r6736;
	xor.b32  	%r6738, %r6694, %r6665;
	and.b32  	%r6739, %r6719, %r6738;
	and.b32  	%r6740, %r6694, %r6665;
	xor.b32  	%r6741, %r6739, %r6740;
	add.s32 	%r6742, %r6737, %r6741;
	add.s32 	%r6743, %r6732, %r6640;
	add.s32 	%r6744, %r6742, %r6732;
	shf.l.wrap.b32 	%r6745, %r6743, %r6743, 26;
	shf.l.wrap.b32 	%r6746, %r6743, %r6743, 21;
	xor.b32  	%r6747, %r6745, %r6746;
	shf.l.wrap.b32 	%r6748, %r6743, %r6743, 7;
	xor.b32  	%r6749, %r6747, %r6748;
	and.b32  	%r6750, %r6743, %r6718;
	not.b32 	%r6751, %r6743;
	and.b32  	%r6752, %r6693, %r6751;
	or.b32  	%r6753, %r6750, %r6752;
	add.s32 	%r6754, %r6753, %r6664;
	add.s32 	%r6755, %r6754, %r6749;
	add.s32 	%r6756, %r6755, %r44;
	add.s32 	%r6757, %r6756, %r6678;
	shf.l.wrap.b32 	%r6758, %r6744, %r6744, 30;
	shf.l.wrap.b32 	%r6759, %r6744, %r6744, 19;
	xor.b32  	%r6760, %r6758, %r6759;
	shf.l.wrap.b32 	%r6761, %r6744, %r6744, 10;
	xor.b32  	%r6762, %r6760, %r6761;
	xor.b32  	%r6763, %r6719, %r6694;
	and.b32  	%r6764, %r6744, %r6763;
	and.b32  	%r6765, %r6719, %r6694;
	xor.b32  	%r6766, %r6764, %r6765;
	add.s32 	%r6767, %r6762, %r6766;
	add.s32 	%r6768, %r6757, %r6665;
	add.s32 	%r6769, %r6767, %r6757;
	shf.l.wrap.b32 	%r6770, %r6768, %r6768, 26;
	shf.l.wrap.b32 	%r6771, %r6768, %r6768, 21;
	xor.b32  	%r6772, %r6770, %r6771;
	shf.l.wrap.b32 	%r6773, %r6768, %r6768, 7;
	xor.b32  	%r6774, %r6772, %r6773;
	and.b32  	%r6775, %r6768, %r6743;
	not.b32 	%r6776, %r6768;
	and.b32  	%r6777, %r6718, %r6776;
	or.b32  	%r6778, %r6775, %r6777;
	ld.local.v4.u32 	{%r6779, %r6780, %r6781, %r6782}, [%rd1+160];
	add.s32 	%r6783, %r6778, %r6693;
	add.s32 	%r6784, %r6783, %r6774;
	add.s32 	%r6785, %r6784, %r45;
	add.s32 	%r6786, %r6785, %r6779;
	shf.l.wrap.b32 	%r6787, %r6769, %r6769, 30;
	shf.l.wrap.b32 	%r6788, %r6769, %r6769, 19;
	xor.b32  	%r6789, %r6787, %r6788;
	shf.l.wrap.b32 	%r6790, %r6769, %r6769, 10;
	xor.b32  	%r6791, %r6789, %r6790;
	xor.b32  	%r6792, %r6744, %r6719;
	and.b32  	%r6793, %r6769, %r6792;
	and.b32  	%r6794, %r6744, %r6719;
	xor.b32  	%r6795, %r6793, %r6794;
	add.s32 	%r6796, %r6791, %r6795;
	add.s32 	%r6797, %r6786, %r6694;
	add.s32 	%r6798, %r6796, %r6786;
	shf.l.wrap.b32 	%r6799, %r6797, %r6797, 26;
	shf.l.wrap.b32 	%r6800, %r6797, %r6797, 21;
	xor.b32  	%r6801, %r6799, %r6800;
	shf.l.wrap.b32 	%r6802, %r6797, %r6797, 7;
	xor.b32  	%r6803, %r6801, %r6802;
	and.b32  	%r6804, %r6797, %r6768;
	not.b32 	%r6805, %r6797;
	and.b32  	%r6806, %r6743, %r6805;
	or.b32  	%r6807, %r6804, %r6806;
	add.s32 	%r6808, %r6807, %r6718;
	add.s32 	%r6809, %r6808, %r6803;
	add.s32 	%r6810, %r6809, %r74;
	add.s32 	%r6811, %r6810, %r6780;
	shf.l.wrap.b32 	%r6812, %r6798, %r6798, 30;
	shf.l.wrap.b32 	%r6813, %r6798, %r6798, 19;
	xor.b32  	%r6814, %r6812, %r6813;
	shf.l.wrap.b32 	%r6815, %r6798, %r6798, 10;
	xor.b32  	%r6816, %r6814, %r6815;
	xor.b32  	%r6817, %r6769, %r6744;
	and.b32  	%r6818, %r6798, %r6817;
	and.b32  	%r6819, %r6769, %r6744;
	xor.b32  	%r6820, %r6818, %r6819;
	add.s32 	%r6821, %r6816, %r6820;
	add.s32 	%r6822, %r6811, %r6719;
	add.s32 	%r6823, %r6821, %r6811;
	shf.l.wrap.b32 	%r6824, %r6822, %r6822, 26;
	shf.l.wrap.b32 	%r6825, %r6822, %r6822, 21;
	xor.b32  	%r6826, %r6824, %r6825;
	shf.l.wrap.b32 	%r6827, %r6822, %r6822, 7;
	xor.b32  	%r6828, %r6826, %r6827;
	and.b32  	%r6829, %r6822, %r6797;
	not.b32 	%r6830, %r6822;
	and.b32  	%r6831, %r6768, %r6830;
	or.b32  	%r6832, %r6829, %r6831;
	add.s32 	%r6833, %r6832, %r6743;
	add.s32 	%r6834, %r6833, %r6828;
	add.s32 	%r6835, %r6834, %r75;
	add.s32 	%r6836, %r6835, %r6781;
	shf.l.wrap.b32 	%r6837, %r6823, %r6823, 30;
	shf.l.wrap.b32 	%r6838, %r6823, %r6823, 19;
	xor.b32  	%r6839, %r6837, %r6838;
	shf.l.wrap.b32 	%r6840, %r6823, %r6823, 10;
	xor.b32  	%r6841, %r6839, %r6840;
	xor.b32  	%r6842, %r6798, %r6769;
	and.b32  	%r6843, %r6823, %r6842;
	and.b32  	%r6844, %r6798, %r6769;
	xor.b32  	%r6845, %r6843, %r6844;
	add.s32 	%r6846, %r6841, %r6845;
	add.s32 	%r6847, %r6836, %r6744;
	add.s32 	%r6848, %r6846, %r6836;
	shf.l.wrap.b32 	%r6849, %r6847, %r6847, 26;
	shf.l.wrap.b32 	%r6850, %r6847, %r6847, 21;
	xor.b32  	%r6851, %r6849, %r6850;
	shf.l.wrap.b32 	%r6852, %r6847, %r6847, 7;
	xor.b32  	%r6853, %r6851, %r6852;
	and.b32  	%r6854, %r6847, %r6822;
	not.b32 	%r6855, %r6847;
	and.b32  	%r6856, %r6797, %r6855;
	or.b32  	%r6857, %r6854, %r6856;
	add.s32 	%r6858, %r6857, %r6768;
	add.s32 	%r6859, %r6858, %r6853;
	add.s32 	%r6860, %r6859, %r76;
	add.s32 	%r6861, %r6860, %r6782;
	shf.l.wrap.b32 	%r6862, %r6848, %r6848, 30;
	shf.l.wrap.b32 	%r6863, %r6848, %r6848, 19;
	xor.b32  	%r6864, %r6862, %r6863;
	shf.l.wrap.b32 	%r6865, %r6848, %r6848, 10;
	xor.b32  	%r6866, %r6864, %r6865;
	xor.b32  	%r6867, %r6823, %r6798;
	and.b32  	%r6868, %r6848, %r6867;
	and.b32  	%r6869, %r6823, %r6798;
	xor.b32  	%r6870, %r6868, %r6869;
	add.s32 	%r6871, %r6866, %r6870;
	add.s32 	%r6872, %r6861, %r6769;
	add.s32 	%r6873, %r6871, %r6861;
	shf.l.wrap.b32 	%r6874, %r6872, %r6872, 26;
	shf.l.wrap.b32 	%r6875, %r6872, %r6872, 21;
	xor.b32  	%r6876, %r6874, %r6875;
	shf.l.wrap.b32 	%r6877, %r6872, %r6872, 7;
	xor.b32  	%r6878, %r6876, %r6877;
	and.b32  	%r6879, %r6872, %r6847;
	not.b32 	%r6880, %r6872;
	and.b32  	%r6881, %r6822, %r6880;
	or.b32  	%r6882, %r6879, %r6881;
	ld.local.v4.u32 	{%r6883, %r6884, %r6885, %r6886}, [%rd1+176];
	add.s32 	%r6887, %r6882, %r6797;
	add.s32 	%r6888, %r6887, %r6878;
	add.s32 	%r6889, %r6888, %r77;
	add.s32 	%r6890, %r6889, %r6883;
	shf.l.wrap.b32 	%r6891, %r6873, %r6873, 30;
	shf.l.wrap.b32 	%r6892, %r6873, %r6873, 19;
	xor.b32  	%r6893, %r6891, %r6892;
	shf.l.wrap.b32 	%r6894, %r6873, %r6873, 10;
	xor.b32  	%r6895, %r6893, %r6894;
	xor.b32  	%r6896, %r6848, %r6823;
	and.b32  	%r6897, %r6873, %r6896;
	and.b32  	%r6898, %r6848, %r6823;
	xor.b32  	%r6899, %r6897, %r6898;
	add.s32 	%r6900, %r6895, %r6899;
	add.s32 	%r6901, %r6890, %r6798;
	add.s32 	%r6902, %r6900, %r6890;
	shf.l.wrap.b32 	%r6903, %r6901, %r6901, 26;
	shf.l.wrap.b32 	%r6904, %r6901, %r6901, 21;
	xor.b32  	%r6905, %r6903, %r6904;
	shf.l.wrap.b32 	%r6906, %r6901, %r6901, 7;
	xor.b32  	%r6907, %r6905, %r6906;
	and.b32  	%r6908, %r6901, %r6872;
	not.b32 	%r6909, %r6901;
	and.b32  	%r6910, %r6847, %r6909;
	or.b32  	%r6911, %r6908, %r6910;
	add.s32 	%r6912, %r6911, %r6822;
	add.s32 	%r6913, %r6912, %r6907;
	add.s32 	%r6914, %r6913, %r46;
	add.s32 	%r6915, %r6914, %r6884;
	shf.l.wrap.b32 	%r6916, %r6902, %r6902, 30;
	shf.l.wrap.b32 	%r6917, %r6902, %r6902, 19;
	xor.b32  	%r6918, %r6916, %r6917;
	shf.l.wrap.b32 	%r6919, %r6902, %r6902, 10;
	xor.b32  	%r6920, %r6918, %r6919;
	xor.b32  	%r6921, %r6873, %r6848;
	and.b32  	%r6922, %r6902, %r6921;
	and.b32  	%r6923, %r6873, %r6848;
	xor.b32  	%r6924, %r6922, %r6923;
	add.s32 	%r6925, %r6920, %r6924;
	add.s32 	%r6926, %r6915, %r6823;
	add.s32 	%r6927, %r6925, %r6915;
	shf.l.wrap.b32 	%r6928, %r6926, %r6926, 26;
	shf.l.wrap.b32 	%r6929, %r6926, %r6926, 21;
	xor.b32  	%r6930, %r6928, %r6929;
	shf.l.wrap.b32 	%r6931, %r6926, %r6926, 7;
	xor.b32  	%r6932, %r6930, %r6931;
	and.b32  	%r6933, %r6926, %r6901;
	not.b32 	%r6934, %r6926;
	and.b32  	%r6935, %r6872, %r6934;
	or.b32  	%r6936, %r6933, %r6935;
	add.s32 	%r6937, %r6936, %r6847;
	add.s32 	%r6938, %r6937, %r6932;
	add.s32 	%r6939, %r6938, %r78;
	add.s32 	%r6940, %r6939, %r6885;
	shf.l.wrap.b32 	%r6941, %r6927, %r6927, 30;
	shf.l.wrap.b32 	%r6942, %r6927, %r6927, 19;
	xor.b32  	%r6943, %r6941, %r6942;
	shf.l.wrap.b32 	%r6944, %r6927, %r6927, 10;
	xor.b32  	%r6945, %r6943, %r6944;
	xor.b32  	%r6946, %r6902, %r6873;
	and.b32  	%r6947, %r6927, %r6946;
	and.b32  	%r6948, %r6902, %r6873;
	xor.b32  	%r6949, %r6947, %r6948;
	add.s32 	%r6950, %r6945, %r6949;
	add.s32 	%r6951, %r6940, %r6848;
	add.s32 	%r6952, %r6950, %r6940;
	shf.l.wrap.b32 	%r6953, %r6951, %r6951, 26;
	shf.l.wrap.b32 	%r6954, %r6951, %r6951, 21;
	xor.b32  	%r6955, %r6953, %r6954;
	shf.l.wrap.b32 	%r6956, %r6951, %r6951, 7;
	xor.b32  	%r6957, %r6955, %r6956;
	and.b32  	%r6958, %r6951, %r6926;
	not.b32 	%r6959, %r6951;
	and.b32  	%r6960, %r6901, %r6959;
	or.b32  	%r6961, %r6958, %r6960;
	add.s32 	%r6962, %r6961, %r6872;
	add.s32 	%r6963, %r6962, %r6957;
	add.s32 	%r6964, %r6963, %r79;
	add.s32 	%r6965, %r6964, %r6886;
	shf.l.wrap.b32 	%r6966, %r6952, %r6952, 30;
	shf.l.wrap.b32 	%r6967, %r6952, %r6952, 19;
	xor.b32  	%r6968, %r6966, %r6967;
	shf.l.wrap.b32 	%r6969, %r6952, %r6952, 10;
	xor.b32  	%r6970, %r6968, %r6969;
	xor.b32  	%r6971, %r6927, %r6902;
	and.b32  	%r6972, %r6952, %r6971;
	and.b32  	%r6973, %r6927, %r6902;
	xor.b32  	%r6974, %r6972, %r6973;
	add.s32 	%r6975, %r6970, %r6974;
	add.s32 	%r6976, %r6965, %r6873;
	add.s32 	%r6977, %r6975, %r6965;
	shf.l.wrap.b32 	%r6978, %r6976, %r6976, 26;
	shf.l.wrap.b32 	%r6979, %r6976, %r6976, 21;
	xor.b32  	%r6980, %r6978, %r6979;
	shf.l.wrap.b32 	%r6981, %r6976, %r6976, 7;
	xor.b32  	%r6982, %r6980, %r6981;
	and.b32  	%r6983, %r6976, %r6951;
	not.b32 	%r6984, %r6976;
	and.b32  	%r6985, %r6926, %r6984;
	or.b32  	%r6986, %r6983, %r6985;
	ld.local.v4.u32 	{%r6987, %r6988, %r6989, %r6990}, [%rd1+192];
	add.s32 	%r6991, %r6986, %r6901;
	add.s32 	%r6992, %r6991, %r6982;
	add.s32 	%r6993, %r6992, %r80;
	add.s32 	%r6994, %r6993, %r6987;
	shf.l.wrap.b32 	%r6995, %r6977, %r6977, 30;
	shf.l.wrap.b32 	%r6996, %r6977, %r6977, 19;
	xor.b32  	%r6997, %r6995, %r6996;
	shf.l.wrap.b32 	%r6998, %r6977, %r6977, 10;
	xor.b32  	%r6999, %r6997, %r6998;
	xor.b32  	%r7000, %r6952, %r6927;
	and.b32  	%r7001, %r6977, %r7000;
	and.b32  	%r7002, %r6952, %r6927;
	xor.b32  	%r7003, %r7001, %r7002;
	add.s32 	%r7004, %r6999, %r7003;
	add.s32 	%r7005, %r6994, %r6902;
	add.s32 	%r7006, %r7004, %r6994;
	shf.l.wrap.b32 	%r7007, %r7005, %r7005, 26;
	shf.l.wrap.b32 	%r7008, %r7005, %r7005, 21;
	xor.b32  	%r7009, %r7007, %r7008;
	shf.l.wrap.b32 	%r7010, %r7005, %r7005, 7;
	xor.b32  	%r7011, %r7009, %r7010;
	and.b32  	%r7012, %r7005, %r6976;
	not.b32 	%r7013, %r7005;
	and.b32  	%r7014, %r6951, %r7013;
	or.b32  	%r7015, %r7012, %r7014;
	add.s32 	%r7016, %r7015, %r6926;
	add.s32 	%r7017, %r7016, %r7011;
	add.s32 	%r7018, %r7017, %r47;
	add.s32 	%r7019, %r7018, %r6988;
	shf.l.wrap.b32 	%r7020, %r7006, %r7006, 30;
	shf.l.wrap.b32 	%r7021, %r7006, %r7006, 19;
	xor.b32  	%r7022, %r7020, %r7021;
	shf.l.wrap.b32 	%r7023, %r7006, %r7006, 10;
	xor.b32  	%r7024, %r7022, %r7023;
	xor.b32  	%r7025, %r6977, %r6952;
	and.b32  	%r7026, %r7006, %r7025;
	and.b32  	%r7027, %r6977, %r6952;
	xor.b32  	%r7028, %r7026, %r7027;
	add.s32 	%r7029, %r7024, %r7028;
	add.s32 	%r7030, %r7019, %r6927;
	add.s32 	%r7031, %r7029, %r7019;
	shf.l.wrap.b32 	%r7032, %r7030, %r7030, 26;
	shf.l.wrap.b32 	%r7033, %r7030, %r7030, 21;
	xor.b32  	%r7034, %r7032, %r7033;
	shf.l.wrap.b32 	%r7035, %r7030, %r7030, 7;
	xor.b32  	%r7036, %r7034, %r7035;
	and.b32  	%r7037, %r7030, %r7005;
	not.b32 	%r7038, %r7030;
	and.b32  	%r7039, %r6976, %r7038;
	or.b32  	%r7040, %r7037, %r7039;
	add.s32 	%r7041, %r7040, %r6951;
	add.s32 	%r7042, %r7041, %r7036;
	add.s32 	%r7043, %r7042, %r81;
	add.s32 	%r7044, %r7043, %r6989;
	shf.l.wrap.b32 	%r7045, %r7031, %r7031, 30;
	shf.l.wrap.b32 	%r7046, %r7031, %r7031, 19;
	xor.b32  	%r7047, %r7045, %r7046;
	shf.l.wrap.b32 	%r7048, %r7031, %r7031, 10;
	xor.b32  	%r7049, %r7047, %r7048;
	xor.b32  	%r7050, %r7006, %r6977;
	and.b32  	%r7051, %r7031, %r7050;
	and.b32  	%r7052, %r7006, %r6977;
	xor.b32  	%r7053, %r7051, %r7052;
	add.s32 	%r7054, %r7049, %r7053;
	add.s32 	%r7055, %r7044, %r6952;
	add.s32 	%r7056, %r7054, %r7044;
	shf.l.wrap.b32 	%r7057, %r7055, %r7055, 26;
	shf.l.wrap.b32 	%r7058, %r7055, %r7055, 21;
	xor.b32  	%r7059, %r7057, %r7058;
	shf.l.wrap.b32 	%r7060, %r7055, %r7055, 7;
	xor.b32  	%r7061, %r7059, %r7060;
	and.b32  	%r7062, %r7055, %r7030;
	not.b32 	%r7063, %r7055;
	and.b32  	%r7064, %r7005, %r7063;
	or.b32  	%r7065, %r7062, %r7064;
	add.s32 	%r7066, %r7065, %r6976;
	add.s32 	%r7067, %r7066, %r7061;
	add.s32 	%r7068, %r7067, %r82;
	add.s32 	%r7069, %r7068, %r6990;
	shf.l.wrap.b32 	%r7070, %r7056, %r7056, 30;
	shf.l.wrap.b32 	%r7071, %r7056, %r7056, 19;
	xor.b32  	%r7072, %r7070, %r7071;
	shf.l.wrap.b32 	%r7073, %r7056, %r7056, 10;
	xor.b32  	%r7074, %r7072, %r7073;
	xor.b32  	%r7075, %r7031, %r7006;
	and.b32  	%r7076, %r7056, %r7075;
	and.b32  	%r7077, %r7031, %r7006;
	xor.b32  	%r7078, %r7076, %r7077;
	add.s32 	%r7079, %r7074, %r7078;
	add.s32 	%r7080, %r7069, %r6977;
	add.s32 	%r7081, %r7079, %r7069;
	shf.l.wrap.b32 	%r7082, %r7080, %r7080, 26;
	shf.l.wrap.b32 	%r7083, %r7080, %r7080, 21;
	xor.b32  	%r7084, %r7082, %r7083;
	shf.l.wrap.b32 	%r7085, %r7080, %r7080, 7;
	xor.b32  	%r7086, %r7084, %r7085;
	and.b32  	%r7087, %r7080, %r7055;
	not.b32 	%r7088, %r7080;
	and.b32  	%r7089, %r7030, %r7088;
	or.b32  	%r7090, %r7087, %r7089;
	ld.local.v4.u32 	{%r7091, %r7092, %r7093, %r7094}, [%rd1+208];
	add.s32 	%r7095, %r7090, %r7005;
	add.s32 	%r7096, %r7095, %r7086;
	add.s32 	%r7097, %r7096, %r48;
	add.s32 	%r7098, %r7097, %r7091;
	shf.l.wrap.b32 	%r7099, %r7081, %r7081, 30;
	shf.l.wrap.b32 	%r7100, %r7081, %r7081, 19;
	xor.b32  	%r7101, %r7099, %r7100;
	shf.l.wrap.b32 	%r7102, %r7081, %r7081, 10;
	xor.b32  	%r7103, %r7101, %r7102;
	xor.b32  	%r7104, %r7056, %r7031;
	and.b32  	%r7105, %r7081, %r7104;
	and.b32  	%r7106, %r7056, %r7031;
	xor.b32  	%r7107, %r7105, %r7106;
	add.s32 	%r7108, %r7103, %r7107;
	add.s32 	%r7109, %r7098, %r7006;
	add.s32 	%r7110, %r7108, %r7098;
	shf.l.wrap.b32 	%r7111, %r7109, %r7109, 26;
	shf.l.wrap.b32 	%r7112, %r7109, %r7109, 21;
	xor.b32  	%r7113, %r7111, %r7112;
	shf.l.wrap.b32 	%r7114, %r7109, %r7109, 7;
	xor.b32  	%r7115, %r7113, %r7114;
	and.b32  	%r7116, %r7109, %r7080;
	not.b32 	%r7117, %r7109;
	and.b32  	%r7118, %r7055, %r7117;
	or.b32  	%r7119, %r7116, %r7118;
	add.s32 	%r7120, %r7119, %r7030;
	add.s32 	%r7121, %r7120, %r7115;
	add.s32 	%r7122, %r7121, %r83;
	add.s32 	%r7123, %r7122, %r7092;
	shf.l.wrap.b32 	%r7124, %r7110, %r7110, 30;
	shf.l.wrap.b32 	%r7125, %r7110, %r7110, 19;
	xor.b32  	%r7126, %r7124, %r7125;
	shf.l.wrap.b32 	%r7127, %r7110, %r7110, 10;
	xor.b32  	%r7128, %r7126, %r7127;
	xor.b32  	%r7129, %r7081, %r7056;
	and.b32  	%r7130, %r7110, %r7129;
	and.b32  	%r7131, %r7081, %r7056;
	xor.b32  	%r7132, %r7130, %r7131;
	add.s32 	%r7133, %r7128, %r7132;
	add.s32 	%r7134, %r7123, %r7031;
	add.s32 	%r7135, %r7133, %r7123;
	shf.l.wrap.b32 	%r7136, %r7134, %r7134, 26;
	shf.l.wrap.b32 	%r7137, %r7134, %r7134, 21;
	xor.b32  	%r7138, %r7136, %r7137;
	shf.l.wrap.b32 	%r7139, %r7134, %r7134, 7;
	xor.b32  	%r7140, %r7138, %r7139;
	and.b32  	%r7141, %r7134, %r7109;
	not.b32 	%r7142, %r7134;
	and.b32  	%r7143, %r7080, %r7142;
	or.b32  	%r7144, %r7141, %r7143;
	add.s32 	%r7145, %r7144, %r7055;
	add.s32 	%r7146, %r7145, %r7140;
	add.s32 	%r7147, %r7146, %r84;
	add.s32 	%r7148, %r7147, %r7093;
	shf.l.wrap.b32 	%r7149, %r7135, %r7135, 30;
	shf.l.wrap.b32 	%r7150, %r7135, %r7135, 19;
	xor.b32  	%r7151, %r7149, %r7150;
	shf.l.wrap.b32 	%r7152, %r7135, %r7135, 10;
	xor.b32  	%r7153, %r7151, %r7152;
	xor.b32  	%r7154, %r7110, %r7081;
	and.b32  	%r7155, %r7135, %r7154;
	and.b32  	%r7156, %r7110, %r7081;
	xor.b32  	%r7157, %r7155, %r7156;
	add.s32 	%r7158, %r7153, %r7157;
	add.s32 	%r7159, %r7148, %r7056;
	add.s32 	%r7160, %r7158, %r7148;
	shf.l.wrap.b32 	%r7161, %r7159, %r7159, 26;
	shf.l.wrap.b32 	%r7162, %r7159, %r7159, 21;
	xor.b32  	%r7163, %r7161, %r7162;
	shf.l.wrap.b32 	%r7164, %r7159, %r7159, 7;
	xor.b32  	%r7165, %r7163, %r7164;
	and.b32  	%r7166, %r7159, %r7134;
	not.b32 	%r7167, %r7159;
	and.b32  	%r7168, %r7109, %r7167;
	or.b32  	%r7169, %r7166, %r7168;
	add.s32 	%r7170, %r7169, %r7080;
	add.s32 	%r7171, %r7170, %r7165;
	add.s32 	%r7172, %r7171, %r49;
	add.s32 	%r7173, %r7172, %r7094;
	shf.l.wrap.b32 	%r7174, %r7160, %r7160, 30;
	shf.l.wrap.b32 	%r7175, %r7160, %r7160, 19;
	xor.b32  	%r7176, %r7174, %r7175;
	shf.l.wrap.b32 	%r7177, %r7160, %r7160, 10;
	xor.b32  	%r7178, %r7176, %r7177;
	xor.b32  	%r7179, %r7135, %r7110;
	and.b32  	%r7180, %r7160, %r7179;
	and.b32  	%r7181, %r7135, %r7110;
	xor.b32  	%r7182, %r7180, %r7181;
	add.s32 	%r7183, %r7178, %r7182;
	add.s32 	%r7184, %r7173, %r7081;
	add.s32 	%r7185, %r7183, %r7173;
	shf.l.wrap.b32 	%r7186, %r7184, %r7184, 26;
	shf.l.wrap.b32 	%r7187, %r7184, %r7184, 21;
	xor.b32  	%r7188, %r7186, %r7187;
	shf.l.wrap.b32 	%r7189, %r7184, %r7184, 7;
	xor.b32  	%r7190, %r7188, %r7189;
	and.b32  	%r7191, %r7184, %r7159;
	not.b32 	%r7192, %r7184;
	and.b32  	%r7193, %r7134, %r7192;
	or.b32  	%r7194, %r7191, %r7193;
	ld.local.v4.u32 	{%r7195, %r7196, %r7197, %r7198}, [%rd1+224];
	add.s32 	%r7199, %r7194, %r7109;
	add.s32 	%r7200, %r7199, %r7190;
	add.s32 	%r7201, %r7200, %r50;
	add.s32 	%r7202, %r7201, %r7195;
	shf.l.wrap.b32 	%r7203, %r7185, %r7185, 30;
	shf.l.wrap.b32 	%r7204, %r7185, %r7185, 19;
	xor.b32  	%r7205, %r7203, %r7204;
	shf.l.wrap.b32 	%r7206, %r7185, %r7185, 10;
	xor.b32  	%r7207, %r7205, %r7206;
	xor.b32  	%r7208, %r7160, %r7135;
	and.b32  	%r7209, %r7185, %r7208;
	and.b32  	%r7210, %r7160, %r7135;
	xor.b32  	%r7211, %r7209, %r7210;
	add.s32 	%r7212, %r7207, %r7211;
	add.s32 	%r7213, %r7202, %r7110;
	add.s32 	%r7214, %r7212, %r7202;
	shf.l.wrap.b32 	%r7215, %r7213, %r7213, 26;
	shf.l.wrap.b32 	%r7216, %r7213, %r7213, 21;
	xor.b32  	%r7217, %r7215, %r7216;
	shf.l.wrap.b32 	%r7218, %r7213, %r7213, 7;
	xor.b32  	%r7219, %r7217, %r7218;
	and.b32  	%r7220, %r7213, %r7184;
	not.b32 	%r7221, %r7213;
	and.b32  	%r7222, %r7159, %r7221;
	or.b32  	%r7223, %r7220, %r7222;
	add.s32 	%r7224, %r7223, %r7134;
	add.s32 	%r7225, %r7224, %r7219;
	add.s32 	%r7226, %r7225, %r51;
	add.s32 	%r7227, %r7226, %r7196;
	shf.l.wrap.b32 	%r7228, %r7214, %r7214, 30;
	shf.l.wrap.b32 	%r7229, %r7214, %r7214, 19;
	xor.b32  	%r7230, %r7228, %r7229;
	shf.l.wrap.b32 	%r7231, %r7214, %r7214, 10;
	xor.b32  	%r7232, %r7230, %r7231;
	xor.b32  	%r7233, %r7185, %r7160;
	and.b32  	%r7234, %r7214, %r7233;
	and.b32  	%r7235, %r7185, %r7160;
	xor.b32  	%r7236, %r7234, %r7235;
	add.s32 	%r7237, %r7232, %r7236;
	add.s32 	%r7238, %r7227, %r7135;
	add.s32 	%r7239, %r7237, %r7227;
	shf.l.wrap.b32 	%r7240, %r7238, %r7238, 26;
	shf.l.wrap.b32 	%r7241, %r7238, %r7238, 21;
	xor.b32  	%r7242, %r7240, %r7241;
	shf.l.wrap.b32 	%r7243, %r7238, %r7238, 7;
	xor.b32  	%r7244, %r7242, %r7243;
	and.b32  	%r7245, %r7238, %r7213;
	not.b32 	%r7246, %r7238;
	and.b32  	%r7247, %r7184, %r7246;
	or.b32  	%r7248, %r7245, %r7247;
	add.s32 	%r7249, %r7248, %r7159;
	add.s32 	%r7250, %r7249, %r7244;
	add.s32 	%r7251, %r7250, %r52;
	add.s32 	%r7252, %r7251, %r7197;
	shf.l.wrap.b32 	%r7253, %r7239, %r7239, 30;
	shf.l.wrap.b32 	%r7254, %r7239, %r7239, 19;
	xor.b32  	%r7255, %r7253, %r7254;
	shf.l.wrap.b32 	%r7256, %r7239, %r7239, 10;
	xor.b32  	%r7257, %r7255, %r7256;
	xor.b32  	%r7258, %r7214, %r7185;
	and.b32  	%r7259, %r7239, %r7258;
	and.b32  	%r7260, %r7214, %r7185;
	xor.b32  	%r7261, %r7259, %r7260;
	add.s32 	%r7262, %r7257, %r7261;
	add.s32 	%r7263, %r7252, %r7160;
	add.s32 	%r7264, %r7262, %r7252;
	shf.l.wrap.b32 	%r7265, %r7263, %r7263, 26;
	shf.l.wrap.b32 	%r7266, %r7263, %r7263, 21;
	xor.b32  	%r7267, %r7265, %r7266;
	shf.l.wrap.b32 	%r7268, %r7263, %r7263, 7;
	xor.b32  	%r7269, %r7267, %r7268;
	and.b32  	%r7270, %r7263, %r7238;
	not.b32 	%r7271, %r7263;
	and.b32  	%r7272, %r7213, %r7271;
	or.b32  	%r7273, %r7270, %r7272;
	add.s32 	%r7274, %r7273, %r7184;
	add.s32 	%r7275, %r7274, %r7269;
	add.s32 	%r7276, %r7275, %r53;
	add.s32 	%r7277, %r7276, %r7198;
	shf.l.wrap.b32 	%r7278, %r7264, %r7264, 30;
	shf.l.wrap.b32 	%r7279, %r7264, %r7264, 19;
	xor.b32  	%r7280, %r7278, %r7279;
	shf.l.wrap.b32 	%r7281, %r7264, %r7264, 10;
	xor.b32  	%r7282, %r7280, %r7281;
	xor.b32  	%r7283, %r7239, %r7214;
	and.b32  	%r7284, %r7264, %r7283;
	and.b32  	%r7285, %r7239, %r7214;
	xor.b32  	%r7286, %r7284, %r7285;
	add.s32 	%r7287, %r7282, %r7286;
	add.s32 	%r7288, %r7277, %r7185;
	add.s32 	%r7289, %r7287, %r7277;
	shf.l.wrap.b32 	%r7290, %r7288, %r7288, 26;
	shf.l.wrap.b32 	%r7291, %r7288, %r7288, 21;
	xor.b32  	%r7292, %r7290, %r7291;
	shf.l.wrap.b32 	%r7293, %r7288, %r7288, 7;
	xor.b32  	%r7294, %r7292, %r7293;
	and.b32  	%r7295, %r7288, %r7263;
	not.b32 	%r7296, %r7288;
	and.b32  	%r7297, %r7238, %r7296;
	or.b32  	%r7298, %r7295, %r7297;
	ld.local.v4.u32 	{%r7299, %r7300, %r7301, %r7302}, [%rd1+240];
	add.s32 	%r7303, %r7298, %r7213;
	add.s32 	%r7304, %r7303, %r7294;
	add.s32 	%r7305, %r7304, %r85;
	add.s32 	%r7306, %r7305, %r7299;
	shf.l.wrap.b32 	%r7307, %r7289, %r7289, 30;
	shf.l.wrap.b32 	%r7308, %r7289, %r7289, 19;
	xor.b32  	%r7309, %r7307, %r7308;
	shf.l.wrap.b32 	%r7310, %r7289, %r7289, 10;
	xor.b32  	%r7311, %r7309, %r7310;
	xor.b32  	%r7312, %r7264, %r7239;
	and.b32  	%r7313, %r7289, %r7312;
	and.b32  	%r7314, %r7264, %r7239;
	xor.b32  	%r7315, %r7313, %r7314;
	add.s32 	%r7316, %r7311, %r7315;
	add.s32 	%r7317, %r7306, %r7214;
	add.s32 	%r7318, %r7316, %r7306;
	shf.l.wrap.b32 	%r7319, %r7317, %r7317, 26;
	shf.l.wrap.b32 	%r7320, %r7317, %r7317, 21;
	xor.b32  	%r7321, %r7319, %r7320;
	shf.l.wrap.b32 	%r7322, %r7317, %r7317, 7;
	xor.b32  	%r7323, %r7321, %r7322;
	and.b32  	%r7324, %r7317, %r7288;
	not.b32 	%r7325, %r7317;
	and.b32  	%r7326, %r7263, %r7325;
	or.b32  	%r7327, %r7324, %r7326;
	add.s32 	%r7328, %r7327, %r7238;
	add.s32 	%r7329, %r7328, %r7323;
	add.s32 	%r7330, %r7329, %r56;
	add.s32 	%r7331, %r7330, %r7300;
	shf.l.wrap.b32 	%r7332, %r7318, %r7318, 30;
	shf.l.wrap.b32 	%r7333, %r7318, %r7318, 19;
	xor.b32  	%r7334, %r7332, %r7333;
	shf.l.wrap.b32 	%r7335, %r7318, %r7318, 10;
	xor.b32  	%r7336, %r7334, %r7335;
	xor.b32  	%r7337, %r7289, %r7264;
	and.b32  	%r7338, %r7318, %r7337;
	and.b32  	%r7339, %r7289, %r7264;
	xor.b32  	%r7340, %r7338, %r7339;
	add.s32 	%r7341, %r7336, %r7340;
	add.s32 	%r7342, %r7331, %r7239;
	add.s32 	%r7343, %r7341, %r7331;
	shf.l.wrap.b32 	%r7344, %r7342, %r7342, 26;
	shf.l.wrap.b32 	%r7345, %r7342, %r7342, 21;
	xor.b32  	%r7346, %r7344, %r7345;
	shf.l.wrap.b32 	%r7347, %r7342, %r7342, 7;
	xor.b32  	%r7348, %r7346, %r7347;
	and.b32  	%r7349, %r7342, %r7317;
	not.b32 	%r7350, %r7342;
	and.b32  	%r7351, %r7288, %r7350;
	or.b32  	%r7352, %r7349, %r7351;
	add.s32 	%r7353, %r7352, %r7263;
	add.s32 	%r7354, %r7353, %r7348;
	add.s32 	%r7355, %r7354, %r86;
	add.s32 	%r7356, %r7355, %r7301;
	shf.l.wrap.b32 	%r7357, %r7343, %r7343, 30;
	shf.l.wrap.b32 	%r7358, %r7343, %r7343, 19;
	xor.b32  	%r7359, %r7357, %r7358;
	shf.l.wrap.b32 	%r7360, %r7343, %r7343, 10;
	xor.b32  	%r7361, %r7359, %r7360;
	xor.b32  	%r7362, %r7318, %r7289;
	and.b32  	%r7363, %r7343, %r7362;
	and.b32  	%r7364, %r7318, %r7289;
	xor.b32  	%r7365, %r7363, %r7364;
	add.s32 	%r7366, %r7361, %r7365;
	add.s32 	%r7367, %r7356, %r7264;
	add.s32 	%r7368, %r7366, %r7356;
	shf.l.wrap.b32 	%r7369, %r7367, %r7367, 26;
	shf.l.wrap.b32 	%r7370, %r7367, %r7367, 21;
	xor.b32  	%r7371, %r7369, %r7370;
	shf.l.wrap.b32 	%r7372, %r7367, %r7367, 7;
	xor.b32  	%r7373, %r7371, %r7372;
	and.b32  	%r7374, %r7367, %r7342;
	not.b32 	%r7375, %r7367;
	and.b32  	%r7376, %r7317, %r7375;
	or.b32  	%r7377, %r7374, %r7376;
	add.s32 	%r7378, %r7377, %r7288;
	add.s32 	%r7379, %r7378, %r7373;
	add.s32 	%r7380, %r7379, %r61;
	add.s32 	%r7381, %r7380, %r7302;
	shf.l.wrap.b32 	%r7382, %r7368, %r7368, 30;
	shf.l.wrap.b32 	%r7383, %r7368, %r7368, 19;
	xor.b32  	%r7384, %r7382, %r7383;
	shf.l.wrap.b32 	%r7385, %r7368, %r7368, 10;
	xor.b32  	%r7386, %r7384, %r7385;
	xor.b32  	%r7387, %r7343, %r7318;
	and.b32  	%r7388, %r7368, %r7387;
	and.b32  	%r7389, %r7343, %r7318;
	xor.b32  	%r7390, %r7388, %r7389;
	add.s32 	%r7391, %r7386, %r7390;
	add.s32 	%r7392, %r7381, %r7289;
	add.s32 	%r7393, %r7391, %r7381;
	add.s32 	%r7394, %r5723, %r7393;
	add.s32 	%r7395, %r5724, %r7368;
	add.s32 	%r7396, %r5725, %r7343;
	add.s32 	%r7397, %r5726, %r7318;
	add.s32 	%r7398, %r5727, %r7392;
	add.s32 	%r7399, %r5728, %r7367;
	add.s32 	%r7400, %r5729, %r7342;
	add.s32 	%r7401, %r5730, %r7317;
	shr.u32 	%r7402, %r7394, 24;
	cvt.u16.u32 	%rs13, %r7402;
	{ .reg .b16 tmp; mov.b32 {tmp, %rs14}, %r7394; }
	shr.u32 	%r7403, %r7394, 8;
	cvt.u16.u32 	%rs15, %r7403;
	cvt.u16.u32 	%rs16, %r7394;
	shr.u32 	%r7404, %r7395, 24;
	cvt.u16.u32 	%rs17, %r7404;
	{ .reg .b16 tmp; mov.b32 {tmp, %rs18}, %r7395; }
	shr.u32 	%r7405, %r7395, 8;
	cvt.u16.u32 	%rs19, %r7405;
	cvt.u16.u32 	%rs20, %r7395;
	shr.u32 	%r7406, %r7396, 24;
	cvt.u16.u32 	%rs21, %r7406;
	{ .reg .b16 tmp; mov.b32 {tmp, %rs22}, %r7396; }
	shr.u32 	%r7407, %r7396, 8;
	cvt.u16.u32 	%rs23, %r7407;
	cvt.u16.u32 	%rs24, %r7396;
	shr.u32 	%r7408, %r7397, 24;
	cvt.u16.u32 	%rs25, %r7408;
	{ .reg .b16 tmp; mov.b32 {tmp, %rs26}, %r7397; }
	shr.u32 	%r7409, %r7397, 8;
	cvt.u16.u32 	%rs27, %r7409;
	cvt.u16.u32 	%rs28, %r7397;
	shr.u32 	%r7410, %r7398, 24;
	cvt.u16.u32 	%rs29, %r7410;
	{ .reg .b16 tmp; mov.b32 {tmp, %rs30}, %r7398; }
	shr.u32 	%r7411, %r7398, 8;
	cvt.u16.u32 	%rs31, %r7411;
	cvt.u16.u32 	%rs32, %r7398;
	shr.u32 	%r7412, %r7399, 24;
	cvt.u16.u32 	%rs33, %r7412;
	{ .reg .b16 tmp; mov.b32 {tmp, %rs34}, %r7399; }
	shr.u32 	%r7413, %r7399, 8;
	cvt.u16.u32 	%rs35, %r7413;
	cvt.u16.u32 	%rs36, %r7399;
	shr.u32 	%r7414, %r7400, 24;
	cvt.u16.u32 	%rs37, %r7414;
	{ .reg .b16 tmp; mov.b32 {tmp, %rs38}, %r7400; }
	shr.u32 	%r7415, %r7400, 8;
	cvt.u16.u32 	%rs39, %r7415;
	cvt.u16.u32 	%rs40, %r7400;
	shr.u32 	%r7416, %r7401, 24;
	cvt.u16.u32 	%rs41, %r7416;
	{ .reg .b16 tmp; mov.b32 {tmp, %rs42}, %r7401; }
	shr.u32 	%r7417, %r7401, 8;
	cvt.u16.u32 	%rs43, %r7417;
	cvt.u16.u32 	%rs44, %r7401;
	ld.shared.u8 	%rs45, [_ZZ10qhash_mineE13shared_target+31];
	setp.gt.u16 	%p97, %rs45, %rs13;
	@%p97 bra 	$L__BB0_77;
	setp.lt.u16 	%p98, %rs45, %rs13;
	@%p98 bra 	$L__BB0_79;
	ld.shared.u8 	%rs46, [_ZZ10qhash_mineE13shared_target+30];
	and.b16  	%rs165, %rs14, 255;
	setp.gt.u16 	%p99, %rs46, %rs165;
	@%p99 bra 	$L__BB0_77;
	setp.lt.u16 	%p100, %rs46, %rs165;
	@%p100 bra 	$L__BB0_79;
	ld.shared.u8 	%rs47, [_ZZ10qhash_mineE13shared_target+29];
	and.b16  	%rs167, %rs15, 255;
	setp.gt.u16 	%p101, %rs47, %rs167;
	@%p101 bra 	$L__BB0_77;
	setp.lt.u16 	%p102, %rs47, %rs167;
	@%p102 bra 	$L__BB0_79;
	ld.shared.u8 	%rs48, [_ZZ10qhash_mineE13shared_target+28];
	and.b16  	%rs169, %rs16, 255;
	setp.gt.u16 	%p103, %rs48, %rs169;
	@%p103 bra 	$L__BB0_77;
	setp.lt.u16 	%p104, %rs48, %rs169;
	@%p104 bra 	$L__BB0_79;
	ld.shared.u8 	%rs49, [_ZZ10qhash_mineE13shared_target+27];
	setp.gt.u16 	%p105, %rs49, %rs17;
	@%p105 bra 	$L__BB0_77;
	setp.lt.u16 	%p106, %rs49, %rs17;
	@%p106 bra 	$L__BB0_79;
	ld.shared.u8 	%rs50, [_ZZ10qhash_mineE13shared_target+26];
	and.b16  	%rs171, %rs18, 255;
	setp.gt.u16 	%p107, %rs50, %rs171;
	@%p107 bra 	$L__BB0_77;
	setp.lt.u16 	%p108, %rs50, %rs171;
	@%p108 bra 	$L__BB0_79;
	ld.shared.u8 	%rs51, [_ZZ10qhash_mineE13shared_target+25];
	and.b16  	%rs173, %rs19, 255;
	setp.gt.u16 	%p109, %rs51, %rs173;
	@%p109 bra 	$L__BB0_77;
	setp.lt.u16 	%p110, %rs51, %rs173;
	@%p110 bra 	$L__BB0_79;
	ld.shared.u8 	%rs52, [_ZZ10qhash_mineE13shared_target+24];
	and.b16  	%rs175, %rs20, 255;
	setp.gt.u16 	%p111, %rs52, %rs175;
	@%p111 bra 	$L__BB0_77;
	setp.lt.u16 	%p112, %rs52, %rs175;
	@%p112 bra 	$L__BB0_79;
	ld.shared.u8 	%rs53, [_ZZ10qhash_mineE13shared_target+23];
	setp.gt.u16 	%p113, %rs53, %rs21;
	@%p113 bra 	$L__BB0_77;
	setp.lt.u16 	%p114, %rs53, %rs21;
	@%p114 bra 	$L__BB0_79;
	ld.shared.u8 	%rs54, [_ZZ10qhash_mineE13shared_target+22];
	and.b16  	%rs177, %rs22, 255;
	setp.gt.u16 	%p115, %rs54, %rs177;
	@%p115 bra 	$L__BB0_77;
	setp.lt.u16 	%p116, %rs54, %rs177;
	@%p116 bra 	$L__BB0_79;
	ld.shared.u8 	%rs55, [_ZZ10qhash_mineE13shared_target+21];
	and.b16  	%rs179, %rs23, 255;
	setp.gt.u16 	%p117, %rs55, %rs179;
	@%p117 bra 	$L__BB0_77;
	setp.lt.u16 	%p118, %rs55, %rs179;
	@%p118 bra 	$L__BB0_79;
	ld.shared.u8 	%rs56, [_ZZ10qhash_mineE13shared_target+20];
	and.b16  	%rs181, %rs24, 255;
	setp.gt.u16 	%p119, %rs56, %rs181;
	@%p119 bra 	$L__BB0_77;
	setp.lt.u16 	%p120, %rs56, %rs181;
	@%p120 bra 	$L__BB0_79;
	ld.shared.u8 	%rs57, [_ZZ10qhash_mineE13shared_target+19];
	setp.gt.u16 	%p121, %rs57, %rs25;
	@%p121 bra 	$L__BB0_77;
	setp.lt.u16 	%p122, %rs57, %rs25;
	@%p122 bra 	$L__BB0_79;
	ld.shared.u8 	%rs58, [_ZZ10qhash_mineE13shared_target+18];
	and.b16  	%rs183, %rs26, 255;
	setp.gt.u16 	%p123, %rs58, %rs183;
	@%p123 bra 	$L__BB0_77;
	setp.lt.u16 	%p124, %rs58, %rs183;
	@%p124 bra 	$L__BB0_79;
	ld.shared.u8 	%rs59, [_ZZ10qhash_mineE13shared_target+17];
	and.b16  	%rs185, %rs27, 255;
	setp.gt.u16 	%p125, %rs59, %rs185;
	@%p125 bra 	$L__BB0_77;
	setp.lt.u16 	%p126, %rs59, %rs185;
	@%p126 bra 	$L__BB0_79;
	ld.shared.u8 	%rs60, [_ZZ10qhash_mineE13shared_target+16];
	and.b16  	%rs187, %rs28, 255;
	setp.gt.u16 	%p127, %rs60, %rs187;
	@%p127 bra 	$L__BB0_77;
	setp.lt.u16 	%p128, %rs60, %rs187;
	@%p128 bra 	$L__BB0_79;
	ld.shared.u8 	%rs61, [_ZZ10qhash_mineE13shared_target+15];
	setp.gt.u16 	%p129, %rs61, %rs29;
	@%p129 bra 	$L__BB0_77;
	setp.lt.u16 	%p130, %rs61, %rs29;
	@%p130 bra 	$L__BB0_79;
	ld.shared.u8 	%rs62, [_ZZ10qhash_mineE13shared_target+14];
	and.b16  	%rs189, %rs30, 255;
	setp.gt.u16 	%p131, %rs62, %rs189;
	@%p131 bra 	$L__BB0_77;
	setp.lt.u16 	%p132, %rs62, %rs189;
	@%p132 bra 	$L__BB0_79;
	ld.shared.u8 	%rs63, [_ZZ10qhash_mineE13shared_target+13];
	and.b16  	%rs191, %rs31, 255;
	setp.gt.u16 	%p133, %rs63, %rs191;
	@%p133 bra 	$L__BB0_77;
	setp.lt.u16 	%p134, %rs63, %rs191;
	@%p134 bra 	$L__BB0_79;
	ld.shared.u8 	%rs64, [_ZZ10qhash_mineE13shared_target+12];
	and.b16  	%rs193, %rs32, 255;
	setp.gt.u16 	%p135, %rs64, %rs193;
	@%p135 bra 	$L__BB0_77;
	setp.lt.u16 	%p136, %rs64, %rs193;
	@%p136 bra 	$L__BB0_79;
	ld.shared.u8 	%rs65, [_ZZ10qhash_mineE13shared_target+11];
	setp.gt.u16 	%p137, %rs65, %rs33;
	@%p137 bra 	$L__BB0_77;
	setp.lt.u16 	%p138, %rs65, %rs33;
	@%p138 bra 	$L__BB0_79;
	ld.shared.u8 	%rs66, [_ZZ10qhash_mineE13shared_target+10];
	and.b16  	%rs195, %rs34, 255;
	setp.gt.u16 	%p139, %rs66, %rs195;
	@%p139 bra 	$L__BB0_77;
	setp.lt.u16 	%p140, %rs66, %rs195;
	@%p140 bra 	$L__BB0_79;
	ld.shared.u8 	%rs67, [_ZZ10qhash_mineE13shared_target+9];
	and.b16  	%rs197, %rs35, 255;
	setp.gt.u16 	%p141, %rs67, %rs197;
	@%p141 bra 	$L__BB0_77;
	setp.lt.u16 	%p142, %rs67, %rs197;
	@%p142 bra 	$L__BB0_79;
	ld.shared.u8 	%rs68, [_ZZ10qhash_mineE13shared_target+8];
	and.b16  	%rs199, %rs36, 255;
	setp.gt.u16 	%p143, %rs68, %rs199;
	@%p143 bra 	$L__BB0_77;
	setp.lt.u16 	%p144, %rs68, %rs199;
	@%p144 bra 	$L__BB0_79;
	ld.shared.u8 	%rs69, [_ZZ10qhash_mineE13shared_target+7];
	setp.gt.u16 	%p145, %rs69, %rs37;
	@%p145 bra 	$L__BB0_77;
	setp.lt.u16 	%p146, %rs69, %rs37;
	@%p146 bra 	$L__BB0_79;
	ld.shared.u8 	%rs70, [_ZZ10qhash_mineE13shared_target+6];
	and.b16  	%rs201, %rs38, 255;
	setp.gt.u16 	%p147, %rs70, %rs201;
	@%p147 bra 	$L__BB0_77;
	setp.lt.u16 	%p148, %rs70, %rs201;
	@%p148 bra 	$L__BB0_79;
	ld.shared.u8 	%rs71, [_ZZ10qhash_mineE13shared_target+5];
	and.b16  	%rs203, %rs39, 255;
	setp.gt.u16 	%p149, %rs71, %rs203;
	@%p149 bra 	$L__BB0_77;
	setp.lt.u16 	%p150, %rs71, %rs203;
	@%p150 bra 	$L__BB0_79;
	ld.shared.u8 	%rs72, [_ZZ10qhash_mineE13shared_target+4];
	and.b16  	%rs205, %rs40, 255;
	setp.gt.u16 	%p151, %rs72, %rs205;
	@%p151 bra 	$L__BB0_77;
	setp.lt.u16 	%p152, %rs72, %rs205;
	@%p152 bra 	$L__BB0_79;
	ld.shared.u8 	%rs73, [_ZZ10qhash_mineE13shared_target+3];
	setp.gt.u16 	%p153, %rs73, %rs41;
	@%p153 bra 	$L__BB0_77;
	setp.lt.u16 	%p154, %rs73, %rs41;
	@%p154 bra 	$L__BB0_79;
	ld.shared.u8 	%rs74, [_ZZ10qhash_mineE13shared_target+2];
	and.b16  	%rs207, %rs42, 255;
	setp.gt.u16 	%p155, %rs74, %rs207;
	@%p155 bra 	$L__BB0_77;
	setp.lt.u16 	%p156, %rs74, %rs207;
	@%p156 bra 	$L__BB0_79;
	ld.shared.u8 	%rs75, [_ZZ10qhash_mineE13shared_target+1];
	and.b16  	%rs209, %rs43, 255;
	setp.gt.u16 	%p157, %rs75, %rs209;
	@%p157 bra 	$L__BB0_77;
	setp.lt.u16 	%p158, %rs75, %rs209;
	ld.shared.u8 	%rs211, [_ZZ10qhash_mineE13shared_target];
	and.b16  	%rs214, %rs44, 255;
	setp.lt.u16 	%p159, %rs211, %rs214;
	or.pred  	%p160, %p158, %p159;
	@%p160 bra 	$L__BB0_79;
$L__BB0_77:
	ld.param.u64 	%rd221, [qhash_mine_param_5];
	ld.param.u32 	%r7428, [qhash_mine_param_3];
	cvta.to.global.u64 	%rd219, %rd221;
	mov.u32 	%r7418, %ctaid.x;
	mov.u32 	%r7419, %ntid.x;
	mov.u32 	%r7420, %tid.x;
	mad.lo.s32 	%r7421, %r7418, %r7419, %r7420;
	add.s32 	%r7422, %r7428, %r7421;
	atom.relaxed.global.cas.b32 	%r7423, [%rd219], -1, %r7422;
	setp.ne.s32 	%p161, %r7423, -1;
	@%p161 bra 	$L__BB0_79;
	ld.param.u64 	%rd222, [qhash_mine_param_6];
	cvta.to.global.u64 	%rd220, %rd222;
	st.global.u8 	[%rd220], %rs13;
	st.global.u8 	[%rd220+1], %rs14;
	st.global.u8 	[%rd220+2], %rs15;
	st.global.u8 	[%rd220+3], %rs16;
	st.global.u8 	[%rd220+4], %rs17;
	st.global.u8 	[%rd220+5], %rs18;
	st.global.u8 	[%rd220+6], %rs19;
	st.global.u8 	[%rd220+7], %rs20;
	st.global.u8 	[%rd220+8], %rs21;
	st.global.u8 	[%rd220+9], %rs22;
	st.global.u8 	[%rd220+10], %rs23;
	st.global.u8 	[%rd220+11], %rs24;
	st.global.u8 	[%rd220+12], %rs25;
	st.global.u8 	[%rd220+13], %rs26;
	st.global.u8 	[%rd220+14], %rs27;
	st.global.u8 	[%rd220+15], %rs28;
	st.global.u8 	[%rd220+16], %rs29;
	st.global.u8 	[%rd220+17], %rs30;
	st.global.u8 	[%rd220+18], %rs31;
	st.global.u8 	[%rd220+19], %rs32;
	st.global.u8 	[%rd220+20], %rs33;
	st.global.u8 	[%rd220+21], %rs34;
	st.global.u8 	[%rd220+22], %rs35;
	st.global.u8 	[%rd220+23], %rs36;
	st.global.u8 	[%rd220+24], %rs37;
	st.global.u8 	[%rd220+25], %rs38;
	st.global.u8 	[%rd220+26], %rs39;
	st.global.u8 	[%rd220+27], %rs40;
	st.global.u8 	[%rd220+28], %rs41;
	st.global.u8 	[%rd220+29], %rs42;
	st.global.u8 	[%rd220+30], %rs43;
	st.global.u8 	[%rd220+31], %rs44;
$L__BB0_79:
	ret;

}


// ===== COMPILED SASS (sm_100) =====

	.target	sm_100

	.elftype	@"ET_EXEC"


//--------------------- .note.nv.tkinfo           --------------------------
	.section	.note.nv.tkinfo,"",@"SHT_NOTE"
	.sectionflags	@"SHF_NOTE_NV_TKINFO"
	.tkinfo
        /*0018*/ 	.word	0x00000002
        /*0030*/ 	.string	""
        /*0030*/ 	.string	"ptxas"
        /*0030*/ 	.string	"Cuda compilation tools, release 13.0, V13.0.88"
        /*0030*/ 	.string	"Build cuda_13.0.r13.0/compiler.36424714_0"
        /*0030*/ 	.string	"-arch sm_100 -m 64 "



//--------------------- .note.nv.cuinfo           --------------------------
	.section	.note.nv.cuinfo,"",@"SHT_NOTE"
	.sectionflags	@"SHF_NOTE_NV_CUINFO"
        /*0018*/ 	.short	0x0002
        /*001a*/ 	.short	0x0064
        /*001c*/ 	.short	0x0082
	.zero		2


//--------------------- .nv.info                  --------------------------
	.section	.nv.info,"",@"SHT_CUDA_INFO"
	.align	4


	//----- nvinfo : EIATTR_REGCOUNT
	.align		4
        /*0000*/ 	.byte	0x04, 0x2f
        /*0002*/ 	.short	(.L_2 - .L_1)
	.align		4
.L_1:
        /*0004*/ 	.word	index@(qhash_mine)
        /*0008*/ 	.word	0x00000038


	//----- nvinfo : EIATTR_FRAME_SIZE
	.align		4
.L_2:
        /*000c*/ 	.byte	0x04, 0x11
        /*000e*/ 	.short	(.L_4 - .L_3)
	.align		4
.L_3:
        /*0010*/ 	.word	index@(qhash_mine)
        /*0014*/ 	.word	0x00000100


	//----- nvinfo : EIATTR_MIN_STACK_SIZE
	.align		4
.L_4:
        /*0018*/ 	.byte	0x04, 0x12
        /*001a*/ 	.short	(.L_6 - .L_5)
	.align		4
.L_5:
        /*001c*/ 	.word	index@(qhash_mine)
        /*0020*/ 	.word	0x00000100
.L_6:


//--------------------- .nv.compat                --------------------------
	.section	.nv.compat,"",@"SHT_CUDA_COMPAT_INFO"
	.align	4
        /*0000*/ 	.byte	0x02, 0x09, 0x00, 0x00, 0x02, 0x02, 0x01, 0x00, 0x02, 0x05, 0x05, 0x00, 0x03, 0x07, 0x01, 0x01
        /*0010*/ 	.byte	0x02, 0x03, 0x00, 0x00, 0x02, 0x06, 0x01, 0x00, 0x04, 0x0b, 0x08, 0x00, 0x01, 0x00, 0x00, 0x00
        /*0020*/ 	.byte	0x00, 0x00, 0x00, 0x00


//--------------------- .nv.info.qhash_mine       --------------------------
	.section	.nv.info.qhash_mine,"",@"SHT_CUDA_INFO"
	.sectionflags	@""
	.align	4


	//----- nvinfo : EIATTR_CUDA_API_VERSION
	.align		4
        /*0000*/ 	.byte	0x04, 0x37
        /*0002*/ 	.short	(.L_8 - .L_7)
.L_7:
        /*0004*/ 	.word	0x00000082


	//----- nvinfo : EIATTR_KPARAM_INFO
	.align		4
.L_8:
        /*0008*/ 	.byte	0x04, 0x17
        /*000a*/ 	.short	(.L_10 - .L_9)
.L_9:
        /*000c*/ 	.word	0x00000000
        /*0010*/ 	.short	0x0007
        /*0012*/ 	.short	0x0030
        /*0014*/ 	.byte	0x00, 0xf5, 0x21, 0x00


	//----- nvinfo : EIATTR_KPARAM_INFO
	.align		4
.L_10:
        /*0018*/ 	.byte	0x04, 0x17
        /*001a*/ 	.short	(.L_12 - .L_11)
.L_11:
        /*001c*/ 	.word	0x00000000
        /*0020*/ 	.short	0x0006
        /*0022*/ 	.short	0x0028
        /*0024*/ 	.byte	0x00, 0xf5, 0x21, 0x00


	//----- nvinfo : EIATTR_KPARAM_INFO
	.align		4
.L_12:
        /*0028*/ 	.byte	0x04, 0x17
        /*002a*/ 	.short	(.L_14 - .L_13)
.L_13:
        /*002c*/ 	.word	0x00000000
        /*0030*/ 	.short	0x0005
        /*0032*/ 	.short	0x0020
        /*0034*/ 	.byte	0x00, 0xf5, 0x21, 0x00


	//----- nvinfo : EIATTR_KPARAM_INFO
	.align		4
.L_14:
        /*0038*/ 	.byte	0x04, 0x17
        /*003a*/ 	.short	(.L_16 - .L_15)
.L_15:
        /*003c*/ 	.word	0x00000000
        /*0040*/ 	.short	0x0004
        /*0042*/ 	.short	0x001c
        /*0044*/ 	.byte	0x00, 0xf0, 0x11, 0x00


	//----- nvinfo : EIATTR_KPARAM_INFO
	.align		4
.L_16:
        /*0048*/ 	.byte	0x04, 0x17
        /*004a*/ 	.short	(.L_18 - .L_17)
.L_17:
        /*004c*/ 	.word	0x00000000
        /*0050*/ 	.short	0x0003
        /*0052*/ 	.short	0x0018
        /*0054*/ 	.byte	0x00, 0xf0, 0x11, 0x00


	//----- nvinfo : EIATTR_KPARAM_INFO
	.align		4
.L_18:
        /*0058*/ 	.byte	0x04, 0x17
        /*005a*/ 	.short	(.L_20 - .L_19)
.L_19:
        /*005c*/ 	.word	0x00000000
        /*0060*/ 	.short	0x0002
        /*0062*/ 	.short	0x0010
        /*0064*/ 	.byte	0x00, 0xf5, 0x21, 0x00


	//----- nvinfo : EIATTR_KPARAM_INFO
	.align		4
.L_20:
        /*0068*/ 	.byte	0x04, 0x17
        /*006a*/ 	.short	(.L_22 - .L_21)
.L_21:
        /*006c*/ 	.word	0x00000000
        /*0070*/ 	.short	0x0001
        /*0072*/ 	.short	0x0008
        /*0074*/ 	.byte	0x00, 0xf0, 0x11, 0x00


	//----- nvinfo : EIATTR_KPARAM_INFO
	.align		4
.L_22:
        /*0078*/ 	.byte	0x04, 0x17
        /*007a*/ 	.short	(.L_24 - .L_23)
.L_23:
        /*007c*/ 	.word	0x00000000
        /*0080*/ 	.short	0x0000
        /*0082*/ 	.short	0x0000
        /*0084*/ 	.byte	0x00, 0xf5, 0x21, 0x00


	//----- nvinfo : EIATTR_SPARSE_MMA_MASK
	.align		4
.L_24:
        /*0088*/ 	.byte	0x03, 0x50
        /*008a*/ 	.short	0x0000


	//----- nvinfo : EIATTR_MAXREG_COUNT
	.align		4
        /*008c*/ 	.byte	0x03, 0x1b
        /*008e*/ 	.short	0x00ff


	//----- nvinfo : EIATTR_NUM_BARRIERS
	.align		4
        /*0090*/ 	.byte	0x02, 0x4c
        /*0092*/ 	.byte	0x01
	.zero		1


	//----- nvinfo : EIATTR_MERCURY_ISA_VERSION
	.align		4
        /*0094*/ 	.byte	0x03, 0x5f
        /*0096*/ 	.short	0x0101


	//----- nvinfo : EIATTR_VRC_CTA_INIT_COUNT
	.align		4
        /*0098*/ 	.byte	0x02, 0x4a
	.zero		1
	.zero		1


	//----- nvinfo : EIATTR_EXIT_INSTR_OFFSETS
	.align		4
        /*009c*/ 	.byte	0x04, 0x1c
        /*009e*/ 	.short	(.L_26 - .L_25)


	//   ....[0]....
.L_25:
        /*00a0*/ 	.word	0x00000080


	//   ....[1]....
        /*00a4*/ 	.word	0x0000ae10


	//   ....[2]....
        /*00a8*/ 	.word	0x0000ae40


	//   ....[3]....
        /*00ac*/ 	.word	0x0000ae70


	//   ....[4]....
        /*00b0*/ 	.word	0x00013070


	//   ....[5]....
        /*00b4*/ 	.word	0x000130d0


	//   ....[6]....
        /*00b8*/ 	.word	0x00013130


	//   ....[7]....
        /*00bc*/ 	.word	0x00013190


	//   ....[8]....
        /*00c0*/ 	.word	0x000131e0


	//   ....[9]....
        /*00c4*/ 	.word	0x00013240


	//   ....[10]....
        /*00c8*/ 	.word	0x000132a0


	//   ....[11]....
        /*00cc*/ 	.word	0x00013300


	//   ....[12]....
        /*00d0*/ 	.word	0x00013350


	//   ....[13]....
        /*00d4*/ 	.word	0x000133b0


	//   ....[14]....
        /*00d8*/ 	.word	0x00013410


	//   ....[15]....
        /*00dc*/ 	.word	0x00013470


	//   ....[16]....
        /*00e0*/ 	.word	0x000134c0


	//   ....[17]....
        /*00e4*/ 	.word	0x00013520


	//   ....[18]....
        /*00e8*/ 	.word	0x00013580


	//   ....[19]....
        /*00ec*/ 	.word	0x000135e0


	//   ....[20]....
        /*00f0*/ 	.word	0x00013630


	//   ....[21]....
        /*00f4*/ 	.word	0x00013690


	//   ....[22]....
        /*00f8*/ 	.word	0x000136f0


	//   ....[23]....
        /*00fc*/ 	.word	0x00013750


	//   ....[24]....
        /*0100*/ 	.word	0x000137a0


	//   ....[25]....
        /*0104*/ 	.word	0x00013800


	//   ....[26]....
        /*0108*/ 	.word	0x00013860


	//   ....[27]....
        /*010c*/ 	.word	0x000138c0


	//   ....[28]....
        /*0110*/ 	.word	0x00013910


	//   ....[29]....
        /*0114*/ 	.word	0x00013970


	//   ....[30]....
        /*0118*/ 	.word	0x000139d0


	//   ....[31]....
        /*011c*/ 	.word	0x00013a30


	//   ....[32]....
        /*0120*/ 	.word	0x00013a80


	//   ....[33]....
        /*0124*/ 	.word	0x00013ae0


	//   ....[34]....
        /*0128*/ 	.word	0x00013b70


	//   ....[35]....
        /*012c*/ 	.word	0x00013c40


	//   ....[36]....
        /*0130*/ 	.word	0x00013e60


	//----- nvinfo : EIATTR_CRS_STACK_SIZE
	.align		4
.L_26:
        /*0134*/ 	.byte	0x04, 0x1e
        /*0136*/ 	.short	(.L_28 - .L_27)
.L_27:
        /*0138*/ 	.word	0x00000000


	//----- nvinfo : EIATTR_CBANK_PARAM_SIZE
	.align		4
.L_28:
        /*013c*/ 	.byte	0x03, 0x19
        /*013e*/ 	.short	0x0038


	//----- nvinfo : EIATTR_PARAM_CBANK
	.align		4
        /*0140*/ 	.byte	0x04, 0x0a
        /*0142*/ 	.short	(.L_30 - .L_29)
	.align		4
.L_29:
        /*0144*/ 	.word	index@(.nv.constant0.qhash_mine)
        /*0148*/ 	.short	0x0380
        /*014a*/ 	.short	0x0038


	//----- nvinfo : EIATTR_SW_WAR
	.align		4
.L_30:
        /*014c*/ 	.byte	0x04, 0x36
        /*014e*/ 	.short	(.L_32 - .L_31)
.L_31:
        /*0150*/ 	.word	0x00000008
.L_32:


//--------------------- .nv.callgraph             --------------------------
	.section	.nv.callgraph,"",@"SHT_CUDA_CALLGRAPH"
	.align	4
	.sectionentsize	8
	.align		4
        /*0000*/ 	.word	0x00000000
	.align		4
        /*0004*/ 	.word	0xffffffff
	.align		4
        /*0008*/ 	.word	0x00000000
	.align		4
        /*000c*/ 	.word	0xfffffffe
	.align		4
        /*0010*/ 	.word	0x00000000
	.align		4
        /*0014*/ 	.word	0xfffffffd
	.align		4
        /*0018*/ 	.word	0x00000000
	.align		4
        /*001c*/ 	.word	0xfffffffc


//--------------------- .nv.constant3             --------------------------
	.section	.nv.constant3,"a",@progbits
	.align	4
.nv.constant3:
	.type		K,@object
	.size		K,(.L_0 - K)
K:
        /*0000*/ 	.byte	0x98, 0x2f, 0x8a, 0x42, 0x91, 0x44, 0x37, 0x71, 0xcf, 0xfb, 0xc0, 0xb5, 0xa5, 0xdb, 0xb5, 0xe9
        /* <DEDUP_REMOVED lines=15> */
.L_0:


//--------------------- .text.qhash_mine          --------------------------
	.section	.text.qhash_mine,"ax",@progbits
	.align	128
        .global         qhash_mine
        .type           qhash_mine,@function
        .size           qhash_mine,(.L_x_9 - qhash_mine)
        .other          qhash_mine,@"STO_CUDA_ENTRY STV_DEFAULT"
qhash_mine:
.text.qhash_mine:
[----:B------:R-:W0:Y:S01]  /*0000*/  LDC R1, c[0x0][0x37c] ;  /* 0x0000df00ff017b82 */ /* 0x000e220000000800 */
[----:B------:R-:W1:Y:S07]  /*0010*/  S2R R9, SR_TID.X ;  /* 0x0000000000097919 */ /* 0x000e6e0000002100 */
[----:B------:R-:W1:Y:S01]  /*0020*/  S2UR UR8, SR_CTAID.X ;  /* 0x00000000000879c3 */ /* 0x000e620000002500 */
[----:B------:R-:W2:Y:S01]  /*0030*/  LDCU UR4, c[0x0][0x39c] ;  /* 0x00007380ff0477ac */ /* 0x000ea20008000800 */
[----:B0-----:R-:W-:-:S06]  /*0040*/  VIADD R1, R1, 0xffffff00 ;  /* 0xffffff0001017836 */ /* 0x001fcc0000000000 */
[----:B------:R-:W1:Y:S02]  /*0050*/  LDC R33, c[0x0][0x360] ;  /* 0x0000d800ff217b82 */ /* 0x000e640000000800 */
[----:B-1----:R-:W-:-:S05]  /*0060*/  IMAD R33, R33, UR8, R9 ;  /* 0x0000000821217c24 */ /* 0x002fca000f8e0209 */
[----:B--2---:R-:W-:-:S13]  /*0070*/  ISETP.GE.U32.AND P0, PT, R33, UR4, PT ;  /* 0x0000000421007c0c */ /* 0x004fda000bf06070 */
[----:B------:R-:W-:Y:S05]  /*0080*/  @P0 EXIT ;  /* 0x000000000000094d */ /* 0x000fea0003800000 */
[----:B------:R-:W0:Y:S01]  /*0090*/  LDCU UR4, c[0x0][0x398] ;  /* 0x00007300ff0477ac */ /* 0x000e220008000800 */
[----:B------:R-:W-:Y:S01]  /*00a0*/  ISETP.GT.U32.AND P0, PT, R9, 0x4b, PT ;  /* 0x0000004b0900780c */ /* 0x000fe20003f04070 */
[----:B------:R-:W-:Y:S01]  /*00b0*/  BSSY.RECONVERGENT B0, `(.L_x_0) ;  /* 0x0000016000007945 */ /* 0x000fe20003800200 */
[----:B------:R-:W1:Y:S01]  /*00c0*/  LDCU.64 UR6, c[0x0][0x358] ;  /* 0x00006b00ff0677ac */ /* 0x000e620008000a00 */
[----:B0-----:R-:W-:-:S10]  /*00d0*/  VIADD R33, R33, UR4 ;  /* 0x0000000421217c36 */ /* 0x001fd40008000000 */
[----:B------:R-:W-:Y:S05]  /*00e0*/  @P0 BRA `(.L_x_1) ;  /* 0x0000000000480947 */ /* 0x000fea0003800000 */
[----:B------:R-:W-:Y:S01]  /*00f0*/  ISETP.GT.U32.AND P0, PT, R9, 0x1f, PT ;  /* 0x0000001f0900780c */ /* 0x000fe20003f04070 */
[----:B------:R-:W0:-:S12]  /*0100*/  LDCU.64 UR4, c[0x0][0x380] ;  /* 0x00007000ff0477ac */ /* 0x000e180008000a00 */
[----:B------:R-:W2:Y:S01]  /*0110*/  @!P0 LDC.64 R4, c[0x0][0x390] ;  /* 0x0000e400ff048b82 */ /* 0x000ea20000000a00 */
[----:B0-----:R-:W-:-:S05]  /*0120*/  IADD3 R2, P1, PT, R9, UR4, RZ ;  /* 0x0000000409027c10 */ /* 0x001fca000ff3e0ff */
[----:B------:R-:W-:-:S05]  /*0130*/  IMAD.X R3, RZ, RZ, UR5, P1 ;  /* 0x00000005ff037e24 */ /* 0x000fca00088e06ff */
[----:B-1----:R-:W3:Y:S01]  /*0140*/  LDG.E.U8.CONSTANT R2, desc[UR6][R2.64] ;  /* 0x0000000602027981 */ /* 0x002ee2000c1e9100 */
[----:B--2---:R-:W-:-:S05]  /*0150*/  @!P0 IADD3 R4, P2, PT, R9, R4, RZ ;  /* 0x0000000409048210 */ /* 0x004fca0007f5e0ff */
[----:B------:R-:W-:-:S05]  /*0160*/  @!P0 IMAD.X R5, RZ, RZ, R5, P2 ;  /* 0x000000ffff058224 */ /* 0x000fca00010e0605 */
[----:B------:R-:W2:Y:S01]  /*0170*/  @!P0 LDG.E.U8.CONSTANT R4, desc[UR6][R4.64] ;  /* 0x0000000604048981 */ /* 0x000ea2000c1e9100 */
[----:B------:R-:W0:Y:S01]  /*0180*/  S2R R7, SR_CgaCtaId ;  /* 0x0000000000077919 */ /* 0x000e220000008800 */
[----:B------:R-:W-:-:S05]  /*0190*/  MOV R0, 0x400 ;  /* 0x0000040000007802 */ /* 0x000fca0000000f00 */
[----:B------:R-:W-:Y:S01]  /*01a0*/  @!P0 VIADD R6, R0, 0x4c ;  /* 0x0000004c00068836 */ /* 0x000fe20000000000 */
[----:B0-----:R-:W-:-:S04]  /*01b0*/  LEA R0, R7, R0, 0x18 ;  /* 0x0000000007007211 */ /* 0x001fc800078ec0ff */
[----:B------:R-:W-:Y:S01]  /*01c0*/  @!P0 LEA R6, R7, R6, 0x18 ;  /* 0x0000000607068211 */ /* 0x000fe200078ec0ff */
[----:B------:R-:W-:-:S04]  /*01d0*/  IMAD.IADD R7, R0, 0x1, R9 ;  /* 0x0000000100077824 */ /* 0x000fc800078e0209 */
[----:B------:R-:W-:Y:S01]  /*01e0*/  @!P0 IMAD.IADD R9, R6, 0x1, R9 ;  /* 0x0000000106098824 */ /* 0x000fe200078e0209 */
[----:B---3--:R0:W-:Y:S04]  /*01f0*/  STS.U8 [R7], R2 ;  /* 0x0000000207007388 */ /* 0x0081e80000000000 */
[----:B--2---:R0:W-:Y:S02]  /*0200*/  @!P0 STS.U8 [R9], R4 ;  /* 0x0000000409008388 */ /* 0x0041e40000000000 */
.L_x_1:
[----:B-1----:R-:W-:Y:S05]  /*0210*/  BSYNC.RECONVERGENT B0 ;  /* 0x0000000000007941 */ /* 0x002fea0003800200 */
.L_x_0:
[----:B------:R-:W1:Y:S08]  /*0220*/  S2UR UR5, SR_CgaCtaId ;  /* 0x00000000000579c3 */ /* 0x000e700000008800 */
[----:B------:R-:W-:Y:S06]  /*0230*/  BAR.SYNC.DEFER_BLOCKING 0x0 ;  /* 0x0000000000007b1d */ /* 0x000fec0000010000 */
[----:B------:R-:W-:-:S02]  /*0240*/  UMOV UR4, 0x400 ;  /* 0x0000040000047882 */ /* 0x000fc40000000000 */
[----:B-1----:R-:W-:-:S09]  /*0250*/  ULEA UR4, UR5, UR4, 0x18 ;  /* 0x0000000405047291 */ /* 0x002fd2000f8ec0ff */
[----:B------:R-:W-:Y:S04]  /*0260*/  LDS.U8 R0, [UR4+0x11] ;  /* 0x00001104ff007984 */ /* 0x000fe80008000000 */
[----:B------:R-:W1:Y:S04]  /*0270*/  LDS.U8 R3, [UR4+0x10] ;  /* 0x00001004ff037984 */ /* 0x000e680008000000 */
[----:B------:R-:W-:Y:S04]  /*0280*/  LDS.U8 R6, [UR4+0x19] ;  /* 0x00001904ff067984 */ /* 0x000fe80008000000 */
[----:B------:R-:W2:Y:S04]  /*0290*/  LDS.U8 R15, [UR4+0x18] ;  /* 0x00001804ff0f7984 */ /* 0x000ea80008000000 */
[----:B------:R-:W-:Y:S04]  /*02a0*/  LDS.U8 R8, [UR4+0x1d] ;  /* 0x00001d04ff087984 */ /* 0x000fe80008000000 */
[----:B------:R-:W3:Y:S04]  /*02b0*/  LDS.U8 R25, [UR4+0x1c] ;  /* 0x00001c04ff197984 */ /* 0x000ee80008000000 */
[----:B0-----:R-:W0:Y:S04]  /*02c0*/  LDS.U8 R7, [UR4+0x1a] ;  /* 0x00001a04ff077984 */ /* 0x001e280008000000 */
[----:B------:R-:W4:Y:S04]  /*02d0*/  LDS.U8 R4, [UR4+0x12] ;  /* 0x00001204ff047984 */ /* 0x000f280008000000 */
[----:B------:R-:W5:Y:S04]  /*02e0*/  LDS.U8 R12, [UR4+0x1e] ;  /* 0x00001e04ff0c7984 */ /* 0x000f680008000000 */
[----:B------:R-:W-:Y:S04]  /*02f0*/  LDS.U8 R2, [UR4+0x15] ;  /* 0x00001504ff027984 */ /* 0x000fe80008000000 */
[----:B------:R-:W5:Y:S01]  /*0300*/  LDS.U8 R13, [UR4+0x14] ;  /* 0x00001404ff0d7984 */ /* 0x000f620008000000 */
[----:B-1----:R-:W-:-:S03]  /*0310*/  IMAD R27, R3, 0x100, R0 ;  /* 0x00000100031b7824 */ /* 0x002fc600078e0200 */
[----:B------:R-:W-:Y:S04]  /*0320*/  LDS.U8 R38, [UR4+0x30] ;  /* 0x00003004ff267984 */ /* 0x000fe80008000000 */
[----:B------:R-:W1:Y:S01]  /*0330*/  LDS.U8 R3, [UR4+0x31] ;  /* 0x00003104ff037984 */ /* 0x000e620008000000 */
[----:B--2---:R-:W-:-:S03]  /*0340*/  IMAD R6, R15, 0x100, R6 ;  /* 0x000001000f067824 */ /* 0x004fc600078e0206 */
[----:B------:R-:W-:Y:S04]  /*0350*/  LDS.U8 R40, [UR4+0x35] ;  /* 0x00003504ff287984 */ /* 0x000fe80008000000 */
[----:B------:R-:W2:Y:S01]  /*0360*/  LDS.U8 R43, [UR4+0x34] ;  /* 0x00003404ff2b7984 */ /* 0x000ea20008000000 */
[----:B---3--:R-:W-:-:S03]  /*0370*/  IMAD R25, R25, 0x100, R8 ;  /* 0x0000010019197824 */ /* 0x008fc600078e0208 */
[----:B------:R-:W-:Y:S01]  /*0380*/  LDS.U8 R42, [UR4+0x39] ;  /* 0x00003904ff2a7984 */ /* 0x000fe20008000000 */
[----:B0-----:R-:W-:-:S03]  /*0390*/  IMAD R6, R6, 0x100, R7 ;  /* 0x0000010006067824 */ /* 0x001fc600078e0207 */
[----:B------:R-:W0:Y:S01]  /*03a0*/  LDS.U8 R45, [UR4+0x38] ;  /* 0x00003804ff2d7984 */ /* 0x000e220008000000 */
[----:B----4-:R-:W-:-:S03]  /*03b0*/  IMAD R4, R27, 0x100, R4 ;  /* 0x000001001b047824 */ /* 0x010fc600078e0204 */
[----:B------:R-:W-:Y:S01]  /*03c0*/  LDS.U8 R44, [UR4+0x3d] ;  /* 0x00003d04ff2c7984 */ /* 0x000fe20008000000 */
[----:B-----5:R-:W-:-:S03]  /*03d0*/  IMAD R7, R25, 0x100, R12 ;  /* 0x0000010019077824 */ /* 0x020fc600078e020c */
[----:B------:R-:W3:Y:S04]  /*03e0*/  LDS.U8 R47, [UR4+0x3c] ;  /* 0x00003c04ff2f7984 */ /* 0x000ee80008000000 */
[----:B------:R-:W4:Y:S01]  /*03f0*/  LDS.U8 R10, [UR4+0x3a] ;  /* 0x00003a04ff0a7984 */ /* 0x000f220008000000 */
[----:B------:R-:W-:-:S03]  /*0400*/  IMAD R2, R13, 0x100, R2 ;  /* 0x000001000d027824 */ /* 0x000fc600078e0202 */
[----:B------:R-:W5:Y:S04]  /*0410*/  LDS.U8 R11, [UR4+0x3e] ;  /* 0x00003e04ff0b7984 */ /* 0x000f680008000000 */
[----:B------:R-:W5:Y:S04]  /*0420*/  LDS.U8 R5, [UR4+0x16] ;  /* 0x00001604ff057984 */ /* 0x000f680008000000 */
[----:B------:R-:W5:Y:S01]  /*0430*/  LDS.U8 R39, [UR4+0x32] ;  /* 0x00003204ff277984 */ /* 0x000f620008000000 */
[----:B-1----:R-:W-:-:S03]  /*0440*/  IMAD R38, R38, 0x100, R3 ;  /* 0x0000010026267824 */ /* 0x002fc600078e0203 */
[----:B------:R-:W1:Y:S04]  /*0450*/  LDS.U8 R9, [UR4+0x36] ;  /* 0x00003604ff097984 */ /* 0x000e680008000000 */
[----:B------:R-:W-:Y:S01]  /*0460*/  LDS.U8 R16, [UR4+0x1] ;  /* 0x00000104ff107984 */ /* 0x000fe20008000000 */
[----:B--2---:R-:W-:-:S03]  /*0470*/  IMAD R40, R43, 0x100, R40 ;  /* 0x000001002b287824 */ /* 0x004fc600078e0228 */
[----:B------:R-:W2:Y:S04]  /*0480*/  LDS.U8 R17, [UR4] ;  /* 0x00000004ff117984 */ /* 0x000ea80008000000 */
[----:B------:R-:W-:Y:S01]  /*0490*/  LDS.U8 R18, [UR4+0x5] ;  /* 0x00000504ff127984 */ /* 0x000fe20008000000 */
[----:B0-----:R-:W-:-:S03]  /*04a0*/  IMAD R45, R45, 0x100, R42 ;  /* 0x000001002d2d7824 */ /* 0x001fc600078e022a */
[----:B------:R-:W0:Y:S04]  /*04b0*/  LDS.U8 R19, [UR4+0x4] ;  /* 0x00000404ff137984 */ /* 0x000e280008000000 */
[----:B------:R-:W-:Y:S01]  /*04c0*/  LDS.U8 R20, [UR4+0x9] ;  /* 0x00000904ff147984 */ /* 0x000fe20008000000 */
[----:B---3--:R-:W-:-:S03]  /*04d0*/  IMAD R44, R47, 0x100, R44 ;  /* 0x000001002f2c7824 */ /* 0x008fc600078e022c */
[----:B------:R-:W3:Y:S01]  /*04e0*/  LDS.U8 R21, [UR4+0x8] ;  /* 0x00000804ff157984 */ /* 0x000ee20008000000 */
[----:B----4-:R-:W-:-:S03]  /*04f0*/  IMAD R10, R45, 0x100, R10 ;  /* 0x000001002d0a7824 */ /* 0x010fc600078e020a */
[----:B------:R-:W-:Y:S01]  /*0500*/  LDS.U8 R22, [UR4+0xd] ;  /* 0x00000d04ff167984 */ /* 0x000fe20008000000 */
[----:B-----5:R-:W-:-:S03]  /*0510*/  IMAD R11, R44, 0x100, R11 ;  /* 0x000001002c0b7824 */ /* 0x020fc600078e020b */
[----:B------:R-:W4:Y:S01]  /*0520*/  LDS.U8 R23, [UR4+0xc] ;  /* 0x00000c04ff177984 */ /* 0x000f220008000000 */
[----:B------:R-:W-:-:S03]  /*0530*/  IMAD R5, R2, 0x100, R5 ;  /* 0x0000010002057824 */ /* 0x000fc600078e0205 */
[----:B------:R-:W-:Y:S01]  /*0540*/  LDS.U8 R12, [UR4+0x21] ;  /* 0x00002104ff0c7984 */ /* 0x000fe20008000000 */
[----:B------:R-:W-:-:S03]  /*0550*/  IMAD R3, R38, 0x100, R39 ;  /* 0x0000010026037824 */ /* 0x000fc600078e0227 */
[----:B------:R-:W5:Y:S01]  /*0560*/  LDS.U8 R27, [UR4+0x20] ;  /* 0x00002004ff1b7984 */ /* 0x000f620008000000 */
[----:B-1----:R-:W-:-:S03]  /*0570*/  IMAD R9, R40, 0x100, R9 ;  /* 0x0000010028097824 */ /* 0x002fc600078e0209 */
[----:B------:R-:W-:Y:S04]  /*0580*/  LDS.U8 R14, [UR4+0x25] ;  /* 0x00002504ff0e7984 */ /* 0x000fe80008000000 */
[----:B------:R-:W1:Y:S01]  /*0590*/  LDS.U8 R29, [UR4+0x24] ;  /* 0x00002404ff1d7984 */ /* 0x000e620008000000 */
[----:B--2---:R-:W-:-:S03]  /*05a0*/  IMAD R42, R17, 0x100, R16 ;  /* 0x00000100112a7824 */ /* 0x004fc600078e0210 */
[----:B------:R-:W-:Y:S04]  /*05b0*/  LDS.U8 R28, [UR4+0x29] ;  /* 0x00002904ff1c7984 */ /* 0x000fe80008000000 */
[----:B------:R-:W2:Y:S01]  /*05c0*/  LDS.U8 R31, [UR4+0x28] ;  /* 0x00002804ff1f7984 */ /* 0x000ea20008000000 */
[----:B0-----:R-:W-:-:S03]  /*05d0*/  IMAD R43, R19, 0x100, R18 ;  /* 0x00000100132b7824 */ /* 0x001fc600078e0212 */
[----:B------:R-:W-:Y:S04]  /*05e0*/  LDS.U8 R30, [UR4+0x2d] ;  /* 0x00002d04ff1e7984 */ /* 0x000fe80008000000 */
[----:B------:R-:W0:Y:S01]  /*05f0*/  LDS.U8 R41, [UR4+0x2c] ;  /* 0x00002c04ff297984 */ /* 0x000e220008000000 */
[----:B---3--:R-:W-:-:S03]  /*0600*/  IMAD R44, R21, 0x100, R20 ;  /* 0x00000100152c7824 */ /* 0x008fc600078e0214 */
[----:B------:R-:W3:Y:S04]  /*0610*/  LDS.U8 R37, [UR4+0x2] ;  /* 0x00000204ff257984 */ /* 0x000ee80008000000 */
[----:B------:R-:W3:Y:S01]  /*0620*/  LDS.U8 R36, [UR4+0x6] ;  /* 0x00000604ff247984 */ /* 0x000ee20008000000 */
[----:B----4-:R-:W-:-:S03]  /*0630*/  IMAD R45, R23, 0x100, R22 ;  /* 0x00000100172d7824 */ /* 0x010fc600078e0216 */
[----:B------:R-:W4:Y:S04]  /*0640*/  LDS.U8 R35, [UR4+0xa] ;  /* 0x00000a04ff237984 */ /* 0x000f280008000000 */
[----:B------:R-:W4:Y:S01]  /*0650*/  LDS.U8 R34, [UR4+0xe] ;  /* 0x00000e04ff227984 */ /* 0x000f220008000000 */
[----:B-----5:R-:W-:-:S03]  /*0660*/  IMAD R27, R27, 0x100, R12 ;  /* 0x000001001b1b7824 */ /* 0x020fc600078e020c */
[----:B------:R-:W5:Y:S04]  /*0670*/  LDS.U8 R32, [UR4+0x22] ;  /* 0x00002204ff207984 */ /* 0x000f680008000000 */
[----:B------:R-:W5:Y:S01]  /*0680*/  LDS.U8 R26, [UR4+0x26] ;  /* 0x00002604ff1a7984 */ /* 0x000f620008000000 */
[----:B-1----:R-:W-:-:S03]  /*0690*/  IMAD R29, R29, 0x100, R14 ;  /* 0x000001001d1d7824 */ /* 0x002fc600078e020e */
[----:B------:R-:W1:Y:S04]  /*06a0*/  LDS.U8 R25, [UR4+0x2a] ;  /* 0x00002a04ff197984 */ /* 0x000e680008000000 */
[----:B------:R-:W1:Y:S01]  /*06b0*/  LDS.U8 R24, [UR4+0x2e] ;  /* 0x00002e04ff187984 */ /* 0x000e620008000000 */
[----:B--2---:R-:W-:-:S03]  /*06c0*/  IMAD R28, R31, 0x100, R28 ;  /* 0x000001001f1c7824 */ /* 0x004fc600078e021c */
[----:B------:R-:W2:Y:S04]  /*06d0*/  LDS.U8 R15, [UR4+0x13] ;  /* 0x00001304ff0f7984 */ /* 0x000ea80008000000 */
[----:B------:R-:W2:Y:S01]  /*06e0*/  LDS.U8 R2, [UR4+0x17] ;  /* 0x00001704ff027984 */ /* 0x000ea20008000000 */
[----:B0-----:R-:W-:-:S03]  /*06f0*/  IMAD R41, R41, 0x100, R30 ;  /* 0x0000010029297824 */ /* 0x001fc600078e021e */
[----:B------:R-:W0:Y:S01]  /*0700*/  LDS.U8 R13, [UR4+0x1b] ;  /* 0x00001b04ff0d7984 */ /* 0x000e220008000000 */
[----:B---3--:R-:W-:-:S03]  /*0710*/  IMAD R37, R42, 0x100, R37 ;  /* 0x000001002a257824 */ /* 0x008fc600078e0225 */
[----:B------:R-:W3:Y:S01]  /*0720*/  LDS.U8 R0, [UR4+0x1f] ;  /* 0x00001f04ff007984 */ /* 0x000ee20008000000 */
[----:B------:R-:W-:-:S03]  /*0730*/  IMAD R36, R43, 0x100, R36 ;  /* 0x000001002b247824 */ /* 0x000fc600078e0224 */
[----:B------:R-:W3:Y:S01]  /*0740*/  LDS.U8 R8, [UR4+0x33] ;  /* 0x00003304ff087984 */ /* 0x000ee20008000000 */
[----:B----4-:R-:W-:-:S03]  /*0750*/  IMAD R35, R44, 0x100, R35 ;  /* 0x000001002c237824 */ /* 0x010fc600078e0223 */
[----:B------:R-:W4:Y:S01]  /*0760*/  LDS.U8 R40, [UR4+0x37] ;  /* 0x00003704ff287984 */ /* 0x000f220008000000 */
[----:B------:R-:W-:-:S03]  /*0770*/  IMAD R34, R45, 0x100, R34 ;  /* 0x000001002d227824 */ /* 0x000fc600078e0222 */
[----:B------:R-:W4:Y:S01]  /*0780*/  LDS.U8 R39, [UR4+0x3b] ;  /* 0x00003b04ff277984 */ /* 0x000f220008000000 */
[----:B-----5:R-:W-:-:S03]  /*0790*/  IMAD R27, R27, 0x100, R32 ;  /* 0x000001001b1b7824 */ /* 0x020fc600078e0220 */
[----:B------:R-:W5:Y:S01]  /*07a0*/  LDS.U8 R38, [UR4+0x3f] ;  /* 0x00003f04ff267984 */ /* 0x000f620008000000 */
[----:B------:R-:W-:-:S03]  /*07b0*/  IMAD R26, R29, 0x100, R26 ;  /* 0x000001001d1a7824 */ /* 0x000fc600078e021a */
[----:B------:R-:W5:Y:S01]  /*07c0*/  LDS.U8 R20, [UR4+0x3] ;  /* 0x00000304ff147984 */ /* 0x000f620008000000 */
[----:B-1----:R-:W-:-:S03]  /*07d0*/  IMAD R25, R28, 0x100, R25 ;  /* 0x000001001c197824 */ /* 0x002fc600078e0219 */
[----:B------:R-:W1:Y:S01]  /*07e0*/  LDS.U8 R21, [UR4+0x7] ;  /* 0x00000704ff157984 */ /* 0x000e620008000000 */
[----:B------:R-:W-:-:S03]  /*07f0*/  IMAD R24, R41, 0x100, R24 ;  /* 0x0000010029187824 */ /* 0x000fc600078e0218 */
[----:B------:R-:W1:Y:S01]  /*0800*/  LDS.U8 R22, [UR4+0xb] ;  /* 0x00000b04ff167984 */ /* 0x000e620008000000 */
[----:B--2---:R-:W-:-:S03]  /*0810*/  IMAD.U32 R4, R4, 0x100, R15 ;  /* 0x0000010004047824 */ /* 0x004fc600078e000f */
[----:B------:R-:W2:Y:S01]  /*0820*/  LDS.U8 R23, [UR4+0xf] ;  /* 0x00000f04ff177984 */ /* 0x000ea20008000000 */
[----:B------:R-:W-:-:S03]  /*0830*/  IMAD.U32 R5, R5, 0x100, R2 ;  /* 0x0000010005057824 */ /* 0x000fc600078e0002 */
[----:B------:R-:W2:Y:S01]  /*0840*/  LDS.U8 R16, [UR4+0x23] ;  /* 0x00002304ff107984 */ /* 0x000ea20008000000 */
[----:B0-----:R-:W-:-:S03]  /*0850*/  IMAD.U32 R6, R6, 0x100, R13 ;  /* 0x0000010006067824 */ /* 0x001fc600078e000d */
[----:B------:R-:W0:Y:S01]  /*0860*/  LDS.U8 R17, [UR4+0x27] ;  /* 0x00002704ff117984 */ /* 0x000e220008000000 */
[----:B---3--:R-:W-:-:S03]  /*0870*/  IMAD.U32 R7, R7, 0x100, R0 ;  /* 0x0000010007077824 */ /* 0x008fc600078e0000 */
[----:B------:R-:W3:Y:S01]  /*0880*/  LDS.U8 R18, [UR4+0x2b] ;  /* 0x00002b04ff127984 */ /* 0x000ee20008000000 */
[----:B------:R-:W-:-:S03]  /*0890*/  IMAD.U32 R8, R3, 0x100, R8 ;  /* 0x0000010003087824 */ /* 0x000fc600078e0008 */
[----:B------:R-:W3:Y:S01]  /*08a0*/  LDS.U8 R19, [UR4+0x2f] ;  /* 0x00002f04ff137984 */ /* 0x000ee20008000000 */
[----:B----4-:R-:W-:Y:S02]  /*08b0*/  IMAD.U32 R9, R9, 0x100, R40 ;  /* 0x0000010009097824 */ /* 0x010fe400078e0028 */
[----:B------:R-:W-:Y:S01]  /*08c0*/  IMAD.U32 R10, R10, 0x100, R39 ;  /* 0x000001000a0a7824 */ /* 0x000fe200078e0027 */
[----:B------:R4:W-:Y:S01]  /*08d0*/  STL.128 [R1+0x10], R4 ;  /* 0x0000100401007387 */ /* 0x0009e20000100c00 */
[----:B-----5:R-:W-:-:S03]  /*08e0*/  IMAD.U32 R11, R11, 0x100, R38 ;  /* 0x000001000b0b7824 */ /* 0x020fc600078e0026 */
[----:B------:R-:W4:Y:S01]  /*08f0*/  LDS.U8 R32, [UR4+0x40] ;  /* 0x00004004ff207984 */ /* 0x000f220008000000 */
[----:B------:R-:W-:-:S03]  /*0900*/  IMAD.U32 R20, R37, 0x100, R20 ;  /* 0x0000010025147824 */ /* 0x000fc600078e0014 */
[----:B------:R0:W-:Y:S01]  /*0910*/  STL.128 [R1+0x30], R8 ;  /* 0x0000300801007387 */ /* 0x0001e20000100c00 */
[----:B-1----:R-:W-:-:S03]  /*0920*/  IMAD.U32 R21, R36, 0x100, R21 ;  /* 0x0000010024157824 */ /* 0x002fc600078e0015 */
[----:B------:R-:W1:Y:S01]  /*0930*/  LDS.U8 R31, [UR4+0x41] ;  /* 0x00004104ff1f7984 */ /* 0x000e620008000000 */
[----:B------:R-:W-:-:S03]  /*0940*/  IMAD.U32 R22, R35, 0x100, R22 ;  /* 0x0000010023167824 */ /* 0x000fc600078e0016 */
[----:B------:R-:W1:Y:S01]  /*0950*/  LDS.U8 R30, [UR4+0x42] ;  /* 0x00004204ff1e7984 */ /* 0x000e620008000000 */
[----:B--2---:R-:W-:-:S03]  /*0960*/  IMAD.U32 R23, R34, 0x100, R23 ;  /* 0x0000010022177824 */ /* 0x004fc600078e0017 */
[----:B------:R-:W2:Y:S01]  /*0970*/  LDS.U8 R29, [UR4+0x43] ;  /* 0x00004304ff1d7984 */ /* 0x000ea20008000000 */
[----:B------:R-:W-:Y:S02]  /*0980*/  VIADD R34, R1, 0x28 ;  /* 0x0000002801227836 */ /* 0x000fe40000000000 */
[----:B------:R-:W-:Y:S01]  /*0990*/  IMAD.U32 R16, R27, 0x100, R16 ;  /* 0x000001001b107824 */ /* 0x000fe200078e0010 */
[----:B------:R1:W-:Y:S01]  /*09a0*/  STL.128 [R1], R20 ;  /* 0x0000001401007387 */ /* 0x0003e20000100c00 */
[----:B0-----:R-:W-:-:S03]  /*09b0*/  IMAD.U32 R17, R26, 0x100, R17 ;  /* 0x000001001a117824 */ /* 0x001fc600078e0011 */
[----:B------:R-:W0:Y:S01]  /*09c0*/  LDS.U8 R28, [UR4+0x44] ;  /* 0x00004404ff1c7984 */ /* 0x000e220008000000 */
[----:B---3--:R-:W-:-:S03]  /*09d0*/  IMAD.U32 R18, R25, 0x100, R18 ;  /* 0x0000010019127824 */ /* 0x008fc600078e0012 */
[----:B------:R-:W3:Y:S01]  /*09e0*/  LDS.U8 R2, [UR4+0x45] ;  /* 0x00004504ff027984 */ /* 0x000ee20008000000 */
[----:B------:R-:W-:-:S03]  /*09f0*/  IMAD.U32 R19, R24, 0x100, R19 ;  /* 0x0000010018137824 */ /* 0x000fc600078e0013 */
[----:B------:R-:W0:Y:S01]  /*0a00*/  LDS.U8 R0, [UR4+0x46] ;  /* 0x00004604ff007984 */ /* 0x000e220008000000 */
[----:B------:R-:W-:-:S03]  /*0a10*/  IMAD.MOV.U32 R24, RZ, RZ, R34 ;  /* 0x000000ffff187224 */ /* 0x000fc600078e0022 */
[----:B------:R0:W-:Y:S04]  /*0a20*/  STL.128 [R1+0x20], R16 ;  /* 0x0000201001007387 */ /* 0x0001e80000100c00 */
[----:B------:R-:W0:Y:S04]  /*0a30*/  LDS.U8 R13, [UR4+0x47] ;  /* 0x00004704ff0d7984 */ /* 0x000e280008000000 */
[----:B------:R-:W0:Y:S04]  /*0a40*/  LDS.U8 R3, [UR4+0x48] ;  /* 0x00004804ff037984 */ /* 0x000e280008000000 */
[----:B------:R-:W0:Y:S04]  /*0a50*/  LDS.U8 R14, [UR4+0x49] ;  /* 0x00004904ff0e7984 */ /* 0x000e280008000000 */
[----:B------:R-:W0:Y:S04]  /*0a60*/  LDS.U8 R15, [UR4+0x4a] ;  /* 0x00004a04ff0f7984 */ /* 0x000e280008000000 */
[----:B------:R-:W0:Y:S01]  /*0a70*/  LDS.U8 R12, [UR4+0x4b] ;  /* 0x00004b04ff0c7984 */ /* 0x000e220008000000 */
[----:B-12-4-:R-:W-:-:S05]  /*0a80*/  UMOV UR4, URZ ;  /* 0x000000ff00047c82 */ /* 0x016fca0008000000 */
.L_x_2:
[----:B------:R-:W2:Y:S04]  /*0a90*/  LDL.64 R8, [R24+0x10] ;  /* 0x0000100018087983 */ /* 0x000ea80000100a00 */
[----:B------:R-:W4:Y:S04]  /*0aa0*/  LDL.128 R4, [R24+-0x28] ;  /* 0xffffd80018047983 */ /* 0x000f280000100c00 */
[----:B0-----:R-:W5:Y:S04]  /*0ab0*/  LDL R19, [R24+-0x4] ;  /* 0xfffffc0018137983 */ /* 0x001f680000100800 */
[----:B------:R-:W3:Y:S04]  /*0ac0*/  LDL R16, [R24+-0x18] ;  /* 0xffffe80018107983 */ /* 0x000ee80000100800 */
[----:B------:R-:W3:Y:S04]  /*0ad0*/  LDL R10, [R24+0x8] ;  /* 0x00000800180a7983 */ /* 0x000ee80000100800 */
[----:B------:R-:W3:Y:S01]  /*0ae0*/  LDL R11, [R24+0x4] ;  /* 0x00000400180b7983 */ /* 0x000ee20000100800 */
[----:B------:R-:W-:-:S04]  /*0af0*/  UIADD3 UR4, UPT, UPT, UR4, 0x4, URZ ;  /* 0x0000000404047890 */ /* 0x000fc8000fffe0ff */
[----:B------:R-:W-:Y:S01]  /*0b00*/  UISETP.NE.AND UP0, UPT, UR4, 0x30, UPT ;  /* 0x000000300400788c */ /* 0x000fe2000bf05270 */
[C-C-:B--2---:R-:W-:Y:S02]  /*0b10*/  SHF.L.W.U32.HI R17, R9.reuse, 0xf, R9.reuse ;  /* 0x0000000f09117819 */ /* 0x144fe40000010e09 */
[--C-:B------:R-:W-:Y:S02]  /*0b20*/  SHF.L.W.U32.HI R22, R9, 0xd, R9.reuse ;  /* 0x0000000d09167819 */ /* 0x100fe40000010e09 */
[----:B------:R-:W-:Y:S02]  /*0b30*/  SHF.R.U32.HI R9, RZ, 0xa, R9 ;  /* 0x0000000aff097819 */ /* 0x000fe40000011609 */
[C---:B----4-:R-:W-:Y:S02]  /*0b40*/  SHF.L.W.U32.HI R21, R6.reuse, 0x19, R6 ;  /* 0x0000001906157819 */ /* 0x050fe40000010e06 */
[----:B------:R-:W-:Y:S02]  /*0b50*/  LOP3.LUT R9, R9, R17, R22, 0x96, !PT ;  /* 0x0000001109097212 */ /* 0x000fe400078e9616 */
[----:B------:R-:W-:-:S02]  /*0b60*/  SHF.L.W.U32.HI R26, R6, 0xe, R6 ;  /* 0x0000000e061a7819 */ /* 0x000fc40000010e06 */
[----:B------:R-:W-:Y:S02]  /*0b70*/  SHF.R.U32.HI R23, RZ, 0x3, R6 ;  /* 0x00000003ff177819 */ /* 0x000fe40000011606 */
[----:B------:R-:W-:Y:S02]  /*0b80*/  IADD3 R25, PT, PT, R5, R9, R18 ;  /* 0x0000000905197210 */ /* 0x000fe40007ffe012 */
[C-C-:B------:R-:W-:Y:S02]  /*0b90*/  SHF.L.W.U32.HI R9, R8.reuse, 0xf, R8.reuse ;  /* 0x0000000f08097819 */ /* 0x140fe40000010e08 */
[--C-:B------:R-:W-:Y:S02]  /*0ba0*/  SHF.L.W.U32.HI R18, R8, 0xd, R8.reuse ;  /* 0x0000000d08127819 */ /* 0x100fe40000010e08 */
[----:B------:R-:W-:Y:S02]  /*0bb0*/  SHF.R.U32.HI R17, RZ, 0xa, R8 ;  /* 0x0000000aff117819 */ /* 0x000fe40000011608 */
[----:B------:R-:W-:-:S02]  /*0bc0*/  LOP3.LUT R26, R23, R21, R26, 0x96, !PT ;  /* 0x00000015171a7212 */ /* 0x000fc400078e961a */
[C-C-:B------:R-:W-:Y:S02]  /*0bd0*/  SHF.L.W.U32.HI R21, R5.reuse, 0x19, R5.reuse ;  /* 0x0000001905157819 */ /* 0x140fe40000010e05 */
[--C-:B------:R-:W-:Y:S02]  /*0be0*/  SHF.L.W.U32.HI R22, R5, 0xe, R5.reuse ;  /* 0x0000000e05167819 */ /* 0x100fe40000010e05 */
[----:B------:R-:W-:Y:S01]  /*0bf0*/  SHF.R.U32.HI R23, RZ, 0x3, R5 ;  /* 0x00000003ff177819 */ /* 0x000fe20000011605 */
[----:B------:R-:W-:Y:S01]  /*0c00*/  IMAD.IADD R5, R26, 0x1, R25 ;  /* 0x000000011a057824 */ /* 0x000fe200078e0219 */
[----:B------:R-:W-:Y:S02]  /*0c10*/  LOP3.LUT R9, R17, R9, R18, 0x96, !PT ;  /* 0x0000000911097212 */ /* 0x000fe400078e9612 */
[----:B------:R-:W-:Y:S02]  /*0c20*/  LOP3.LUT R21, R23, R21, R22, 0x96, !PT ;  /* 0x0000001517157212 */ /* 0x000fe400078e9616 */
[----:B-----5:R-:W-:-:S02]  /*0c30*/  IADD3 R4, PT, PT, R4, R9, R19 ;  /* 0x0000000904047210 */ /* 0x020fc40007ffe013 */
[C-C-:B------:R-:W-:Y:S02]  /*0c40*/  SHF.L.W.U32.HI R17, R5.reuse, 0xf, R5.reuse ;  /* 0x0000000f05117819 */ /* 0x140fe40000010e05 */
[--C-:B------:R-:W-:Y:S01]  /*0c50*/  SHF.L.W.U32.HI R18, R5, 0xd, R5.reuse ;  /* 0x0000000d05127819 */ /* 0x100fe20000010e05 */
[----:B------:R-:W-:Y:S01]  /*0c60*/  IMAD.IADD R4, R21, 0x1, R4 ;  /* 0x0000000115047824 */ /* 0x000fe200078e0204 */
[----:B------:R-:W-:Y:S02]  /*0c70*/  SHF.R.U32.HI R22, RZ, 0xa, R5 ;  /* 0x0000000aff167819 */ /* 0x000fe40000011605 */
[----:B---3--:R-:W-:Y:S02]  /*0c80*/  SHF.L.W.U32.HI R25, R16, 0x19, R16 ;  /* 0x0000001910197819 */ /* 0x008fe40000010e10 */
[----:B------:R-:W-:Y:S01]  /*0c90*/  LOP3.LUT R23, R22, R17, R18, 0x96, !PT ;  /* 0x0000001116177212 */ /* 0x000fe200078e9612 */
[----:B------:R-:W-:Y:S01]  /*0ca0*/  STL.64 [R24+0x18], R4 ;  /* 0x0000180418007387 */ /* 0x000fe20000100a00 */
[----:B------:R-:W-:-:S02]  /*0cb0*/  SHF.L.W.U32.HI R9, R4, 0xf, R4 ;  /* 0x0000000f04097819 */ /* 0x000fc40000010e04 */
[--C-:B------:R-:W-:Y:S02]  /*0cc0*/  SHF.L.W.U32.HI R18, R4, 0xd, R4.reuse ;  /* 0x0000000d04127819 */ /* 0x100fe40000010e04 */
[----:B------:R-:W-:Y:S02]  /*0cd0*/  SHF.R.U32.HI R17, RZ, 0xa, R4 ;  /* 0x0000000aff117819 */ /* 0x000fe40000011604 */
[----:B------:R-:W-:Y:S02]  /*0ce0*/  SHF.L.W.U32.HI R26, R16, 0xe, R16 ;  /* 0x0000000e101a7819 */ /* 0x000fe40000010e10 */
[C-C-:B------:R-:W-:Y:S02]  /*0cf0*/  SHF.L.W.U32.HI R19, R7.reuse, 0x19, R7.reuse ;  /* 0x0000001907137819 */ /* 0x140fe40000010e07 */
[--C-:B------:R-:W-:Y:S02]  /*0d00*/  SHF.L.W.U32.HI R22, R7, 0xe, R7.reuse ;  /* 0x0000000e07167819 */ /* 0x100fe40000010e07 */
[----:B------:R-:W-:-:S02]  /*0d10*/  SHF.R.U32.HI R21, RZ, 0x3, R7 ;  /* 0x00000003ff157819 */ /* 0x000fc40000011607 */
[----:B------:R-:W-:Y:S02]  /*0d20*/  SHF.R.U32.HI R16, RZ, 0x3, R16 ;  /* 0x00000003ff107819 */ /* 0x000fe40000011610 */
[----:B------:R-:W-:Y:S01]  /*0d30*/  LOP3.LUT R9, R17, R9, R18, 0x96, !PT ;  /* 0x0000000911097212 */ /* 0x000fe200078e9612 */
[----:B------:R-:W-:Y:S01]  /*0d40*/  IMAD.MOV.U32 R18, RZ, RZ, R8 ;  /* 0x000000ffff127224 */ /* 0x000fe200078e0008 */
[----:B------:R-:W-:Y:S02]  /*0d50*/  LOP3.LUT R19, R21, R19, R22, 0x96, !PT ;  /* 0x0000001315137212 */ /* 0x000fe400078e9616 */
[----:B------:R-:W-:Y:S02]  /*0d60*/  IADD3 R23, PT, PT, R7, R23, R10 ;  /* 0x0000001707177210 */ /* 0x000fe40007ffe00a */
[----:B------:R-:W-:Y:S02]  /*0d70*/  LOP3.LUT R16, R16, R25, R26, 0x96, !PT ;  /* 0x0000001910107212 */ /* 0x000fe400078e961a */
[----:B------:R-:W-:-:S03]  /*0d80*/  IADD3 R6, PT, PT, R6, R9, R11 ;  /* 0x0000000906067210 */ /* 0x000fc60007ffe00b */
[----:B------:R-:W-:Y:S02]  /*0d90*/  IMAD.IADD R23, R16, 0x1, R23 ;  /* 0x0000000110177824 */ /* 0x000fe400078e0217 */
[----:B------:R-:W-:Y:S02]  /*0da0*/  IMAD.IADD R19, R19, 0x1, R6 ;  /* 0x0000000113137824 */ /* 0x000fe400078e0206 */
[----:B------:R-:W-:Y:S01]  /*0db0*/  VIADD R6, R24, 0x10 ;  /* 0x0000001018067836 */ /* 0x000fe20000000000 */
[----:B------:R-:W-:Y:S04]  /*0dc0*/  STL [R24+0x24], R23 ;  /* 0x0000241718007387 */ /* 0x000fe80000100800 */
[----:B------:R0:W-:Y:S02]  /*0dd0*/  STL [R24+0x20], R19 ;  /* 0x0000201318007387 */ /* 0x0001e40000100800 */
[----:B0-----:R-:W-:Y:S01]  /*0de0*/  IMAD.MOV.U32 R24, RZ, RZ, R6 ;  /* 0x000000ffff187224 */ /* 0x001fe200078e0006 */
[----:B------:R-:W-:Y:S06]  /*0df0*/  BRA.U UP0, `(.L_x_2) ;  /* 0xfffffffd00247547 */ /* 0x000fec000b83ffff */
[----:B------:R-:W2:Y:S01]  /*0e00*/  LDL R42, [R1+0x4] ;  /* 0x00000400012a7983 */ /* 0x000ea20000100800 */
[----:B------:R-:W0:Y:S03]  /*0e10*/  LDCU.128 UR12, c[0x3][URZ] ;  /* 0x00c00000ff0c77ac */ /* 0x000e260008000c00 */
[----:B------:R-:W3:Y:S01]  /*0e20*/  LDL.64 R22, [R1+0x8] ;  /* 0x0000080001167983 */ /* 0x000ee20000100a00 */
[----:B------:R-:W1:Y:S03]  /*0e30*/  LDCU.128 UR16, c[0x3][0x10] ;  /* 0x00c00200ff1077ac */ /* 0x000e660008000c00 */
[----:B------:R-:W1:Y:S01]  /*0e40*/  LDL.128 R16, [R1+0x10] ;  /* 0x0000100001107983 */ /* 0x000e620000100c00 */
[----:B------:R-:W4:Y:S03]  /*0e50*/  LDCU.128 UR20, c[0x3][0x20] ;  /* 0x00c00400ff1477ac */ /* 0x000f260008000c00 */
[----:B------:R-:W4:Y:S01]  /*0e60*/  LDL.128 R8, [R1+0x20] ;  /* 0x0000200001087983 */ /* 0x000f220000100c00 */
[----:B------:R-:W5:Y:S03]  /*0e70*/  LDCU.128 UR24, c[0x3][0x30] ;  /* 0x00c00600ff1877ac */ /* 0x000f660008000c00 */
[----:B------:R-:W5:Y:S01]  /*0e80*/  LDL.128 R4, [R1+0x30] ;  /* 0x0000300001047983 */ /* 0x000f620000100c00 */
[----:B------:R-:W5:Y:S01]  /*0e90*/  LDCU.128 UR28, c[0x3][0x40] ;  /* 0x00c00800ff1c77ac */ /* 0x000f620008000c00 */
[----:B0-----:R-:W-:-:S04]  /*0ea0*/  VIADD R20, R20, UR12 ;  /* 0x0000000c14147c36 */ /* 0x001fc80008000000 */
[C---:B------:R-:W-:Y:S01]  /*0eb0*/  VIADD R21, R20.reuse, 0x563db30a ;  /* 0x563db30a14157836 */ /* 0x040fe20000000000 */
[----:B------:R-:W-:-:S04]  /*0ec0*/  IADD3 R36, PT, PT, -R20, -0x563db30b, RZ ;  /* 0xa9c24cf514247810 */ /* 0x000fc80007ffe1ff */
[C-C-:B------:R-:W-:Y:S02]  /*0ed0*/  SHF.L.W.U32.HI R24, R21.reuse, 0x1a, R21.reuse ;  /* 0x0000001a15187819 */ /* 0x140fe40000010e15 */
[C-C-:B------:R-:W-:Y:S02]  /*0ee0*/  SHF.L.W.U32.HI R25, R21.reuse, 0x15, R21.reuse ;  /* 0x0000001515197819 */ /* 0x140fe40000010e15 */
[C---:B------:R-:W-:Y:S02]  /*0ef0*/  SHF.L.W.U32.HI R26, R21.reuse, 0x7, R21 ;  /* 0x00000007151a7819 */ /* 0x040fe40000010e15 */
[----:B------:R-:W-:Y:S02]  /*0f00*/  LOP3.LUT R27, R21, 0x510e527f, RZ, 0xc0, !PT ;  /* 0x510e527f151b7812 */ /* 0x000fe400078ec0ff */
[----:B------:R-:W-:Y:S02]  /*0f10*/  LOP3.LUT R24, R26, R24, R25, 0x96, !PT ;  /* 0x000000181a187212 */ /* 0x000fe400078e9619 */
[----:B------:R-:W-:-:S04]  /*0f20*/  LOP3.LUT R27, R27, 0x9b05688c, R36, 0xf8, !PT ;  /* 0x9b05688c1b1b7812 */ /* 0x000fc800078ef824 */
[----:B------:R-:W-:-:S05]  /*0f30*/  IADD3 R27, PT, PT, R27, UR13, R24 ;  /* 0x0000000d1b1b7c10 */ /* 0x000fca000fffe018 */
[----:B--2---:R-:W-:-:S04]  /*0f40*/  IMAD.IADD R42, R42, 0x1, R27 ;  /* 0x000000012a2a7824 */ /* 0x004fc800078e021b */
[C---:B------:R-:W-:Y:S01]  /*0f50*/  VIADD R40, R42.reuse, 0x5bf2cd1d ;  /* 0x5bf2cd1d2a287836 */ /* 0x040fe20000000000 */
[----:B------:R-:W-:-:S04]  /*0f60*/  IADD3 R36, PT, PT, -R42, 0x240d32e2, RZ ;  /* 0x240d32e22a247810 */ /* 0x000fc80007ffe1ff */
[C-C-:B------:R-:W-:Y:S02]  /*0f70*/  SHF.L.W.U32.HI R24, R40.reuse, 0x1a, R40.reuse ;  /* 0x0000001a28187819 */ /* 0x140fe40000010e28 */
[C-C-:B------:R-:W-:Y:S02]  /*0f80*/  SHF.L.W.U32.HI R25, R40.reuse, 0x15, R40.reuse ;  /* 0x0000001528197819 */ /* 0x140fe40000010e28 */
[C---:B------:R-:W-:Y:S02]  /*0f90*/  SHF.L.W.U32.HI R26, R40.reuse, 0x7, R40 ;  /* 0x00000007281a7819 */ /* 0x040fe40000010e28 */
[----:B------:R-:W-:Y:S02]  /*0fa0*/  LOP3.LUT R27, R40, R21, RZ, 0xc0, !PT ;  /* 0x00000015281b7212 */ /* 0x000fe400078ec0ff */
[----:B------:R-:W-:Y:S02]  /*0fb0*/  LOP3.LUT R24, R26, R24, R25, 0x96, !PT ;  /* 0x000000181a187212 */ /* 0x000fe400078e9619 */
[----:B------:R-:W-:-:S04]  /*0fc0*/  LOP3.LUT R27, R27, 0x510e527f, R36, 0xf8, !PT ;  /* 0x510e527f1b1b7812 */ /* 0x000fc800078ef824 */
[----:B------:R-:W-:-:S05]  /*0fd0*/  IADD3 R27, PT, PT, R27, UR14, R24 ;  /* 0x0000000e1b1b7c10 */ /* 0x000fca000fffe018 */
[----:B---3--:R-:W-:-:S04]  /*0fe0*/  IMAD.IADD R43, R27, 0x1, R22 ;  /* 0x000000011b2b7824 */ /* 0x008fc800078e0216 */
[C---:B------:R-:W-:Y:S01]  /*0ff0*/  VIADD R45, R43.reuse, 0x566d1711 ;  /* 0x566d17112b2d7836 */ /* 0x040fe20000000000 */
[----:B------:R-:W-:-:S04]  /*1000*/  IADD3 R27, PT, PT, -R43, -0x566d1712, RZ ;  /* 0xa992e8ee2b1b7810 */ /* 0x000fc80007ffe1ff */
[C-C-:B------:R-:W-:Y:S02]  /*1010*/  SHF.L.W.U32.HI R22, R45.reuse, 0x1a, R45.reuse ;  /* 0x0000001a2d167819 */ /* 0x140fe40000010e2d */
[C-C-:B------:R-:W-:Y:S02]  /*1020*/  SHF.L.W.U32.HI R25, R45.reuse, 0x15, R45.reuse ;  /* 0x000000152d197819 */ /* 0x140fe40000010e2d */
[C---:B------:R-:W-:Y:S02]  /*1030*/  SHF.L.W.U32.HI R24, R45.reuse, 0x7, R45 ;  /* 0x000000072d187819 */ /* 0x040fe40000010e2d */
[----:B------:R-:W-:Y:S02]  /*1040*/  LOP3.LUT R26, R45, R40, RZ, 0xc0, !PT ;  /* 0x000000282d1a7212 */ /* 0x000fe400078ec0ff */
[----:B------:R-:W-:Y:S02]  /*1050*/  LOP3.LUT R22, R24, R22, R25, 0x96, !PT ;  /* 0x0000001618167212 */ /* 0x000fe400078e9619 */
[----:B------:R-:W-:-:S04]  /*1060*/  LOP3.LUT R27, R26, R21, R27, 0xf8, !PT ;  /* 0x000000151a1b7212 */ /* 0x000fc800078ef81b */
[----:B------:R-:W-:Y:S02]  /*1070*/  IADD3 R22, PT, PT, R27, UR15, R22 ;  /* 0x0000000f1b167c10 */ /* 0x000fe4000fffe016 */
[----:B------:R-:W2:Y:S03]  /*1080*/  LDL.128 R24, [R1+0x40] ;  /* 0x0000400001187983 */ /* 0x000ea60000100c00 */
[----:B------:R-:W-:-:S04]  /*1090*/  IMAD.IADD R44, R22, 0x1, R23 ;  /* 0x00000001162c7824 */ /* 0x000fc800078e0217 */
[C---:B------:R-:W-:Y:S01]  /*10a0*/  VIADD R22, R44.reuse, 0xbb1838e6 ;  /* 0xbb1838e62c167836 */ /* 0x040fe20000000000 */
[----:B------:R-:W-:-:S04]  /*10b0*/  IADD3 R38, PT, PT, -R44, 0x44e7c719, RZ ;  /* 0x44e7c7192c267810 */ /* 0x000fc80007ffe1ff */
[C-C-:B------:R-:W-:Y:S02]  /*10c0*/  SHF.L.W.U32.HI R23, R22.reuse, 0x1a, R22.reuse ;  /* 0x0000001a16177819 */ /* 0x140fe40000010e16 */
[C-C-:B------:R-:W-:Y:S02]  /*10d0*/  SHF.L.W.U32.HI R36, R22.reuse, 0x15, R22.reuse ;  /* 0x0000001516247819 */ /* 0x140fe40000010e16 */
[C---:B------:R-:W-:Y:S02]  /*10e0*/  SHF.L.W.U32.HI R35, R22.reuse, 0x7, R22 ;  /* 0x0000000716237819 */ /* 0x040fe40000010e16 */
[----:B------:R-:W-:Y:S02]  /*10f0*/  LOP3.LUT R37, R22, R45, RZ, 0xc0, !PT ;  /* 0x0000002d16257212 */ /* 0x000fe400078ec0ff */
[----:B------:R-:W-:Y:S02]  /*1100*/  LOP3.LUT R36, R35, R23, R36, 0x96, !PT ;  /* 0x0000001723247212 */ /* 0x000fe400078e9624 */
[----:B------:R-:W-:-:S04]  /*1110*/  LOP3.LUT R37, R37, R40, R38, 0xf8, !PT ;  /* 0x0000002825257212 */ /* 0x000fc800078ef826 */
[----:B------:R-:W-:Y:S01]  /*1120*/  IADD3 R37, PT, PT, R36, R37, R21 ;  /* 0x0000002524257210 */ /* 0x000fe20007ffe015 */
[----:B------:R-:W-:-:S03]  /*1130*/  VIADD R21, R20, 0xb97e58b5 ;  /* 0xb97e58b514157836 */ /* 0x000fc60000000000 */
[----:B-1----:R-:W-:-:S05]  /*1140*/  IADD3 R39, PT, PT, R16, UR16, R37 ;  /* 0x0000001010277c10 */ /* 0x002fca000fffe025 */
[C---:B------:R-:W-:Y:S01]  /*1150*/  IMAD.IADD R41, R21.reuse, 0x1, R39 ;  /* 0x0000000115297824 */ /* 0x040fe200078e0227 */
[C-C-:B------:R-:W-:Y:S02]  /*1160*/  SHF.L.W.U32.HI R16, R21.reuse, 0x1e, R21.reuse ;  /* 0x0000001e15107819 */ /* 0x140fe40000010e15 */
[C-C-:B------:R-:W-:Y:S02]  /*1170*/  SHF.L.W.U32.HI R23, R21.reuse, 0x13, R21.reuse ;  /* 0x0000001315177819 */ /* 0x140fe40000010e15 */
[----:B------:R-:W-:Y:S02]  /*1180*/  SHF.L.W.U32.HI R20, R21, 0xa, R21 ;  /* 0x0000000a15147819 */ /* 0x000fe40000010e15 */
[C-C-:B------:R-:W-:Y:S02]  /*1190*/  SHF.L.W.U32.HI R35, R41.reuse, 0x1a, R41.reuse ;  /* 0x0000001a29237819 */ /* 0x140fe40000010e29 */
[C-C-:B------:R-:W-:Y:S02]  /*11a0*/  SHF.L.W.U32.HI R36, R41.reuse, 0x15, R41.reuse ;  /* 0x0000001529247819 */ /* 0x140fe40000010e29 */
[----:B------:R-:W-:-:S02]  /*11b0*/  SHF.L.W.U32.HI R37, R41, 0x7, R41 ;  /* 0x0000000729257819 */ /* 0x000fc40000010e29 */
[----:B------:R-:W-:Y:S02]  /*11c0*/  LOP3.LUT R23, R20, R16, R23, 0x96, !PT ;  /* 0x0000001014177212 */ /* 0x000fe400078e9617 */
[----:B------:R-:W-:Y:S02]  /*11d0*/  LOP3.LUT R35, R37, R35, R36, 0x96, !PT ;  /* 0x0000002325237212 */ /* 0x000fe400078e9624 */
[----:B------:R-:W-:Y:S02]  /*11e0*/  LOP3.LUT R20, R45, R41, R22, 0xb8, !PT ;  /* 0x000000292d147212 */ /* 0x000fe400078eb816 */
[----:B------:R-:W-:Y:S02]  /*11f0*/  LOP3.LUT R16, R21, 0xd16e48e2, RZ, 0xc0, !PT ;  /* 0xd16e48e215107812 */ /* 0x000fe400078ec0ff */
[----:B------:R-:W-:Y:S02]  /*1200*/  IADD3 R20, PT, PT, R35, R20, R40 ;  /* 0x0000001423147210 */ /* 0x000fe40007ffe028 */
[----:B------:R-:W-:-:S02]  /*1210*/  IADD3 R42, PT, PT, R42, R23, R16 ;  /* 0x000000172a2a7210 */ /* 0x000fc40007ffe010 */
[----:B------:R-:W-:-:S03]  /*1220*/  IADD3 R46, PT, PT, R17, UR17, R20 ;  /* 0x00000011112e7c10 */ /* 0x000fc6000fffe014 */
[----:B------:R-:W-:-:S04]  /*1230*/  VIADD R42, R42, 0x49857fb0 ;  /* 0x49857fb02a2a7836 */ /* 0x000fc80000000000 */
        /* <DEDUP_REMOVED lines=10> */
[----:B------:R-:W-:Y:S02]  /*12e0*/  LOP3.LUT R17, R21, 0x6a09e667, R42, 0xe8, !PT ;  /* 0x6a09e66715117812 */ /* 0x000fe400078ee82a */
[----:B------:R-:W-:Y:S02]  /*12f0*/  IADD3 R45, PT, PT, R36, R20, R45 ;  /* 0x00000014242d7210 */ /* 0x000fe40007ffe02d */
[----:B------:R-:W-:-:S02]  /*1300*/  IADD3 R16, PT, PT, R43, R16, R17 ;  /* 0x000000102b107210 */ /* 0x000fc40007ffe011 */
[----:B------:R-:W-:-:S03]  /*1310*/  IADD3 R45, PT, PT, R18, UR18, R45 ;  /* 0x00000012122d7c10 */ /* 0x000fc6000fffe02d */
[----:B------:R-:W-:-:S04]  /*1320*/  VIADD R48, R16, 0x9b05688c ;  /* 0x9b05688c10307836 */ /* 0x000fc80000000000 */
[C---:B------:R-:W-:Y:S01]  /*1330*/  IMAD.IADD R43, R48.reuse, 0x1, R45 ;  /* 0x00000001302b7824 */ /* 0x040fe200078e022d */
[----:B------:R-:W-:-:S04]  /*1340*/  SHF.L.W.U32.HI R16, R48, 0x1e, R48 ;  /* 0x0000001e30107819 */ /* 0x000fc80000010e30 */
[C-C-:B------:R-:W-:Y:S02]  /*1350*/  SHF.L.W.U32.HI R20, R43.reuse, 0x1a, R43.reuse ;  /* 0x0000001a2b147819 */ /* 0x140fe40000010e2b */
[C-C-:B------:R-:W-:Y:S02]  /*1360*/  SHF.L.W.U32.HI R23, R43.reuse, 0x15, R43.reuse ;  /* 0x000000152b177819 */ /* 0x140fe40000010e2b */
[----:B------:R-:W-:Y:S02]  /*1370*/  SHF.L.W.U32.HI R35, R43, 0x7, R43 ;  /* 0x000000072b237819 */ /* 0x000fe40000010e2b */
[C-C-:B------:R-:W-:Y:S02]  /*1380*/  SHF.L.W.U32.HI R17, R48.reuse, 0x13, R48.reuse ;  /* 0x0000001330117819 */ /* 0x140fe40000010e30 */
[----:B------:R-:W-:Y:S02]  /*1390*/  SHF.L.W.U32.HI R18, R48, 0xa, R48 ;  /* 0x0000000a30127819 */ /* 0x000fe40000010e30 */
[----:B------:R-:W-:-:S02]  /*13a0*/  LOP3.LUT R23, R35, R20, R23, 0x96, !PT ;  /* 0x0000001423177212 */ /* 0x000fc400078e9617 */
[----:B------:R-:W-:Y:S02]  /*13b0*/  LOP3.LUT R20, R41, R43, R40, 0xb8, !PT ;  /* 0x0000002b29147212 */ /* 0x000fe400078eb828 */
[----:B------:R-:W-:Y:S02]  /*13c0*/  LOP3.LUT R17, R18, R16, R17, 0x96, !PT ;  /* 0x0000001012117212 */ /* 0x000fe400078e9611 */
[----:B------:R-:W-:Y:S02]  /*13d0*/  LOP3.LUT R21, R42, R21, R48, 0xe8, !PT ;  /* 0x000000152a157212 */ /* 0x000fe400078ee830 */
[----:B------:R-:W-:Y:S02]  /*13e0*/  IADD3 R20, PT, PT, R23, R20, R22 ;  /* 0x0000001417147210 */ /* 0x000fe40007ffe016 */
[----:B------:R-:W-:Y:S02]  /*13f0*/  IADD3 R17, PT, PT, R44, R17, R21 ;  /* 0x000000112c117210 */ /* 0x000fe40007ffe015 */
[----:B------:R-:W-:-:S02]  /*1400*/  IADD3 R44, PT, PT, R19, UR19, R20 ;  /* 0x00000013132c7c10 */ /* 0x000fc4000fffe014 */
[----:B------:R-:W3:Y:S01]  /*1410*/  LDL.128 R20, [R1+0x50] ;  /* 0x0000500001147983 */ /* 0x000ee20000100c00 */
        /* <DEDUP_REMOVED lines=14> */
[----:B----4-:R-:W-:-:S05]  /*1500*/  IADD3 R39, PT, PT, R8, UR20, R37 ;  /* 0x0000001408277c10 */ /* 0x010fca000fffe025 */
[----:B------:R-:W-:-:S05]  /*1510*/  IMAD.IADD R41, R18, 0x1, R39 ;  /* 0x0000000112297824 */ /* 0x000fca00078e0227 */
[C-C-:B------:R-:W-:Y:S02]  /*1520*/  SHF.L.W.U32.HI R36, R41.reuse, 0x1a, R41.reuse ;  /* 0x0000001a29247819 */ /* 0x140fe40000010e29 */
[C-C-:B------:R-:W-:Y:S02]  /*1530*/  SHF.L.W.U32.HI R37, R41.reuse, 0x15, R41.reuse ;  /* 0x0000001529257819 */ /* 0x140fe40000010e29 */
[----:B------:R-:W-:Y:S02]  /*1540*/  SHF.L.W.U32.HI R38, R41, 0x7, R41 ;  /* 0x0000000729267819 */ /* 0x000fe40000010e29 */
[--C-:B------:R-:W-:Y:S02]  /*1550*/  SHF.L.W.U32.HI R8, R18, 0x1e, R18.reuse ;  /* 0x0000001e12087819 */ /* 0x100fe40000010e12 */
[----:B------:R-:W-:Y:S02]  /*1560*/  LOP3.LUT R37, R38, R36, R37, 0x96, !PT ;  /* 0x0000002426257212 */ /* 0x000fe400078e9625 */
[----:B------:R-:W-:-:S02]  /*1570*/  SHF.L.W.U32.HI R19, R18, 0x13, R18 ;  /* 0x0000001312137819 */ /* 0x000fc40000010e12 */
[----:B------:R-:W-:Y:S02]  /*1580*/  SHF.L.W.U32.HI R35, R18, 0xa, R18 ;  /* 0x0000000a12237819 */ /* 0x000fe40000010e12 */
[----:B------:R-:W-:Y:S02]  /*1590*/  LOP3.LUT R36, R43, R41, R16, 0xb8, !PT ;  /* 0x000000292b247212 */ /* 0x000fe400078eb810 */
[----:B------:R-:W-:Y:S02]  /*15a0*/  LOP3.LUT R19, R35, R8, R19, 0x96, !PT ;  /* 0x0000000823137212 */ /* 0x000fe400078e9613 */
[----:B------:R-:W-:Y:S02]  /*15b0*/  LOP3.LUT R48, R17, R48, R18, 0xe8, !PT ;  /* 0x0000003011307212 */ /* 0x000fe400078ee812 */
[----:B------:R-:W-:Y:S02]  /*15c0*/  IADD3 R36, PT, PT, R37, R36, R40 ;  /* 0x0000002425247210 */ /* 0x000fe40007ffe028 */
[----:B------:R-:W-:-:S02]  /*15d0*/  IADD3 R46, PT, PT, R46, R19, R48 ;  /* 0x000000132e2e7210 */ /* 0x000fc40007ffe030 */
[----:B------:R-:W-:-:S05]  /*15e0*/  IADD3 R49, PT, PT, R9, UR21, R36 ;  /* 0x0000001509317c10 */ /* 0x000fca000fffe024 */
[----:B------:R-:W-:-:S05]  /*15f0*/  IMAD.IADD R40, R46, 0x1, R49 ;  /* 0x000000012e287824 */ /* 0x000fca00078e0231 */
[C-C-:B------:R-:W-:Y:S02]  /*1600*/  SHF.L.W.U32.HI R35, R40.reuse, 0x1a, R40.reuse ;  /* 0x0000001a28237819 */ /* 0x140fe40000010e28 */
[C-C-:B------:R-:W-:Y:S02]  /*1610*/  SHF.L.W.U32.HI R36, R40.reuse, 0x15, R40.reuse ;  /* 0x0000001528247819 */ /* 0x140fe40000010e28 */
[----:B------:R-:W-:Y:S02]  /*1620*/  SHF.L.W.U32.HI R37, R40, 0x7, R40 ;  /* 0x0000000728257819 */ /* 0x000fe40000010e28 */
[C---:B------:R-:W-:Y:S02]  /*1630*/  SHF.L.W.U32.HI R8, R46.reuse, 0x1e, R46 ;  /* 0x0000001e2e087819 */ /* 0x040fe40000010e2e */
[----:B------:R-:W-:Y:S02]  /*1640*/  LOP3.LUT R36, R37, R35, R36, 0x96, !PT ;  /* 0x0000002325247212 */ /* 0x000fe400078e9624 */
[----:B------:R-:W-:-:S02]  /*1650*/  SHF.L.W.U32.HI R9, R46, 0x13, R46 ;  /* 0x000000132e097819 */ /* 0x000fc40000010e2e */
[--C-:B------:R-:W-:Y:S02]  /*1660*/  SHF.L.W.U32.HI R19, R46, 0xa, R46.reuse ;  /* 0x0000000a2e137819 */ /* 0x100fe40000010e2e */
[----:B------:R-:W-:Y:S02]  /*1670*/  LOP3.LUT R35, R16, R40, R41, 0xb8, !PT ;  /* 0x0000002810237212 */ /* 0x000fe400078eb829 */
[----:B------:R-:W-:Y:S02]  /*1680*/  LOP3.LUT R8, R19, R8, R9, 0x96, !PT ;  /* 0x0000000813087212 */ /* 0x000fe400078e9609 */
[----:B------:R-:W-:Y:S02]  /*1690*/  LOP3.LUT R17, R18, R17, R46, 0xe8, !PT ;  /* 0x0000001112117212 */ /* 0x000fe400078ee82e */
[----:B------:R-:W-:Y:S02]  /*16a0*/  IADD3 R35, PT, PT, R36, R35, R43 ;  /* 0x0000002324237210 */ /* 0x000fe40007ffe02b */
[----:B------:R-:W-:-:S02]  /*16b0*/  IADD3 R45, PT, PT, R45, R8, R17 ;  /* 0x000000082d2d7210 */ /* 0x000fc40007ffe011 */
[----:B------:R-:W-:-:S05]  /*16c0*/  IADD3 R42, PT, PT, R10, UR22, R35 ;  /* 0x000000160a2a7c10 */ /* 0x000fca000fffe023 */
        /* <DEDUP_REMOVED lines=13> */
[----:B------:R-:W4:Y:S01]  /*17a0*/  LDL.128 R16, [R1+0x60] ;  /* 0x0000600001107983 */ /* 0x000f220000100c00 */
        /* <DEDUP_REMOVED lines=14> */
[----:B-----5:R-:W-:-:S05]  /*1890*/  IADD3 R39, PT, PT, R4, UR24, R37 ;  /* 0x0000001804277c10 */ /* 0x020fca000fffe025 */
        /* <DEDUP_REMOVED lines=41> */
[----:B------:R-:W5:Y:S01]  /*1b30*/  LDL.128 R8, [R1+0x70] ;  /* 0x0000700001087983 */ /* 0x000f620000100c00 */
        /* <DEDUP_REMOVED lines=14> */
[----:B--2---:R-:W-:-:S05]  /*1c20*/  IADD3 R39, PT, PT, R24, UR28, R37 ;  /* 0x0000001c18277c10 */ /* 0x004fca000fffe025 */
        /* <DEDUP_REMOVED lines=41> */
[----:B------:R-:W2:Y:S01]  /*1ec0*/  LDL.128 R4, [R1+0x80] ;  /* 0x0000800001047983 */ /* 0x000ea20000100c00 */
[----:B------:R-:W-:Y:S01]  /*1ed0*/  IADD3 R27, PT, PT, R27, UR31, R26 ;  /* 0x0000001f1b1b7c10 */ /* 0x000fe2000fffe01a */
[----:B------:R-:W3:Y:S04]  /*1ee0*/  LDCU.128 UR28, c[0x3][0x50] ;  /* 0x00c00a00ff1c77ac */ /* 0x000ee80008000c00 */
        /* <DEDUP_REMOVED lines=13> */
[----:B---3--:R-:W-:-:S05]  /*1fc0*/  IADD3 R39, PT, PT, R20, UR28, R37 ;  /* 0x0000001c14277c10 */ /* 0x008fca000fffe025 */
        /* <DEDUP_REMOVED lines=41> */
[----:B------:R-:W3:Y:S01]  /*2260*/  LDL.128 R24, [R1+0x90] ;  /* 0x0000900001187983 */ /* 0x000ee20000100c00 */
[----:B------:R-:W-:Y:S01]  /*2270*/  IADD3 R23, PT, PT, R23, UR31, R22 ;  /* 0x0000001f17177c10 */ /* 0x000fe2000fffe016 */
[----:B------:R-:W4:Y:S04]  /*2280*/  LDCU.128 UR28, c[0x3][0x60] ;  /* 0x00c00c00ff1c77ac */ /* 0x000f280008000c00 */
        /* <DEDUP_REMOVED lines=56> */
[----:B------:R-:W-:Y:S01]  /*2610*/  IADD3 R19, PT, PT, R19, UR31, R18 ;  /* 0x0000001f13137c10 */ /* 0x000fe2000fffe012 */
[----:B------:R-:W5:Y:S04]  /*2620*/  LDCU.128 UR28, c[0x3][0x70] ;  /* 0x00c00e00ff1c77ac */ /* 0x000f680008000c00 */
        /* <DEDUP_REMOVED lines=56> */
[----:B------:R-:W-:Y:S01]  /*29b0*/  IADD3 R11, PT, PT, R11, UR31, R10 ;  /* 0x0000001f0b0b7c10 */ /* 0x000fe2000fffe00a */
[----:B------:R-:W2:Y:S04]  /*29c0*/  LDCU.128 UR28, c[0x3][0x80] ;  /* 0x00c01000ff1c77ac */ /* 0x000ea80008000c00 */
        /* <DEDUP_REMOVED lines=55> */
[----:B------:R-:W-:Y:S01]  /*2d40*/  IADD3 R7, PT, PT, R7, UR31, R6 ;  /* 0x0000001f07077c10 */ /* 0x000fe2000fffe006 */
[----:B------:R-:W2:Y:S01]  /*2d50*/  LDL.128 R8, [R1+0xc0] ;  /* 0x0000c00001087983 */ /* 0x000ea20000100c00 */
[----:B------:R-:W3:Y:S03]  /*2d60*/  LDCU.128 UR28, c[0x3][0x90] ;  /* 0x00c01200ff1c77ac */ /* 0x000ee60008000c00 */
        /* <DEDUP_REMOVED lines=55> */
[----:B------:R-:W-:Y:S01]  /*30e0*/  IADD3 R27, PT, PT, R27, UR31, R26 ;  /* 0x0000001f1b1b7c10 */ /* 0x000fe2000fffe01a */
[----:B------:R-:W3:Y:S01]  /*30f0*/  LDL.128 R4, [R1+0xd0] ;  /* 0x0000d00001047983 */ /* 0x000ee20000100c00 */
[----:B------:R-:W4:Y:S03]  /*3100*/  LDCU.128 UR28, c[0x3][0xa0] ;  /* 0x00c01400ff1c77ac */ /* 0x000f260008000c00 */
        /* <DEDUP_REMOVED lines=56> */
[----:B------:R-:W5:Y:S01]  /*3490*/  LDCU.128 UR28, c[0x3][0xb0] ;  /* 0x00c01600ff1c77ac */ /* 0x000f620008000c00 */
[----:B------:R-:W4:Y:S03]  /*34a0*/  LDL.128 R20, [R1+0xe0] ;  /* 0x0000e00001147983 */ /* 0x000f260000100c00 */
        /* <DEDUP_REMOVED lines=18> */
[----:B------:R-:W-:Y:S02]  /*35d0*/  SHF.L.W.U32.HI R16, R26, 0x1e, R26 ;  /* 0x0000001e1a107819 */ /* 0x000fe40000010e1a */
        /* <DEDUP_REMOVED lines=37> */
[----:B------:R-:W2:Y:S01]  /*3830*/  LDCU.128 UR28, c[0x3][0xc0] ;  /* 0x00c01800ff1c77ac */ /* 0x000ea20008000c00 */
[----:B------:R-:W5:Y:S03]  /*3840*/  LDL.128 R16, [R1+0xf0] ;  /* 0x0000f00001107983 */ /* 0x000f660000100c00 */
        /* <DEDUP_REMOVED lines=32> */
[C-C-:B------:R-:W-:Y:S02]  /*3a50*/  SHF.L.W.U32.HI R27, R26.reuse, 0x1e, R26.reuse ;  /* 0x0000001e1a1b7819 */ /* 0x140fe40000010e1a */
        /* <DEDUP_REMOVED lines=23> */
[----:B------:R-:W3:Y:S04]  /*3bd0*/  LDCU.128 UR28, c[0x3][0xd0] ;  /* 0x00c01a00ff1c77ac */ /* 0x000ee80008000c00 */
        /* <DEDUP_REMOVED lines=52> */
[----:B------:R-:W-:Y:S02]  /*3f20*/  LOP3.LUT R37, R24, R37, R27, 0xe8, !PT ;  /* 0x0000002518257212 */ /* 0x000fe400078ee81b */
[----:B------:R-:W-:Y:S02]  /*3f30*/  IADD3 R10, PT, PT, R39, R10, R36 ;  /* 0x0000000a270a7210 */ /* 0x000fe40007ffe024 */
[----:B------:R-:W-:-:S02]  /*3f40*/  IADD3 R26, PT, PT, R11, R26, R37 ;  /* 0x0000001a0b1a7210 */ /* 0x000fc40007ffe025 */
[----:B------:R-:W-:Y:S01]  /*3f50*/  IADD3 R7, PT, PT, R7, UR31, R10 ;  /* 0x0000001f07077c10 */ /* 0x000fe2000fffe00a */
[----:B------:R-:W4:Y:S01]  /*3f60*/  LDCU.128 UR28, c[0x3][0xe0] ;  /* 0x00c01c00ff1c77ac */ /* 0x000f220008000c00 */
[C-C-:B------:R-:W-:Y:S02]  /*3f70*/  SHF.L.W.U32.HI R11, R26.reuse, 0x1e, R26.reuse ;  /* 0x0000001e1a0b7819 */ /* 0x140fe40000010e1a */
[C-C-:B------:R-:W-:Y:S01]  /*3f80*/  SHF.L.W.U32.HI R36, R26.reuse, 0x13, R26.reuse ;  /* 0x000000131a247819 */ /* 0x140fe20000010e1a */
[C---:B------:R-:W-:Y:S01]  /*3f90*/  IMAD.IADD R10, R26.reuse, 0x1, R7 ;  /* 0x000000011a0a7824 */ /* 0x040fe200078e0207 */
[--C-:B------:R-:W-:Y:S02]  /*3fa0*/  SHF.L.W.U32.HI R35, R26, 0xa, R26.reuse ;  /* 0x0000000a1a237819 */ /* 0x100fe40000010e1a */
[----:B------:R-:W-:Y:S02]  /*3fb0*/  LOP3.LUT R24, R27, R24, R26, 0xe8, !PT ;  /* 0x000000181b187212 */ /* 0x000fe400078ee81a */
[----:B------:R-:W-:-:S02]  /*3fc0*/  LOP3.LUT R11, R35, R11, R36, 0x96, !PT ;  /* 0x0000000b230b7212 */ /* 0x000fc400078e9624 */
[C-C-:B------:R-:W-:Y:S02]  /*3fd0*/  SHF.L.W.U32.HI R35, R10.reuse, 0x1a, R10.reuse ;  /* 0x0000001a0a237819 */ /* 0x140fe40000010e0a */
[C-C-:B------:R-:W-:Y:S02]  /*3fe0*/  SHF.L.W.U32.HI R36, R10.reuse, 0x15, R10.reuse ;  /* 0x000000150a247819 */ /* 0x140fe40000010e0a */
[----:B------:R-:W-:Y:S02]  /*3ff0*/  SHF.L.W.U32.HI R37, R10, 0x7, R10 ;  /* 0x000000070a257819 */ /* 0x000fe40000010e0a */
[----:B------:R-:W-:Y:S02]  /*4000*/  IADD3 R11, PT, PT, R4, R11, R24 ;  /* 0x0000000b040b7210 */ /* 0x000fe40007ffe018 */
        /* <DEDUP_REMOVED lines=8> */
[----:B----4-:R-:W-:Y:S02]  /*4090*/  IADD3 R20, PT, PT, R20, UR28, R37 ;  /* 0x0000001c14147c10 */ /* 0x010fe4000fffe025 */
[----:B------:R-:W-:-:S03]  /*40a0*/  IADD3 R4, PT, PT, R5, R4, R27 ;  /* 0x0000000405047210 */ /* 0x000fc60007ffe01b */
[----:B------:R-:W-:Y:S01]  /*40b0*/  IMAD.IADD R5, R11, 0x1, R20 ;  /* 0x000000010b057824 */ /* 0x000fe200078e0214 */
        /* <DEDUP_REMOVED lines=12> */
[----:B------:R-:W-:Y:S02]  /*4180*/  IADD3 R21, PT, PT, R21, UR29, R24 ;  /* 0x0000001d15157c10 */ /* 0x000fe4000fffe018 */
[C-C-:B------:R-:W-:Y:S02]  /*4190*/  SHF.L.W.U32.HI R8, R25.reuse, 0x1e, R25.reuse ;  /* 0x0000001e19087819 */ /* 0x140fe40000010e19 */
[C---:B------:R-:W-:Y:S01]  /*41a0*/  SHF.L.W.U32.HI R27, R25.reuse, 0x13, R25 ;  /* 0x00000013191b7819 */ /* 0x040fe20000010e19 */
        /* <DEDUP_REMOVED lines=9> */
[----:B------:R-:W-:-:S04]  /*4240*/  LOP3.LUT R11, R10, R6, R5, 0xb8, !PT ;  /* 0x000000060a0b7212 */ /* 0x000fc800078eb805 */
[----:B------:R-:W-:Y:S02]  /*4250*/  IADD3 R11, PT, PT, R24, R11, R9 ;  /* 0x0000000b180b7210 */ /* 0x000fe40007ffe009 */
[C-C-:B------:R-:W-:Y:S02]  /*4260*/  SHF.L.W.U32.HI R7, R8.reuse, 0x1e, R8.reuse ;  /* 0x0000001e08077819 */ /* 0x140fe40000010e08 */
[C-C-:B------:R-:W-:Y:S02]  /*4270*/  SHF.L.W.U32.HI R24, R8.reuse, 0x13, R8.reuse ;  /* 0x0000001308187819 */ /* 0x140fe40000010e08 */
[----:B------:R-:W-:Y:S02]  /*4280*/  SHF.L.W.U32.HI R9, R8, 0xa, R8 ;  /* 0x0000000a08097819 */ /* 0x000fe40000010e08 */
[----:B------:R-:W-:Y:S02]  /*4290*/  IADD3 R22, PT, PT, R22, UR30, R11 ;  /* 0x0000001e16167c10 */ /* 0x000fe4000fffe00b */
[----:B------:R-:W-:-:S02]  /*42a0*/  LOP3.LUT R7, R9, R7, R24, 0x96, !PT ;  /* 0x0000000709077212 */ /* 0x000fc400078e9618 */
[C---:B------:R-:W-:Y:S01]  /*42b0*/  LOP3.LUT R4, R25.reuse, R4, R8, 0xe8, !PT ;  /* 0x0000000419047212 */ /* 0x040fe200078ee808 */
[----:B------:R-:W-:-:S03]  /*42c0*/  IMAD.IADD R9, R25, 0x1, R22 ;  /* 0x0000000119097824 */ /* 0x000fc600078e0216 */
[----:B------:R-:W-:Y:S02]  /*42d0*/  IADD3 R7, PT, PT, R20, R7, R4 ;  /* 0x0000000714077210 */ /* 0x000fe40007ffe004 */
[C-C-:B------:R-:W-:Y:S02]  /*42e0*/  SHF.L.W.U32.HI R11, R9.reuse, 0x1a, R9.reuse ;  /* 0x0000001a090b7819 */ /* 0x140fe40000010e09 */
[C-C-:B------:R-:W-:Y:S02]  /*42f0*/  SHF.L.W.U32.HI R20, R9.reuse, 0x15, R9.reuse ;  /* 0x0000001509147819 */ /* 0x140fe40000010e09 */
[----:B------:R-:W-:-:S04]  /*4300*/  SHF.L.W.U32.HI R24, R9, 0x7, R9 ;  /* 0x0000000709187819 */ /* 0x000fc80000010e09 */
[----:B------:R-:W-:Y:S02]  /*4310*/  LOP3.LUT R27, R24, R11, R20, 0x96, !PT ;  /* 0x0000000b181b7212 */ /* 0x000fe400078e9614 */
[----:B------:R-:W-:Y:S02]  /*4320*/  LOP3.LUT R24, R5, R9, R6, 0xb8, !PT ;  /* 0x0000000905187212 */ /* 0x000fe400078eb806 */
[--C-:B------:R-:W-:Y:S02]  /*4330*/  SHF.L.W.U32.HI R4, R7, 0x1e, R7.reuse ;  /* 0x0000001e07047819 */ /* 0x100fe40000010e07 */
[----:B------:R-:W-:Y:S02]  /*4340*/  IADD3 R10, PT, PT, R27, R24, R10 ;  /* 0x000000181b0a7210 */ /* 0x000fe40007ffe00a */
[C-C-:B------:R-:W-:Y:S02]  /*4350*/  SHF.L.W.U32.HI R11, R7.reuse, 0x13, R7.reuse ;  /* 0x00000013070b7819 */ /* 0x140fe40000010e07 */
[----:B------:R-:W-:-:S02]  /*4360*/  SHF.L.W.U32.HI R20, R7, 0xa, R7 ;  /* 0x0000000a07147819 */ /* 0x000fc40000010e07 */
[----:B------:R-:W-:Y:S02]  /*4370*/  LOP3.LUT R24, R8, R25, R7, 0xe8, !PT ;  /* 0x0000001908187212 */ /* 0x000fe400078ee807 */
[----:B------:R-:W-:Y:S01]  /*4380*/  IADD3 R25, PT, PT, R23, UR31, R10 ;  /* 0x0000001f17197c10 */ /* 0x000fe2000fffe00a */
[----:B------:R-:W5:Y:S01]  /*4390*/  LDCU.128 UR28, c[0x3][0xf0] ;  /* 0x00c01e00ff1c77ac */ /* 0x000f620008000c00 */
[----:B------:R-:W-:-:S03]  /*43a0*/  LOP3.LUT R4, R20, R4, R11, 0x96, !PT ;  /* 0x0000000414047212 */ /* 0x000fc600078e960b */
[----:B------:R-:W-:Y:S01]  /*43b0*/  IMAD.IADD R20, R8, 0x1, R25 ;  /* 0x0000000108147824 */ /* 0x000fe200078e0219 */
[----:B------:R-:W-:-:S04]  /*43c0*/  IADD3 R24, PT, PT, R21, R4, R24 ;  /* 0x0000000415187210 */ /* 0x000fc80007ffe018 */
        /* <DEDUP_REMOVED lines=11> */
[----:B------:R-:W-:-:S04]  /*4480*/  IADD3 R11, PT, PT, R36, R4, R5 ;  /* 0x00000004240b7210 */ /* 0x000fc80007ffe005 */
[----:B-----5:R-:W-:Y:S02]  /*4490*/  IADD3 R16, PT, PT, R16, UR28, R11 ;  /* 0x0000001c10107c10 */ /* 0x020fe4000fffe00b */
[C-C-:B------:R-:W-:Y:S02]  /*44a0*/  SHF.L.W.U32.HI R4, R26.reuse, 0x1e, R26.reuse ;  /* 0x0000001e1a047819 */ /* 0x140fe40000010e1a */
[C---:B------:R-:W-:Y:S01]  /*44b0*/  SHF.L.W.U32.HI R5, R26.reuse, 0x13, R26 ;  /* 0x000000131a057819 */ /* 0x040fe20000010e1a */
[----:B------:R-:W-:Y:S01]  /*44c0*/  IMAD.IADD R23, R7, 0x1, R16 ;  /* 0x0000000107177824 */ /* 0x000fe200078e0210 */
[--C-:B------:R-:W-:Y:S01]  /*44d0*/  SHF.L.W.U32.HI R8, R26, 0xa, R26.reuse ;  /* 0x0000000a1a087819 */ /* 0x100fe20000010e1a */
[----:B------:R-:W-:Y:S01]  /*44e0*/  IMAD.U32 R31, R31, 0x10000, RZ ;  /* 0x000100001f1f7824 */ /* 0x000fe200078e00ff */
[----:B------:R-:W-:Y:S02]  /*44f0*/  LOP3.LUT R21, R24, R7, R26, 0xe8, !PT ;  /* 0x0000000718157212 */ /* 0x000fe400078ee81a */
[----:B------:R-:W-:-:S02]  /*4500*/  LOP3.LUT R4, R8, R4, R5, 0x96, !PT ;  /* 0x0000000408047212 */ /* 0x000fc400078e9605 */
[C-C-:B------:R-:W-:Y:S02]  /*4510*/  SHF.L.W.U32.HI R8, R23.reuse, 0x1a, R23.reuse ;  /* 0x0000001a17087819 */ /* 0x140fe40000010e17 */
[C-C-:B------:R-:W-:Y:S02]  /*4520*/  SHF.L.W.U32.HI R11, R23.reuse, 0x15, R23.reuse ;  /* 0x00000015170b7819 */ /* 0x140fe40000010e17 */
[----:B------:R-:W-:Y:S02]  /*4530*/  SHF.L.W.U32.HI R10, R23, 0x7, R23 ;  /* 0x00000007170a7819 */ /* 0x000fe40000010e17 */
[----:B------:R-:W-:Y:S02]  /*4540*/  IADD3 R21, PT, PT, R25, R4, R21 ;  /* 0x0000000419157210 */ /* 0x000fe40007ffe015 */
[----:B------:R-:W-:Y:S01]  /*4550*/  LOP3.LUT R11, R10, R8, R11, 0x96, !PT ;  /* 0x000000080a0b7212 */ /* 0x000fe200078e960b */
[----:B------:R-:W-:Y:S01]  /*4560*/  IMAD.U32 R8, R2, 0x10000, RZ ;  /* 0x0001000002087824 */ /* 0x000fe200078e00ff */
[----:B------:R-:W-:-:S02]  /*4570*/  LOP3.LUT R31, R31, 0xff0000, RZ, 0xc0, !PT ;  /* 0x00ff00001f1f7812 */ /* 0x000fc400078ec0ff */
[----:B------:R-:W-:Y:S02]  /*4580*/  LOP3.LUT R2, R9, R23, R20, 0xb8, !PT ;  /* 0x0000001709027212 */ /* 0x000fe400078eb814 */
[C-C-:B------:R-:W-:Y:S02]  /*4590*/  SHF.L.W.U32.HI R4, R21.reuse, 0x1e, R21.reuse ;  /* 0x0000001e15047819 */ /* 0x140fe40000010e15 */
[C-C-:B------:R-:W-:Y:S02]  /*45a0*/  SHF.L.W.U32.HI R5, R21.reuse, 0x13, R21.reuse ;  /* 0x0000001315057819 */ /* 0x140fe40000010e15 */
[----:B------:R-:W-:Y:S01]  /*45b0*/  SHF.L.W.U32.HI R7, R21, 0xa, R21 ;  /* 0x0000000a15077819 */ /* 0x000fe20000010e15 */
[----:B------:R-:W-:Y:S01]  /*45c0*/  IMAD R27, R32, 0x1000000, R31 ;  /* 0x01000000201b7824 */ /* 0x000fe200078e021f */
[----:B------:R-:W-:Y:S02]  /*45d0*/  IADD3 R2, PT, PT, R11, R2, R6 ;  /* 0x000000020b027210 */ /* 0x000fe40007ffe006 */
[----:B------:R-:W-:-:S02]  /*45e0*/  LOP3.LUT R5, R7, R4, R5, 0x96, !PT ;  /* 0x0000000407057212 */ /* 0x000fc400078e9605 */
[----:B------:R-:W-:Y:S01]  /*45f0*/  LOP3.LUT R31, R26, R24, R21, 0xe8, !PT ;  /* 0x000000181a1f7212 */ /* 0x000fe200078ee815 */
[----:B------:R-:W-:Y:S01]  /*4600*/  IMAD.U32 R14, R14, 0x10000, RZ ;  /* 0x000100000e0e7824 */ /* 0x000fe200078e00ff */
[----:B------:R-:W-:Y:S02]  /*4610*/  IADD3 R17, PT, PT, R17, UR29, R2 ;  /* 0x0000001d11117c10 */ /* 0x000fe4000fffe002 */
[----:B------:R-:W-:Y:S02]  /*4620*/  IADD3 R31, PT, PT, R16, R5, R31 ;  /* 0x00000005101f7210 */ /* 0x000fe40007ffe01f */
[----:B------:R-:W-:Y:S01]  /*4630*/  LOP3.LUT R7, R8, 0xff0000, RZ, 0xc0, !PT ;  /* 0x00ff000008077812 */ /* 0x000fe200078ec0ff */
[----:B------:R-:W-:Y:S01]  /*4640*/  IMAD.IADD R24, R24, 0x1, R17 ;  /* 0x0000000118187824 */ /* 0x000fe200078e0211 */
[----:B------:R-:W-:Y:S02]  /*4650*/  LOP3.LUT R14, R14, 0xff0000, RZ, 0xc0, !PT ;  /* 0x00ff00000e0e7812 */ /* 0x000fe400078ec0ff */
[----:B------:R-:W-:-:S02]  /*4660*/  SHF.L.W.U32.HI R2, R31, 0x1e, R31 ;  /* 0x0000001e1f027819 */ /* 0x000fc40000010e1f */
[C-C-:B------:R-:W-:Y:S02]  /*4670*/  SHF.L.W.U32.HI R5, R31.reuse, 0x13, R31.reuse ;  /* 0x000000131f057819 */ /* 0x140fe40000010e1f */
[----:B------:R-:W-:Y:S01]  /*4680*/  SHF.L.W.U32.HI R4, R31, 0xa, R31 ;  /* 0x0000000a1f047819 */ /* 0x000fe20000010e1f */
[----:B------:R-:W-:Y:S01]  /*4690*/  IMAD R7, R28, 0x1000000, R7 ;  /* 0x010000001c077824 */ /* 0x000fe200078e0207 */
[----:B------:R-:W-:Y:S01]  /*46a0*/  LOP3.LUT R22, R21, R26, R31, 0xe8, !PT ;  /* 0x0000001a15167212 */ /* 0x000fe200078ee81f */
[----:B------:R-:W-:Y:S01]  /*46b0*/  IMAD R14, R3, 0x1000000, R14 ;  /* 0x01000000030e7824 */ /* 0x000fe200078e020e */
[----:B------:R-:W-:Y:S02]  /*46c0*/  LOP3.LUT R2, R4, R2, R5, 0x96, !PT ;  /* 0x0000000204027212 */ /* 0x000fe400078e9605 */
[C-C-:B------:R-:W-:Y:S02]  /*46d0*/  SHF.L.W.U32.HI R3, R24.reuse, 0x1a, R24.reuse ;  /* 0x0000001a18037819 */ /* 0x140fe40000010e18 */
[----:B------:R-:W-:-:S02]  /*46e0*/  SHF.L.W.U32.HI R4, R24, 0x15, R24 ;  /* 0x0000001518047819 */ /* 0x000fc40000010e18 */
[----:B------:R-:W-:Y:S01]  /*46f0*/  SHF.L.W.U32.HI R5, R24, 0x7, R24 ;  /* 0x0000000718057819 */ /* 0x000fe20000010e18 */
[----:B------:R-:W-:Y:S01]  /*4700*/  IMAD R6, R0, 0x100, R7 ;  /* 0x0000010000067824 */ /* 0x000fe200078e0207 */
[----:B------:R-:W-:Y:S02]  /*4710*/  IADD3 R22, PT, PT, R17, R2, R22 ;  /* 0x0000000211167210 */ /* 0x000fe40007ffe016 */
[----:B------:R-:W-:Y:S02]  /*4720*/  LOP3.LUT R0, R5, R3, R4, 0x96, !PT ;  /* 0x0000000305007212 */ /* 0x000fe400078e9604 */
[----:B------:R-:W-:Y:S01]  /*4730*/  LOP3.LUT R2, R20, R24, R23, 0xb8, !PT ;  /* 0x0000001814027212 */ /* 0x000fe200078eb817 */
[----:B------:R-:W-:Y:S01]  /*4740*/  IMAD R15, R15, 0x100, R14 ;  /* 0x000001000f0f7824 */ /* 0x000fe200078e020e */
[----:B------:R-:W-:Y:S02]  /*4750*/  SHF.L.W.U32.HI R3, R22, 0x1e, R22 ;  /* 0x0000001e16037819 */ /* 0x000fe40000010e16 */
[----:B------:R-:W-:-:S02]  /*4760*/  IADD3 R9, PT, PT, R0, R2, R9 ;  /* 0x0000000200097210 */ /* 0x000fc40007ffe009 */
[C-C-:B------:R-:W-:Y:S02]  /*4770*/  SHF.L.W.U32.HI R8, R22.reuse, 0x13, R22.reuse ;  /* 0x0000001316087819 */ /* 0x140fe40000010e16 */
[----:B------:R-:W-:Y:S01]  /*4780*/  SHF.L.W.U32.HI R10, R22, 0xa, R22 ;  /* 0x0000000a160a7819 */ /* 0x000fe20000010e16 */
[----:B------:R-:W-:Y:S01]  /*4790*/  IMAD R30, R30, 0x100, R27 ;  /* 0x000001001e1e7824 */ /* 0x000fe200078e021b */
[----:B------:R-:W-:Y:S01]  /*47a0*/  IADD3 R18, PT, PT, R18, UR30, R9 ;  /* 0x0000001e12127c10 */ /* 0x000fe2000fffe009 */
[----:B------:R-:W-:Y:S01]  /*47b0*/  IMAD.IADD R5, R13, 0x1, R6 ;  /* 0x000000010d057824 */ /* 0x000fe200078e0206 */
[----:B------:R-:W-:Y:S01]  /*47c0*/  LOP3.LUT R3, R10, R3, R8, 0x96, !PT ;  /* 0x000000030a037212 */ /* 0x000fe200078e9608 */
[----:B------:R-:W-:Y:S01]  /*47d0*/  IMAD.IADD R6, R12, 0x1, R15 ;  /* 0x000000010c067824 */ /* 0x000fe200078e020f */
[----:B------:R-:W-:Y:S01]  /*47e0*/  CS2R R10, SRZ ;  /* 0x00000000000a7805 */ /* 0x000fe2000001ff00 */
[----:B------:R-:W-:Y:S01]  /*47f0*/  IMAD.MOV.U32 R8, RZ, RZ, -0x80000000 ;  /* 0x80000000ff087424 */ /* 0x000fe200078e00ff */
[----:B------:R-:W-:Y:S01]  /*4800*/  CS2R R12, SRZ ;  /* 0x00000000000c7805 */ /* 0x000fe2000001ff00 */
[----:B------:R-:W-:Y:S01]  /*4810*/  IMAD.MOV.U32 R9, RZ, RZ, RZ ;  /* 0x000000ffff097224 */ /* 0x000fe200078e00ff */
[----:B------:R-:W-:Y:S01]  /*4820*/  PRMT R7, R33, 0x123, RZ ;  /* 0x0000012321077816 */ /* 0x000fe200000000ff */
[----:B------:R-:W-:-:S02]  /*4830*/  IMAD.MOV.U32 R15, RZ, RZ, 0x280 ;  /* 0x00000280ff0f7424 */ /* 0x000fc400078e00ff */
[----:B------:R-:W-:Y:S02]  /*4840*/  IMAD.MOV.U32 R14, RZ, RZ, RZ ;  /* 0x000000ffff0e7224 */ /* 0x000fe400078e00ff */
[----:B------:R-:W-:Y:S02]  /*4850*/  IMAD.IADD R4, R29, 0x1, R30 ;  /* 0x000000011d047824 */ /* 0x000fe400078e021e */
[----:B------:R-:W-:Y:S01]  /*4860*/  IMAD.IADD R2, R26, 0x1, R18 ;  /* 0x000000011a027824 */ /* 0x000fe200078e0212 */
[----:B------:R-:W-:Y:S04]  /*4870*/  STL.128 [R1+0x10], R8 ;  /* 0x0000100801007387 */ /* 0x000fe80000100c00 */
[----:B------:R-:W-:Y:S01]  /*4880*/  STL.128 [R1+0x30], R12 ;  /* 0x0000300c01007387 */ /* 0x000fe20000100c00 */
[----:B------:R-:W-:-:S03]  /*4890*/  SHF.L.W.U32.HI R0, R2, 0x1a, R2 ;  /* 0x0000001a02007819 */ /* 0x000fc60000010e02 */
[----:B------:R-:W-:Y:S04]  /*48a0*/  STL.128 [R1+0x20], RZ ;  /* 0x000020ff01007387 */ /* 0x000fe80000100c00 */
[----:B------:R0:W-:Y:S02]  /*48b0*/  STL.128 [R1], R4 ;  /* 0x0000000401007387 */ /* 0x0001e40000100c00 */
[----:B0-----:R-:W-:Y:S02]  /*48c0*/  LOP3.LUT R6, R31, R21, R22, 0xe8, !PT ;  /* 0x000000151f067212 */ /* 0x001fe400078ee816 */
[C-C-:B------:R-:W-:Y:S02]  /*48d0*/  SHF.L.W.U32.HI R5, R2.reuse, 0x15, R2.reuse ;  /* 0x0000001502057819 */ /* 0x140fe40000010e02 */
[----:B------:R-:W-:-:S02]  /*48e0*/  SHF.L.W.U32.HI R7, R2, 0x7, R2 ;  /* 0x0000000702077819 */ /* 0x000fc40000010e02 */
[----:B------:R-:W-:Y:S02]  /*48f0*/  IADD3 R6, PT, PT, R18, R3, R6 ;  /* 0x0000000312067210 */ /* 0x000fe40007ffe006 */
[----:B------:R-:W-:Y:S02]  /*4900*/  LOP3.LUT R0, R7, R0, R5, 0x96, !PT ;  /* 0x0000000007007212 */ /* 0x000fe400078e9605 */
[----:B------:R-:W-:Y:S02]  /*4910*/  LOP3.LUT R3, R23, R2, R24, 0xb8, !PT ;  /* 0x0000000217037212 */ /* 0x000fe400078eb818 */
[C-C-:B------:R-:W-:Y:S02]  /*4920*/  SHF.L.W.U32.HI R5, R6.reuse, 0x1e, R6.reuse ;  /* 0x0000001e06057819 */ /* 0x140fe40000010e06 */
[C-C-:B------:R-:W-:Y:S02]  /*4930*/  SHF.L.W.U32.HI R16, R6.reuse, 0x13, R6.reuse ;  /* 0x0000001306107819 */ /* 0x140fe40000010e06 */
[----:B------:R-:W-:-:S02]  /*4940*/  SHF.L.W.U32.HI R7, R6, 0xa, R6 ;  /* 0x0000000a06077819 */ /* 0x000fc40000010e06 */
[----:B------:R-:W-:Y:S02]  /*4950*/  IADD3 R0, PT, PT, R0, R3, R20 ;  /* 0x0000000300007210 */ /* 0x000fe40007ffe014 */
[----:B------:R-:W-:Y:S02]  /*4960*/  LOP3.LUT R5, R7, R5, R16, 0x96, !PT ;  /* 0x0000000507057212 */ /* 0x000fe400078e9610 */
[----:B------:R-:W-:Y:S02]  /*4970*/  IADD3 R0, PT, PT, R19, UR31, R0 ;  /* 0x0000001f13007c10 */ /* 0x000fe4000fffe000 */
[----:B------:R-:W-:Y:S01]  /*4980*/  LOP3.LUT R25, R22, R31, R6, 0xe8, !PT ;  /* 0x0000001f16197212 */ /* 0x000fe200078ee806 */
[----:B------:R-:W-:Y:S02]  /*4990*/  IMAD.MOV.U32 R16, RZ, RZ, RZ ;  /* 0x000000ffff107224 */ /* 0x000fe400078e00ff */
[----:B------:R-:W-:Y:S01]  /*49a0*/  IMAD.MOV.U32 R3, RZ, RZ, R34 ;  /* 0x000000ffff037224 */ /* 0x000fe200078e0022 */
[----:B------:R-:W-:Y:S01]  /*49b0*/  IADD3 R25, PT, PT, R0, R5, R25 ;  /* 0x0000000500197210 */ /* 0x000fe20007ffe019 */
[----:B------:R-:W-:Y:S01]  /*49c0*/  IMAD.IADD R0, R21, 0x1, R0 ;  /* 0x0000000115007824 */ /* 0x000fe200078e0200 */
[----:B------:R-:W-:-:S06]  /*49d0*/  UMOV UR4, URZ ;  /* 0x000000ff00047c82 */ /* 0x000fcc0008000000 */
.L_x_3:
[----:B------:R-:W2:Y:S04]  /*49e0*/  LDL.64 R12, [R3+0x10] ;  /* 0x00001000030c7983 */ /* 0x000ea80000100a00 */
[----:B------:R-:W3:Y:S04]  /*49f0*/  LDL.128 R8, [R3+-0x28] ;  /* 0xffffd80003087983 */ /* 0x000ee80000100c00 */
[----:B------:R-:W4:Y:S04]  /*4a00*/  LDL R17, [R3+-0x4] ;  /* 0xfffffc0003117983 */ /* 0x000f280000100800 */
[----:B------:R-:W5:Y:S04]  /*4a10*/  LDL R7, [R3+-0x18] ;  /* 0xffffe80003077983 */ /* 0x000f680000100800 */
[----:B------:R-:W5:Y:S04]  /*4a20*/  LDL R14, [R3+0x8] ;  /* 0x00000800030e7983 */ /* 0x000f680000100800 */
[----:B------:R-:W5:Y:S01]  /*4a30*/  LDL R5, [R3+0x4] ;  /* 0x0000040003057983 */ /* 0x000f620000100800 */
[----:B------:R-:W-:-:S04]  /*4a40*/  UIADD3 UR4, UPT, UPT, UR4, 0x4, URZ ;  /* 0x0000000404047890 */ /* 0x000fc8000fffe0ff */
[----:B------:R-:W-:Y:S01]  /*4a50*/  UISETP.NE.AND UP0, UPT, UR4, 0x30, UPT ;  /* 0x000000300400788c */ /* 0x000fe2000bf05270 */
[C-C-:B--2---:R-:W-:Y:S02]  /*4a60*/  SHF.L.W.U32.HI R15, R13.reuse, 0xf, R13.reuse ;  /* 0x0000000f0d0f7819 */ /* 0x144fe40000010e0d */
[--C-:B------:R-:W-:Y:S02]  /*4a70*/  SHF.L.W.U32.HI R18, R13, 0xd, R13.reuse ;  /* 0x0000000d0d127819 */ /* 0x100fe40000010e0d */
[----:B------:R-:W-:Y:S02]  /*4a80*/  SHF.R.U32.HI R13, RZ, 0xa, R13 ;  /* 0x0000000aff0d7819 */ /* 0x000fe4000001160d */
[C---:B---3--:R-:W-:Y:S02]  /*4a90*/  SHF.L.W.U32.HI R19, R10.reuse, 0x19, R10 ;  /* 0x000000190a137819 */ /* 0x048fe40000010e0a */
        /* <DEDUP_REMOVED lines=14> */
[----:B----4-:R-:W-:-:S02]  /*4b80*/  IADD3 R13, PT, PT, R8, R13, R17 ;  /* 0x0000000d080d7210 */ /* 0x010fc40007ffe011 */
[C-C-:B------:R-:W-:Y:S02]  /*4b90*/  SHF.L.W.U32.HI R15, R9.reuse, 0xf, R9.reuse ;  /* 0x0000000f090f7819 */ /* 0x140fe40000010e09 */
[----:B------:R-:W-:Y:S01]  /*4ba0*/  SHF.L.W.U32.HI R16, R9, 0xd, R9 ;  /* 0x0000000d09107819 */ /* 0x000fe20000010e09 */
[----:B------:R-:W-:Y:S01]  /*4bb0*/  IMAD.IADD R8, R18, 0x1, R13 ;  /* 0x0000000112087824 */ /* 0x000fe200078e020d */
[----:B------:R-:W-:Y:S02]  /*4bc0*/  SHF.R.U32.HI R19, RZ, 0xa, R9 ;  /* 0x0000000aff137819 */ /* 0x000fe40000011609 */
[----:B-----5:R-:W-:Y:S02]  /*4bd0*/  SHF.L.W.U32.HI R21, R7, 0x19, R7 ;  /* 0x0000001907157819 */ /* 0x020fe40000010e07 */
        /* <DEDUP_REMOVED lines=15> */
[----:B------:R-:W-:Y:S01]  /*4cd0*/  IADD3 R10, PT, PT, R10, R13, R5 ;  /* 0x0000000d0a0a7210 */ /* 0x000fe20007ffe005 */
[----:B------:R-:W-:-:S02]  /*4ce0*/  VIADD R5, R3, 0x10 ;  /* 0x0000001003057836 */ /* 0x000fc40000000000 */
[----:B------:R-:W-:Y:S02]  /*4cf0*/  IMAD.IADD R14, R7, 0x1, R14 ;  /* 0x00000001070e7824 */ /* 0x000fe400078e020e */
[----:B------:R-:W-:-:S03]  /*4d00*/  IMAD.IADD R10, R17, 0x1, R10 ;  /* 0x00000001110a7824 */ /* 0x000fc600078e020a */
[----:B------:R-:W-:Y:S04]  /*4d10*/  STL [R3+0x24], R14 ;  /* 0x0000240e03007387 */ /* 0x000fe80000100800 */
[----:B------:R0:W-:Y:S02]  /*4d20*/  STL [R3+0x20], R10 ;  /* 0x0000200a03007387 */ /* 0x0001e40000100800 */
[----:B0-----:R-:W-:Y:S01]  /*4d30*/  IMAD.MOV.U32 R3, RZ, RZ, R5 ;  /* 0x000000ffff037224 */ /* 0x001fe200078e0005 */
[----:B------:R-:W-:Y:S06]  /*4d40*/  BRA.U UP0, `(.L_x_3) ;  /* 0xfffffffd00247547 */ /* 0x000fec000b83ffff */
[----:B------:R-:W2:Y:S04]  /*4d50*/  LDL R38, [R1+0x4] ;  /* 0x0000040001267983 */ /* 0x000ea80000100800 */
[----:B------:R-:W3:Y:S04]  /*4d60*/  LDL.64 R20, [R1+0x8] ;  /* 0x0000080001147983 */ /* 0x000ee80000100a00 */
[----:B------:R-:W4:Y:S04]  /*4d70*/  LDL.128 R16, [R1+0x10] ;  /* 0x0000100001107983 */ /* 0x000f280000100c00 */
[----:B------:R-:W5:Y:S01]  /*4d80*/  LDL.128 R8, [R1+0x20] ;  /* 0x0000200001087983 */ /* 0x000f620000100c00 */
[----:B------:R-:W-:-:S02]  /*4d90*/  VIADD R3, R0, 0x510e527f ;  /* 0x510e527f00037836 */ /* 0x000fc40000000000 */
[----:B------:R-:W-:Y:S01]  /*4da0*/  VIADD R2, R2, 0x9b05688c ;  /* 0x9b05688c02027836 */ /* 0x000fe20000000000 */
[----:B------:R-:W5:Y:S01]  /*4db0*/  LDL.128 R12, [R1+0x30] ;  /* 0x00003000010c7983 */ /* 0x000f620000100c00 */
[----:B------:R-:W-:Y:S01]  /*4dc0*/  VIADD R5, R24, 0x1f83d9ab ;  /* 0x1f83d9ab18057836 */ /* 0x000fe20000000000 */
[----:B------:R-:W-:Y:S01]  /*4dd0*/  IADD3 R27, PT, PT, -R0, -0x510e5280, RZ ;  /* 0xaef1ad80001b7810 */ /* 0x000fe20007ffe1ff */
[----:B------:R-:W-:Y:S01]  /*4de0*/  VIADD R6, R6, 0xbb67ae85 ;  /* 0xbb67ae8506067836 */ /* 0x000fe20000000000 */
[--C-:B------:R-:W-:Y:S01]  /*4df0*/  SHF.L.W.U32.HI R0, R3, 0x1a, R3.reuse ;  /* 0x0000001a03007819 */ /* 0x100fe20000010e03 */
[----:B------:R-:W-:Y:S01]  /*4e00*/  VIADD R25, R25, 0x6a09e667 ;  /* 0x6a09e66719197836 */ /* 0x000fe20000000000 */
[C-C-:B------:R-:W-:Y:S01]  /*4e10*/  SHF.L.W.U32.HI R7, R3.reuse, 0x15, R3.reuse ;  /* 0x0000001503077819 */ /* 0x140fe20000010e03 */
[----:B------:R-:W0:Y:S01]  /*4e20*/  LDCU UR4, c[0x3][0x3c] ;  /* 0x00c00780ff0477ac */ /* 0x000e220008000800 */
[C---:B------:R-:W-:Y:S02]  /*4e30*/  SHF.L.W.U32.HI R24, R3.reuse, 0x7, R3 ;  /* 0x0000000703187819 */ /* 0x040fe40000010e03 */
[----:B------:R-:W-:Y:S01]  /*4e40*/  LOP3.LUT R26, R3, R2, RZ, 0xc0, !PT ;  /* 0x00000002031a7212 */ /* 0x000fe200078ec0ff */
[----:B------:R-:W1:Y:S01]  /*4e50*/  LDCU.128 UR28, c[0x3][0x40] ;  /* 0x00c00800ff1c77ac */ /* 0x000e620008000c00 */
[----:B------:R-:W-:Y:S01]  /*4e60*/  LOP3.LUT R7, R24, R0, R7, 0x96, !PT ;  /* 0x0000000018077212 */ /* 0x000fe200078e9607 */
[----:B------:R-:W-:Y:S01]  /*4e70*/  VIADD R0, R23, 0x5be0cd19 ;  /* 0x5be0cd1917007836 */ /* 0x000fe20000000000 */
[----:B------:R-:W-:-:S04]  /*4e80*/  LOP3.LUT R26, R26, R5, R27, 0xf8, !PT ;  /* 0x000000051a1a7212 */ /* 0x000fc800078ef81b */
[----:B------:R-:W-:-:S04]  /*4e90*/  IADD3 R7, PT, PT, R7, R26, R0 ;  /* 0x0000001a07077210 */ /* 0x000fc80007ffe000 */
[----:B------:R-:W-:Y:S01]  /*4ea0*/  IADD3 R27, PT, PT, R4, UR12, R7 ;  /* 0x0000000c041b7c10 */ /* 0x000fe2000fffe007 */
[----:B------:R-:W-:-:S04]  /*4eb0*/  VIADD R4, R31, 0xa54ff53a ;  /* 0xa54ff53a1f047836 */ /* 0x000fc80000000000 */
[----:B------:R-:W-:-:S05]  /*4ec0*/  IMAD.IADD R36, R4, 0x1, R27 ;  /* 0x0000000104247824 */ /* 0x000fca00078e021b */
[C-C-:B------:R-:W-:Y:S02]  /*4ed0*/  SHF.L.W.U32.HI R7, R36.reuse, 0x1a, R36.reuse ;  /* 0x0000001a24077819 */ /* 0x140fe40000010e24 */
[C-C-:B------:R-:W-:Y:S02]  /*4ee0*/  SHF.L.W.U32.HI R24, R36.reuse, 0x15, R36.reuse ;  /* 0x0000001524187819 */ /* 0x140fe40000010e24 */
[----:B------:R-:W-:-:S04]  /*4ef0*/  SHF.L.W.U32.HI R23, R36, 0x7, R36 ;  /* 0x0000000724177819 */ /* 0x000fc80000010e24 */
[----:B------:R-:W-:Y:S02]  /*4f00*/  LOP3.LUT R24, R23, R7, R24, 0x96, !PT ;  /* 0x0000000717187212 */ /* 0x000fe400078e9618 */
[----:B------:R-:W-:-:S04]  /*4f10*/  LOP3.LUT R7, R2, R36, R3, 0xb8, !PT ;  /* 0x0000002402077212 */ /* 0x000fc800078eb803 */
[----:B------:R-:W-:Y:S02]  /*4f20*/  IADD3 R7, PT, PT, R24, R7, R5 ;  /* 0x0000000718077210 */ /* 0x000fe40007ffe005 */
[C-C-:B------:R-:W-:Y:S02]  /*4f30*/  SHF.L.W.U32.HI R26, R25.reuse, 0x1e, R25.reuse ;  /* 0x0000001e191a7819 */ /* 0x140fe40000010e19 */
[C-C-:B------:R-:W-:Y:S02]  /*4f40*/  SHF.L.W.U32.HI R29, R25.reuse, 0x13, R25.reuse ;  /* 0x00000013191d7819 */ /* 0x140fe40000010e19 */
[----:B------:R-:W-:-:S04]  /*4f50*/  SHF.L.W.U32.HI R28, R25, 0xa, R25 ;  /* 0x0000000a191c7819 */ /* 0x000fc80000010e19 */
[----:B------:R-:W-:Y:S02]  /*4f60*/  LOP3.LUT R26, R28, R26, R29, 0x96, !PT ;  /* 0x0000001a1c1a7212 */ /* 0x000fe400078e961d */
[----:B--2---:R-:W-:Y:S01]  /*4f70*/  IADD3 R38, PT, PT, R38, UR13, R7 ;  /* 0x0000000d26267c10 */ /* 0x004fe2000fffe007 */
[----:B------:R-:W-:-:S04]  /*4f80*/  VIADD R7, R22, 0x3c6ef372 ;  /* 0x3c6ef37216077836 */ /* 0x000fc80000000000 */
[----:B------:R-:W-:-:S05]  /*4f90*/  IMAD.IADD R41, R7, 0x1, R38 ;  /* 0x0000000107297824 */ /* 0x000fca00078e0226 */
[C-C-:B------:R-:W-:Y:S02]  /*4fa0*/  SHF.L.W.U32.HI R22, R41.reuse, 0x1a, R41.reuse ;  /* 0x0000001a29167819 */ /* 0x140fe40000010e29 */
[C-C-:B------:R-:W-:Y:S02]  /*4fb0*/  SHF.L.W.U32.HI R23, R41.reuse, 0x15, R41.reuse ;  /* 0x0000001529177819 */ /* 0x140fe40000010e29 */
[----:B------:R-:W-:-:S04]  /*4fc0*/  SHF.L.W.U32.HI R24, R41, 0x7, R41 ;  /* 0x0000000729187819 */ /* 0x000fc80000010e29 */
[----:B------:R-:W-:Y:S02]  /*4fd0*/  LOP3.LUT R23, R24, R22, R23, 0x96, !PT ;  /* 0x0000001618177212 */ /* 0x000fe400078e9617 */
[----:B------:R-:W-:-:S04]  /*4fe0*/  LOP3.LUT R22, R3, R41, R36, 0xb8, !PT ;  /* 0x0000002903167212 */ /* 0x000fc800078eb824 */
[----:B------:R-:W-:-:S04]  /*4ff0*/  IADD3 R23, PT, PT, R23, R22, R2 ;  /* 0x0000001617177210 */ /* 0x000fc80007ffe002 */
[----:B---3--:R-:W-:-:S05]  /*5000*/  IADD3 R37, PT, PT, R20, UR14, R23 ;  /* 0x0000000e14257c10 */ /* 0x008fca000fffe017 */
[----:B------:R-:W-:-:S05]  /*5010*/  IMAD.IADD R39, R6, 0x1, R37 ;  /* 0x0000000106277824 */ /* 0x000fca00078e0225 */
[C-C-:B------:R-:W-:Y:S02]  /*5020*/  SHF.L.W.U32.HI R20, R39.reuse, 0x1a, R39.reuse ;  /* 0x0000001a27147819 */ /* 0x140fe40000010e27 */
[C-C-:B------:R-:W-:Y:S02]  /*5030*/  SHF.L.W.U32.HI R23, R39.reuse, 0x15, R39.reuse ;  /* 0x0000001527177819 */ /* 0x140fe40000010e27 */
[----:B------:R-:W-:-:S04]  /*5040*/  SHF.L.W.U32.HI R22, R39, 0x7, R39 ;  /* 0x0000000727167819 */ /* 0x000fc80000010e27 */
[----:B------:R-:W-:Y:S02]  /*5050*/  LOP3.LUT R20, R22, R20, R23, 0x96, !PT ;  /* 0x0000001416147212 */ /* 0x000fe400078e9617 */
[----:B------:R-:W-:-:S04]  /*5060*/  LOP3.LUT R22, R36, R39, R41, 0xb8, !PT ;  /* 0x0000002724167212 */ /* 0x000fc800078eb829 */
[----:B------:R-:W-:-:S04]  /*5070*/  IADD3 R20, PT, PT, R20, R22, R3 ;  /* 0x0000001614147210 */ /* 0x000fc80007ffe003 */
[----:B------:R-:W-:Y:S02]  /*5080*/  IADD3 R40, PT, PT, R21, UR15, R20 ;  /* 0x0000000f15287c10 */ /* 0x000fe4000fffe014 */
[----:B------:R-:W1:Y:S03]  /*5090*/  LDL.128 R20, [R1+0x40] ;  /* 0x0000400001147983 */ /* 0x000e660000100c00 */
[----:B------:R-:W-:-:S05]  /*50a0*/  IMAD.IADD R24, R25, 0x1, R40 ;  /* 0x0000000119187824 */ /* 0x000fca00078e0228 */
[C-C-:B------:R-:W-:Y:S02]  /*50b0*/  SHF.L.W.U32.HI R30, R24.reuse, 0x1a, R24.reuse ;  /* 0x0000001a181e7819 */ /* 0x140fe40000010e18 */
[C-C-:B------:R-:W-:Y:S02]  /*50c0*/  SHF.L.W.U32.HI R31, R24.reuse, 0x15, R24.reuse ;  /* 0x00000015181f7819 */ /* 0x140fe40000010e18 */
[----:B------:R-:W-:-:S04]  /*50d0*/  SHF.L.W.U32.HI R32, R24, 0x7, R24 ;  /* 0x0000000718207819 */ /* 0x000fc80000010e18 */
        /* <DEDUP_REMOVED lines=48> */
[----:B------:R-:W2:Y:S03]  /*53e0*/  LDL.128 R16, [R1+0x50] ;  /* 0x0000500001107983 */ /* 0x000ea60000100c00 */
        /* <DEDUP_REMOVED lines=56> */
[----:B------:R-:W3:Y:S03]  /*5770*/  LDL.128 R8, [R1+0x60] ;  /* 0x0000600001087983 */ /* 0x000ee60000100c00 */
        /* <DEDUP_REMOVED lines=55> */
[----:B0-----:R-:W-:Y:S01]  /*5af0*/  IADD3 R42, PT, PT, R15, UR4, R28 ;  /* 0x000000040f2a7c10 */ /* 0x001fe2000fffe01c */
[----:B------:R-:W0:Y:S01]  /*5b00*/  LDCU.64 UR4, c[0x0][0x3b0] ;  /* 0x00007600ff0477ac */ /* 0x000e220008000a00 */
        /* <DEDUP_REMOVED lines=14> */
[----:B-1----:R-:W-:-:S05]  /*5bf0*/  IADD3 R33, PT, PT, R20, UR28, R29 ;  /* 0x0000001c14217c10 */ /* 0x002fca000fffe01d */
        /* <DEDUP_REMOVED lines=100> */
[----:B------:R-:W3:Y:S01]  /*6240*/  LDCU.128 UR28, c[0x3][0x60] ;  /* 0x00c00c00ff1c77ac */ /* 0x000ee20008000c00 */
        /* <DEDUP_REMOVED lines=57> */
[----:B------:R-:W4:Y:S01]  /*65e0*/  LDCU.128 UR28, c[0x3][0x70] ;  /* 0x00c00e00ff1c77ac */ /* 0x000f220008000c00 */
        /* <DEDUP_REMOVED lines=246> */
[----:B----4-:R-:W-:-:S05]  /*7550*/  IADD3 R31, PT, PT, R12, UR28, R29 ;  /* 0x0000001c0c1f7c10 */ /* 0x010fca000fffe01d */
        /* <DEDUP_REMOVED lines=100> */
[----:B------:R-:W2:Y:S04]  /*7ba0*/  LDCU.128 UR28, c[0x3][0xd0] ;  /* 0x00c01a00ff1c77ac */ /* 0x000ea80008000c00 */
        /* <DEDUP_REMOVED lines=61> */
[----:B------:R-:W-:Y:S02]  /*7f80*/  SHF.L.W.U32.HI R23, R26, 0x1e, R26 ;  /* 0x0000001e1a177819 */ /* 0x000fe40000010e1a */
[----:B------:R-:W-:Y:S02]  /*7f90*/  LOP3.LUT R32, R33, R31, R32, 0x96, !PT ;  /* 0x0000001f21207212 */ /* 0x000fe400078e9620 */
[----:B------:R-:W-:-:S02]  /*7fa0*/  LOP3.LUT R31, R29, R24, R26, 0xe8, !PT ;  /* 0x000000181d1f7212 */ /* 0x000fc400078ee81a */
[C-C-:B------:R-:W-:Y:S02]  /*7fb0*/  SHF.L.W.U32.HI R28, R26.reuse, 0x13, R26.reuse ;  /* 0x000000131a1c7819 */ /* 0x140fe40000010e1a */
[----:B------:R-:W-:Y:S02]  /*7fc0*/  SHF.L.W.U32.HI R30, R26, 0xa, R26 ;  /* 0x0000000a1a1e7819 */ /* 0x000fe40000010e1a */
[----:B------:R-:W-:Y:S02]  /*7fd0*/  LOP3.LUT R24, R20, R22, R21, 0xb8, !PT ;  /* 0x0000001614187212 */ /* 0x000fe400078eb815 */
[----:B------:R-:W-:Y:S02]  /*7fe0*/  LOP3.LUT R23, R30, R23, R28, 0x96, !PT ;  /* 0x000000171e177212 */ /* 0x000fe400078e961c */
[----:B------:R-:W-:Y:S02]  /*7ff0*/  IADD3 R27, PT, PT, R32, R24, R27 ;  /* 0x00000018201b7210 */ /* 0x000fe40007ffe01b */
[----:B------:R-:W-:-:S02]  /*8000*/  IADD3 R31, PT, PT, R16, R23, R31 ;  /* 0x00000017101f7210 */ /* 0x000fc40007ffe01f */
[----:B---3--:R-:W-:Y:S02]  /*8010*/  IADD3 R8, PT, PT, R8, UR28, R27 ;  /* 0x0000001c08087c10 */ /* 0x008fe4000fffe01b */
        /* <DEDUP_REMOVED lines=18> */
[----:B------:R-:W-:Y:S01]  /*8140*/  LOP3.LUT R26, R31, R26, R24, 0xe8, !PT ;  /* 0x0000001a1f1a7212 */ /* 0x000fe200078ee818 */
[----:B------:R-:W-:-:S03]  /*8150*/  IMAD.IADD R16, R24, 0x1, R9 ;  /* 0x0000000118107824 */ /* 0x000fc600078e0209 */
[----:B------:R-:W-:Y:S02]  /*8160*/  IADD3 R17, PT, PT, R18, R17, R26 ;  /* 0x0000001112117210 */ /* 0x000fe40007ffe01a */
[C-C-:B------:R-:W-:Y:S02]  /*8170*/  SHF.L.W.U32.HI R20, R16.reuse, 0x1a, R16.reuse ;  /* 0x0000001a10147819 */ /* 0x140fe40000010e10 */
[C-C-:B------:R-:W-:Y:S02]  /*8180*/  SHF.L.W.U32.HI R27, R16.reuse, 0x15, R16.reuse ;  /* 0x00000015101b7819 */ /* 0x140fe40000010e10 */
[----:B------:R-:W-:Y:S02]  /*8190*/  SHF.L.W.U32.HI R26, R16, 0x7, R16 ;  /* 0x00000007101a7819 */ /* 0x000fe40000010e10 */
        /* <DEDUP_REMOVED lines=8> */
[----:B------:R-:W-:Y:S02]  /*8220*/  IADD3 R10, PT, PT, R10, UR30, R21 ;  /* 0x0000001e0a0a7c10 */ /* 0x000fe4000fffe015 */
        /* <DEDUP_REMOVED lines=33> */
[----:B----4-:R-:W-:-:S02]  /*8440*/  IADD3 R20, PT, PT, R12, UR28, R23 ;  /* 0x0000001c0c147c10 */ /* 0x010fc4000fffe017 */
        /* <DEDUP_REMOVED lines=17> */
[C-C-:B------:R-:W-:Y:S02]  /*8560*/  SHF.L.W.U32.HI R16, R12.reuse, 0x13, R12.reuse ;  /* 0x000000130c107819 */ /* 0x140fe40000010e0c */
[----:B------:R-:W-:Y:S01]  /*8570*/  SHF.L.W.U32.HI R18, R12, 0xa, R12 ;  /* 0x0000000a0c127819 */ /* 0x000fe20000010e0c */
[----:B------:R-:W-:Y:S01]  /*8580*/  IMAD.IADD R30, R9, 0x1, R22 ;  /* 0x00000001091e7824 */ /* 0x000fe200078e0216 */
[----:B------:R-:W-:Y:S02]  /*8590*/  LOP3.LUT R13, R10, R9, R12, 0xe8, !PT ;  /* 0x000000090a0d7212 */ /* 0x000fe400078ee80c */
[----:B------:R-:W-:-:S02]  /*85a0*/  LOP3.LUT R11, R18, R11, R16, 0x96, !PT ;  /* 0x0000000b120b7212 */ /* 0x000fc400078e9610 */
[--C-:B------:R-:W-:Y:S02]  /*85b0*/  SHF.L.W.U32.HI R16, R30, 0x15, R30.reuse ;  /* 0x000000151e107819 */ /* 0x100fe40000010e1e */
[----:B------:R-:W-:Y:S02]  /*85c0*/  IADD3 R23, PT, PT, R20, R11, R13 ;  /* 0x0000000b14177210 */ /* 0x000fe40007ffe00d */
        /* <DEDUP_REMOVED lines=16> */
[----:B------:R-:W-:Y:S02]  /*86d0*/  SHF.L.W.U32.HI R16, R13, 0x1a, R13 ;  /* 0x0000001a0d107819 */ /* 0x000fe40000010e0d */
[----:B------:R-:W-:Y:S01]  /*86e0*/  LOP3.LUT R10, R11, R9, R10, 0x96, !PT ;  /* 0x000000090b0a7212 */ /* 0x000fe200078e960a */
[----:B------:R-:W-:Y:S01]  /*86f0*/  IMAD.IADD R11, R4, 0x1, R23 ;  /* 0x00000001040b7824 */ /* 0x000fe200078e0217 */
[----:B------:R-:W-:-:S02]  /*8700*/  SHF.L.W.U32.HI R21, R13, 0x15, R13 ;  /* 0x000000150d157819 */ /* 0x000fc40000010e0d */
[----:B------:R-:W-:Y:S02]  /*8710*/  SHF.L.W.U32.HI R18, R13, 0x7, R13 ;  /* 0x000000070d127819 */ /* 0x000fe40000010e0d */
[----:B------:R-:W-:Y:S02]  /*8720*/  LOP3.LUT R4, R23, R12, R14, 0xe8, !PT ;  /* 0x0000000c17047212 */ /* 0x000fe400078ee80e */
[----:B------:R-:W-:Y:S02]  /*8730*/  LOP3.LUT R9, R18, R16, R21, 0x96, !PT ;  /* 0x0000001012097212 */ /* 0x000fe400078e9615 */
[----:B------:R-:W-:Y:S02]  /*8740*/  LOP3.LUT R16, R17, R13, R30, 0xb8, !PT ;  /* 0x0000000d11107212 */ /* 0x000fe400078eb81e */
[----:B------:R-:W-:Y:S02]  /*8750*/  IADD3 R19, PT, PT, R19, R10, R4 ;  /* 0x0000000a13137210 */ /* 0x000fe40007ffe004 */
[----:B------:R-:W-:-:S03]  /*8760*/  IADD3 R24, PT, PT, R9, R16, R8 ;  /* 0x0000001009187210 */ /* 0x000fc60007ffe008 */
[----:B------:R-:W-:Y:S01]  /*8770*/  IMAD.IADD R9, R6, 0x1, R19 ;  /* 0x0000000106097824 */ /* 0x000fe200078e0213 */
[----:B------:R-:W-:Y:S02]  /*8780*/  SHF.R.U32.HI R27, RZ, 0x18, R11 ;  /* 0x00000018ff1b7819 */ /* 0x000fe4000001160b */
[----:B------:R-:W-:Y:S02]  /*8790*/  LOP3.LUT R8, R14, R23, R19, 0xe8, !PT ;  /* 0x000000170e087212 */ /* 0x000fe400078ee813 */
[----:B------:R-:W-:Y:S02]  /*87a0*/  SHF.R.U32.HI R6, RZ, 0x10, R9 ;  /* 0x00000010ff067819 */ /* 0x000fe40000011609 */
[C-C-:B------:R-:W-:Y:S02]  /*87b0*/  SHF.L.W.U32.HI R4, R19.reuse, 0x1e, R19.reuse ;  /* 0x0000001e13047819 */ /* 0x140fe40000010e13 */
[----:B------:R-:W-:Y:S01]  /*87c0*/  SHF.L.W.U32.HI R23, R19, 0x13, R19 ;  /* 0x0000001313177819 */ /* 0x000fe20000010e13 */
[----:B------:R-:W-:Y:S01]  /*87d0*/  IMAD.SHL.U32 R10, R27, 0x10, RZ ;  /* 0x000000101b0a7824 */ /* 0x000fe200078e00ff */
[----:B------:R-:W-:-:S02]  /*87e0*/  SHF.R.U32.HI R21, RZ, 0x8, R11 ;  /* 0x00000008ff157819 */ /* 0x000fc4000001160b */
[----:B------:R-:W-:Y:S02]  /*87f0*/  SHF.L.W.U32.HI R19, R19, 0xa, R19 ;  /* 0x0000000a13137819 */ /* 0x000fe40000010e13 */
[----:B------:R-:W-:Y:S01]  /*8800*/  LOP3.LUT R31, R6, 0xf00, RZ, 0xc0, !PT ;  /* 0x00000f00061f7812 */ /* 0x000fe200078ec0ff */
[----:B------:R-:W-:Y:S01]  /*8810*/  IMAD.SHL.U32 R16, R21, 0x10, RZ ;  /* 0x0000001015107824 */ /* 0x000fe200078e00ff */
[----:B------:R-:W-:Y:S02]  /*8820*/  LOP3.LUT R23, R19, R4, R23, 0x96, !PT ;  /* 0x0000000413177212 */ /* 0x000fe400078e9617 */
[----:B------:R-:W-:Y:S01]  /*8830*/  PRMT R4, R11, 0x7632, R4 ;  /* 0x000076320b047816 */ /* 0x000fe20000000004 */
[C---:B------:R-:W-:Y:S01]  /*8840*/  IMAD.SHL.U32 R6, R9.reuse, 0x100, RZ ;  /* 0x0000010009067824 */ /* 0x040fe200078e00ff */
[----:B------:R-:W-:Y:S02]  /*8850*/  LOP3.LUT R29, R9, 0xf00, RZ, 0xc0, !PT ;  /* 0x00000f00091d7812 */ /* 0x000fe400078ec0ff */
[----:B------:R-:W-:-:S02]  /*8860*/  LOP3.LUT R31, R31, 0xf0, R10, 0xf8, !PT ;  /* 0x000000f01f1f7812 */ /* 0x000fc400078ef80a */
[--C-:B------:R-:W-:Y:S02]  /*8870*/  SHF.R.U32.HI R10, RZ, 0x8, R9.reuse ;  /* 0x00000008ff0a7819 */ /* 0x100fe40000011609 */
[----:B------:R-:W-:Y:S01]  /*8880*/  SHF.R.U32.HI R18, RZ, 0x1c, R9 ;  /* 0x0000001cff127819 */ /* 0x000fe20000011609 */
[----:B------:R-:W-:Y:S01]  /*8890*/  IMAD.SHL.U32 R4, R4, 0x10, RZ ;  /* 0x0000001004047824 */ /* 0x000fe200078e00ff */
[----:B------:R-:W-:Y:S01]  /*88a0*/  LOP3.LUT R16, R29, 0xf0, R16, 0xf8, !PT ;  /* 0x000000f01d107812 */ /* 0x000fe200078ef810 */
[----:B------:R-:W-:Y:S01]  /*88b0*/  IMAD.IADD R13, R2, 0x1, R13 ;  /* 0x00000001020d7824 */ /* 0x000fe200078e020d */
[----:B------:R-:W-:Y:S01]  /*88c0*/  IADD3 R24, PT, PT, R15, UR31, R24 ;  /* 0x0000001f0f187c10 */ /* 0x000fe2000fffe018 */
[----:B------:R-:W-:Y:S01]  /*88d0*/  IMAD.SHL.U32 R15, R11, 0x10, RZ ;  /* 0x000000100b0f7824 */ /* 0x000fe200078e00ff */
[----:B------:R-:W-:Y:S01]  /*88e0*/  LOP3.LUT R29, R10, 0xf00, RZ, 0xc0, !PT ;  /* 0x00000f000a1d7812 */ /* 0x000fe200078ec0ff */
[----:B------:R-:W-:Y:S01]  /*88f0*/  IMAD.WIDE.U32 R18, R18, 0x100, RZ ;  /* 0x0000010012127825 */ /* 0x000fe200078e00ff */
[----:B------:R-:W-:-:S02]  /*8900*/  LOP3.LUT R6, R6, 0xf00, RZ, 0xc0, !PT ;  /* 0x00000f0006067812 */ /* 0x000fc400078ec0ff */
[----:B------:R-:W-:Y:S02]  /*8910*/  LOP3.LUT R2, R9, 0xf0, RZ, 0xc0, !PT ;  /* 0x000000f009027812 */ /* 0x000fe400078ec0ff */
[----:B------:R-:W-:Y:S02]  /*8920*/  LOP3.LUT R29, R29, 0xf0, R4, 0xf8, !PT ;  /* 0x000000f01d1d7812 */ /* 0x000fe400078ef804 */
[----:B------:R-:W-:Y:S02]  /*8930*/  LOP3.LUT R4, R6, 0xf0, R15, 0xf8, !PT ;  /* 0x000000f006047812 */ /* 0x000fe400078ef80f */
[----:B------:R-:W-:Y:S02]  /*8940*/  SHF.R.U32.HI R22, RZ, 0x4, R2 ;  /* 0x00000004ff167819 */ /* 0x000fe40000011602 */
[----:B------:R-:W-:Y:S02]  /*8950*/  SHF.R.U32.HI R15, RZ, 0x1c, R13 ;  /* 0x0000001cff0f7819 */ /* 0x000fe4000001160d */
[----:B------:R-:W-:-:S02]  /*8960*/  LOP3.LUT R18, R18, 0xf0, R27, 0xf8, !PT ;  /* 0x000000f012127812 */ /* 0x000fc400078ef81b */
[----:B------:R-:W-:Y:S02]  /*8970*/  SHF.R.U32.HI R2, RZ, 0x10, R13 ;  /* 0x00000010ff027819 */ /* 0x000fe4000001160d */
[----:B------:R-:W-:Y:S01]  /*8980*/  IADD3 R8, PT, PT, R24, R23, R8 ;  /* 0x0000001718087210 */ /* 0x000fe20007ffe008 */
[----:B------:R-:W-:Y:S01]  /*8990*/  IMAD.WIDE.U32 R22, R22, 0x100, RZ ;  /* 0x0000010016167825 */ /* 0x000fe200078e00ff */
[----:B------:R-:W-:Y:S02]  /*89a0*/  LOP3.LUT R35, R18, R15, RZ, 0xfc, !PT ;  /* 0x0000000f12237212 */ /* 0x000fe400078efcff */
[----:B------:R-:W-:Y:S01]  /*89b0*/  LOP3.LUT R18, R13, 0xf0, RZ, 0xc0, !PT ;  /* 0x000000f00d127812 */ /* 0x000fe200078ec0ff */
[----:B------:R-:W-:Y:S01]  /*89c0*/  IMAD.IADD R15, R0, 0x1, R17 ;  /* 0x00000001000f7824 */ /* 0x000fe200078e0211 */
[----:B------:R-:W-:Y:S02]  /*89d0*/  LOP3.LUT R2, R29, 0xf, R2, 0xf8, !PT ;  /* 0x0000000f1d027812 */ /* 0x000fe400078ef802 */
[----:B------:R-:W-:-:S02]  /*89e0*/  SHF.R.U32.HI R29, RZ, 0x8, R13 ;  /* 0x00000008ff1d7819 */ /* 0x000fc4000001160d */
[----:B------:R-:W-:Y:S02]  /*89f0*/  SHF.R.U32.HI R0, RZ, 0x4, R18 ;  /* 0x00000004ff007819 */ /* 0x000fe40000011612 */
[----:B------:R-:W-:Y:S02]  /*8a00*/  LOP3.LUT R17, R22, 0xf0, R11, 0xf8, !PT ;  /* 0x000000f016117812 */ /* 0x000fe400078ef80b */
[----:B------:R-:W-:Y:S02]  /*8a10*/  LOP3.LUT R18, R16, 0xf, R29, 0xf8, !PT ;  /* 0x0000000f10127812 */ /* 0x000fe400078ef81d */
[----:B------:R-:W-:Y:S02]  /*8a20*/  SHF.R.U32.HI R6, RZ, 0x18, R13 ;  /* 0x00000018ff067819 */ /* 0x000fe4000001160d */
[----:B------:R-:W-:Y:S02]  /*8a30*/  SHF.R.U32.HI R26, RZ, 0x1c, R15 ;  /* 0x0000001cff1a7819 */ /* 0x000fe4000001160f */
[----:B------:R-:W-:-:S02]  /*8a40*/  LOP3.LUT R16, R17, 0xffff, R0, 0xf8, !PT ;  /* 0x0000ffff11107812 */ /* 0x000fc400078ef800 */
[----:B------:R-:W-:Y:S01]  /*8a50*/  SHF.L.U64.HI R33, R35, 0x7, R19 ;  /* 0x0000000723217819 */ /* 0x000fe20000010213 */
[----:B------:R-:W-:Y:S01]  /*8a60*/  IMAD.SHL.U32 R19, R18, 0x80, RZ ;  /* 0x0000008012137824 */ /* 0x000fe200078e00ff */
[----:B------:R-:W-:Y:S01]  /*8a70*/  PRMT R17, R9, 0x7632, R17 ;  /* 0x0000763209117816 */ /* 0x000fe20000000011 */
[----:B------:R-:W-:Y:S01]  /*8a80*/  IMAD.WIDE.U32 R26, R26, 0x8, RZ ;  /* 0x000000081a1a7825 */ /* 0x000fe200078e00ff */
[----:B------:R-:W-:Y:S02]  /*8a90*/  LOP3.LUT R6, R31, 0xf, R6, 0xf8, !PT ;  /* 0x0000000f1f067812 */ /* 0x000fe400078ef806 */
[----:B------:R-:W-:Y:S01]  /*8aa0*/  SHF.R.U32.HI R0, RZ, 0x5, R15 ;  /* 0x00000005ff007819 */ /* 0x000fe2000001160f */
[----:B------:R-:W-:Y:S01]  /*8ab0*/  IMAD.SHL.U32 R31, R35, 0x80, RZ ;  /* 0x00000080231f7824 */ /* 0x000fe200078e00ff */
[----:B------:R-:W-:Y:S02]  /*8ac0*/  LOP3.LUT R20, R10, 0xf0, RZ, 0xc0, !PT ;  /* 0x000000f00a147812 */ /* 0x000fe400078ec0ff */
[----:B------:R-:W-:-:S02]  /*8ad0*/  LOP3.LUT R10, R17, 0xf0, RZ, 0xc0, !PT ;  /* 0x000000f0110a7812 */ /* 0x000fc400078ec0ff */
[----:B------:R-:W-:Y:S02]  /*8ae0*/  LOP3.LUT R0, R19, 0x78, R0, 0xf8, !PT ;  /* 0x0000007813007812 */ /* 0x000fe400078ef800 */
[----:B------:R-:W-:Y:S02]  /*8af0*/  LOP3.LUT R19, R31, R26, RZ, 0xfc, !PT ;  /* 0x0000001a1f137212 */ /* 0x000fe400078efcff */
[----:B------:R-:W-:Y:S02]  /*8b00*/  SHF.R.U32.HI R26, RZ, 0x4, R10 ;  /* 0x00000004ff1a7819 */ /* 0x000fe4000001160a */
[----:B------:R-:W-:Y:S02]  /*8b10*/  PRMT R22, R13, 0x7632, R22 ;  /* 0x000076320d167816 */ /* 0x000fe40000000016 */
[----:B------:R-:W-:Y:S02]  /*8b20*/  LOP3.LUT R10, R29, 0xf0, RZ, 0xc0, !PT ;  /* 0x000000f01d0a7812 */ /* 0x000fe400078ec0ff */
[----:B------:R-:W-:-:S02]  /*8b30*/  SHF.R.U32.HI R20, RZ, 0x4, R20 ;  /* 0x00000004ff147819 */ /* 0x000fc40000011614 */
[----:B------:R-:W-:Y:S02]  /*8b40*/  LOP3.LUT R22, R22, 0xf0, RZ, 0xc0, !PT ;  /* 0x000000f016167812 */ /* 0x000fe400078ec0ff */
[----:B------:R-:W-:Y:S01]  /*8b50*/  SHF.R.U32.HI R32, RZ, 0x4, R10 ;  /* 0x00000004ff207819 */ /* 0x000fe2000001160a */
[----:B------:R-:W-:Y:S02]  /*8b60*/  IMAD.IADD R10, R7, 0x1, R14 ;  /* 0x00000001070a7824 */ /* 0x000fe400078e020e */
[----:B------:R-:W-:Y:S01]  /*8b70*/  IMAD.WIDE.U32 R28, R20, 0x100, RZ ;  /* 0x00000100141c7825 */ /* 0x000fe200078e00ff */
[----:B------:R-:W-:Y:S02]  /*8b80*/  SHF.R.U32.HI R20, RZ, 0x4, R22 ;  /* 0x00000004ff147819 */ /* 0x000fe40000011616 */
[----:B------:R-:W-:Y:S01]  /*8b90*/  LOP3.LUT R17, R33, R27, RZ, 0xfc, !PT ;  /* 0x0000001b21117212 */ /* 0x000fe200078efcff */
[----:B------:R-:W-:Y:S01]  /*8ba0*/  IMAD.SHL.U32 R22, R6, 0x80, RZ ;  /* 0x0000008006167824 */ /* 0x000fe200078e00ff */
[----:B------:R-:W-:Y:S01]  /*8bb0*/  SHF.R.U32.HI R33, RZ, 0x15, R15 ;  /* 0x00000015ff217819 */ /* 0x000fe2000001160f */
[----:B------:R-:W-:Y:S01]  /*8bc0*/  IMAD.WIDE.U32 R26, R26, 0x100, RZ ;  /* 0x000001001a1a7825 */ /* 0x000fe200078e00ff */
[----:B------:R-:W-:-:S02]  /*8bd0*/  SHF.R.U32.HI R35, RZ, 0x8, R10 ;  /* 0x00000008ff237819 */ /* 0x000fc4000001160a */
[----:B------:R-:W-:Y:S01]  /*8be0*/  SHF.R.U32.HI R31, RZ, 0x10, R11 ;  /* 0x00000010ff1f7819 */ /* 0x000fe2000001160b */
[----:B------:R-:W-:Y:S01]  /*8bf0*/  IMAD.IADD R8, R25, 0x1, R8 ;  /* 0x0000000119087824 */ /* 0x000fe200078e0208 */
[----:B------:R-:W-:Y:S01]  /*8c00*/  LOP3.LUT R7, R22, 0x78, R33, 0xf8, !PT ;  /* 0x0000007816077812 */ /* 0x000fe200078ef821 */
[----:B------:R-:W-:Y:S01]  /*8c10*/  IMAD.SHL.U32 R22, R35, 0x10, RZ ;  /* 0x0000001023167824 */ /* 0x000fe200078e00ff */
[----:B------:R-:W-:Y:S02]  /*8c20*/  PRMT R14, R10, 0x7632, R14 ;  /* 0x000076320a0e7816 */ /* 0x000fe4000000000e */
[----:B------:R-:W-:Y:S02]  /*8c30*/  LOP3.LUT R31, R26, 0xf0, R31, 0xf8, !PT ;  /* 0x000000f01a1f7812 */ /* 0x000fe400078ef81f */
[----:B------:R-:W-:Y:S02]  /*8c40*/  LOP3.LUT R25, R8, 0xf00, RZ, 0xc0, !PT ;  /* 0x00000f0008197812 */ /* 0x000fe400078ec0ff */
[----:B------:R-:W-:Y:S01]  /*8c50*/  LOP3.LUT R21, R28, 0xf0, R21, 0xf8, !PT ;  /* 0x000000f01c157812 */ /* 0x000fe200078ef815 */
[----:B------:R-:W-:Y:S01]  /*8c60*/  IMAD.SHL.U32 R28, R14, 0x10, RZ ;  /* 0x000000100e1c7824 */ /* 0x000fe200078e00ff */
[----:B------:R-:W-:-:S02]  /*8c70*/  LOP3.LUT R20, R31, 0xffff, R20, 0xf8, !PT ;  /* 0x0000ffff1f147812 */ /* 0x000fc400078ef814 */
[----:B------:R-:W-:Y:S02]  /*8c80*/  SHF.R.U32.HI R33, RZ, 0x18, R10 ;  /* 0x00000018ff217819 */ /* 0x000fe4000001160a */
[----:B------:R-:W-:Y:S02]  /*8c90*/  SHF.R.U32.HI R14, RZ, 0x10, R8 ;  /* 0x00000010ff0e7819 */ /* 0x000fe40000011608 */
[----:B------:R-:W-:Y:S02]  /*8ca0*/  LOP3.LUT R22, R25, 0xf0, R22, 0xf8, !PT ;  /* 0x000000f019167812 */ /* 0x000fe400078ef816 */
[--C-:B------:R-:W-:Y:S02]  /*8cb0*/  SHF.R.U32.HI R31, RZ, 0x8, R8.reuse ;  /* 0x00000008ff1f7819 */ /* 0x100fe40000011608 */
[----:B------:R-:W-:Y:S02]  /*8cc0*/  SHF.R.U32.HI R25, RZ, 0x1c, R8 ;  /* 0x0000001cff197819 */ /* 0x000fe40000011608 */
[----:B------:R-:W-:-:S02]  /*8cd0*/  IADD3 R12, PT, PT, R3, R24, R12 ;  /* 0x00000018030c7210 */ /* 0x000fc40007ffe00c */
[----:B------:R-:W-:Y:S01]  /*8ce0*/  LOP3.LUT R3, R8, 0xf0, RZ, 0xc0, !PT ;  /* 0x000000f008037812 */ /* 0x000fe200078ec0ff */
[----:B------:R-:W-:Y:S01]  /*8cf0*/  IMAD.SHL.U32 R38, R33, 0x10, RZ ;  /* 0x0000001021267824 */ /* 0x000fe200078e00ff */
[----:B------:R-:W-:Y:S01]  /*8d00*/  LOP3.LUT R39, R14, 0xf00, RZ, 0xc0, !PT ;  /* 0x00000f000e277812 */ /* 0x000fe200078ec0ff */
[----:B------:R-:W-:Y:S01]  /*8d10*/  IMAD.SHL.U32 R14, R8, 0x100, RZ ;  /* 0x00000100080e7824 */ /* 0x000fe200078e00ff */
[----:B------:R-:W-:Y:S01]  /*8d20*/  LOP3.LUT R37, R31, 0xf00, RZ, 0xc0, !PT ;  /* 0x00000f001f257812 */ /* 0x000fe200078ec0ff */
[----:B------:R-:W-:Y:S01]  /*8d30*/  IMAD.WIDE.U32 R24, R25, 0x100, RZ ;  /* 0x0000010019187825 */ /* 0x000fe200078e00ff */
[----:B------:R-:W-:Y:S02]  /*8d40*/  LOP3.LUT R21, R21, 0xffff, R32, 0xf8, !PT ;  /* 0x0000ffff15157812 */ /* 0x000fe400078ef820 */
[----:B------:R-:W-:Y:S02]  /*8d50*/  SHF.R.U32.HI R32, RZ, 0x4, R3 ;  /* 0x00000004ff207819 */ /* 0x000fe40000011603 */
[----:B------:R-:W-:-:S02]  /*8d60*/  LOP3.LUT R28, R37, 0xf0, R28, 0xf8, !PT ;  /* 0x000000f0251c7812 */ /* 0x000fc400078ef81c */
[----:B------:R-:W-:Y:S02]  /*8d70*/  LOP3.LUT R38, R39, 0xf0, R38, 0xf8, !PT ;  /* 0x000000f027267812 */ /* 0x000fe400078ef826 */
[----:B------:R-:W-:Y:S02]  /*8d80*/  LOP3.LUT R37, R14, 0xf00, RZ, 0xc0, !PT ;  /* 0x00000f000e257812 */ /* 0x000fe400078ec0ff */
[----:B------:R-:W-:Y:S02]  /*8d90*/  SHF.R.U32.HI R39, RZ, 0x1c, R12 ;  /* 0x0000001cff277819 */ /* 0x000fe4000001160c */
[----:B------:R-:W-:Y:S01]  /*8da0*/  LOP3.LUT R14, R24, 0xf0, R33, 0xf8, !PT ;  /* 0x000000f0180e7812 */ /* 0x000fe200078ef821 */
[----:B------:R-:W-:Y:S01]  /*8db0*/  IMAD.WIDE.U32 R32, R32, 0x100, RZ ;  /* 0x0000010020207825 */ /* 0x000fe200078e00ff */
[----:B------:R-:W-:Y:S02]  /*8dc0*/  LOP3.LUT R24, R12, 0xf0, RZ, 0xc0, !PT ;  /* 0x000000f00c187812 */ /* 0x000fe400078ec0ff */
[----:B------:R-:W-:Y:S01]  /*8dd0*/  LOP3.LUT R39, R14, R39, RZ, 0xfc, !PT ;  /* 0x000000270e277212 */ /* 0x000fe200078efcff */
[----:B------:R-:W-:Y:S01]  /*8de0*/  IMAD.SHL.U32 R26, R10, 0x10, RZ ;  /* 0x000000100a1a7824 */ /* 0x000fe200078e00ff */
[----:B------:R-:W-:Y:S01]  /*8df0*/  SHF.R.U32.HI R24, RZ, 0x4, R24 ;  /* 0x00000004ff187819 */ /* 0x000fe20000011618 */
[----:B------:R-:W-:Y:S01]  /*8e00*/  IMAD.IADD R14, R5, 0x1, R30 ;  /* 0x00000001050e7824 */ /* 0x000fe200078e021e */
[----:B------:R-:W-:-:S02]  /*8e10*/  LOP3.LUT R5, R32, 0xf0, R10, 0xf8, !PT ;  /* 0x000000f020057812 */ /* 0x000fc400078ef80a */
[----:B------:R-:W-:Y:S02]  /*8e20*/  LOP3.LUT R3, R37, 0xf0, R26, 0xf8, !PT ;  /* 0x000000f025037812 */ /* 0x000fe400078ef81a */
[----:B------:R-:W-:Y:S02]  /*8e30*/  LOP3.LUT R26, R5, 0xffff, R24, 0xf8, !PT ;  /* 0x0000ffff051a7812 */ /* 0x000fe400078ef818 */
[----:B------:R-:W-:Y:S02]  /*8e40*/  PRMT R5, R8, 0x7632, R5 ;  /* 0x0000763208057816 */ /* 0x000fe40000000005 */
[----:B------:R-:W-:Y:S02]  /*8e50*/  LOP3.LUT R31, R31, 0xf0, RZ, 0xc0, !PT ;  /* 0x000000f01f1f7812 */ /* 0x000fe400078ec0ff */
[----:B------:R-:W-:Y:S02]  /*8e60*/  SHF.R.U32.HI R37, RZ, 0x18, R12 ;  /* 0x00000018ff257819 */ /* 0x000fe4000001160c */
[----:B------:R-:W-:-:S02]  /*8e70*/  LOP3.LUT R5, R5, 0xf0, RZ, 0xc0, !PT ;  /* 0x000000f005057812 */ /* 0x000fc400078ec0ff */
[----:B------:R-:W-:Y:S02]  /*8e80*/  SHF.L.U64.HI R41, R39, 0x7, R25 ;  /* 0x0000000727297819 */ /* 0x000fe40000010219 */
[----:B------:R-:W-:Y:S02]  /*8e90*/  SHF.R.U32.HI R31, RZ, 0x4, R31 ;  /* 0x00000004ff1f7819 */ /* 0x000fe4000001161f */
[----:B------:R-:W-:Y:S02]  /*8ea0*/  LOP3.LUT R38, R38, 0xf, R37, 0xf8, !PT ;  /* 0x0000000f26267812 */ /* 0x000fe400078ef825 */
[--C-:B------:R-:W-:Y:S02]  /*8eb0*/  SHF.R.U32.HI R25, RZ, 0x8, R12.reuse ;  /* 0x00000008ff197819 */ /* 0x100fe4000001160c */
[----:B------:R-:W-:Y:S02]  /*8ec0*/  SHF.R.U32.HI R37, RZ, 0x10, R12 ;  /* 0x00000010ff257819 */ /* 0x000fe4000001160c */
[----:B------:R-:W-:-:S02]  /*8ed0*/  SHF.R.U32.HI R36, RZ, 0x1c, R14 ;  /* 0x0000001cff247819 */ /* 0x000fc4000001160e */
[----:B------:R-:W-:Y:S02]  /*8ee0*/  PRMT R24, R12, 0x7632, R24 ;  /* 0x000076320c187816 */ /* 0x000fe40000000018 */
[----:B------:R-:W-:Y:S01]  /*8ef0*/  SHF.R.U32.HI R40, RZ, 0x4, R5 ;  /* 0x00000004ff287819 */ /* 0x000fe20000011605 */
[----:B------:R-:W-:Y:S01]  /*8f00*/  IMAD.WIDE.U32 R30, R31, 0x100, RZ ;  /* 0x000001001f1e7825 */ /* 0x000fe200078e00ff */
[----:B------:R-:W-:Y:S02]  /*8f10*/  LOP3.LUT R5, R22, 0xf, R25, 0xf8, !PT ;  /* 0x0000000f16057812 */ /* 0x000fe400078ef819 */
[----:B------:R-:W-:Y:S01]  /*8f20*/  LOP3.LUT R28, R28, 0xf, R37, 0xf8, !PT ;  /* 0x0000000f1c1c7812 */ /* 0x000fe200078ef825 */
[----:B------:R-:W-:Y:S01]  /*8f30*/  IMAD.WIDE.U32 R36, R36, 0x8, RZ ;  /* 0x0000000824247825 */ /* 0x000fe200078e00ff */
[----:B------:R-:W-:Y:S02]  /*8f40*/  LOP3.LUT R32, R25, 0xf0, RZ, 0xc0, !PT ;  /* 0x000000f019207812 */ /* 0x000fe400078ec0ff */
[----:B------:R-:W-:Y:S01]  /*8f50*/  LOP3.LUT R22, R24, 0xf0, RZ, 0xc0, !PT ;  /* 0x000000f018167812 */ /* 0x000fe200078ec0ff */
[----:B------:R-:W-:Y:S01]  /*8f60*/  IMAD.WIDE.U32 R24, R40, 0x100, RZ ;  /* 0x0000010028187825 */ /* 0x000fe200078e00ff */
[----:B------:R-:W-:-:S03]  /*8f70*/  SHF.R.U32.HI R43, RZ, 0x10, R10 ;  /* 0x00000010ff2b7819 */ /* 0x000fc6000001160a */
[----:B------:R-:W-:Y:S01]  /*8f80*/  IMAD.SHL.U32 R39, R39, 0x80, RZ ;  /* 0x0000008027277824 */ /* 0x000fe200078e00ff */
[----:B------:R-:W-:Y:S02]  /*8f90*/  SHF.R.U32.HI R40, RZ, 0x4, R32 ;  /* 0x00000004ff287819 */ /* 0x000fe40000011620 */
[----:B------:R-:W-:Y:S02]  /*8fa0*/  LOP3.LUT R35, R30, 0xf0, R35, 0xf8, !PT ;  /* 0x000000f01e237812 */ /* 0x000fe400078ef823 */
[----:B------:R-:W-:Y:S02]  /*8fb0*/  SHF.R.U32.HI R22, RZ, 0x4, R22 ;  /* 0x00000004ff167819 */ /* 0x000fe40000011616 */
[----:B------:R-:W-:Y:S02]  /*8fc0*/  LOP3.LUT R43, R24, 0xf0, R43, 0xf8, !PT ;  /* 0x000000f0182b7812 */ /* 0x000fe400078ef82b */
[----:B------:R-:W-:Y:S02]  /*8fd0*/  LOP3.LUT R32, R39, R36, RZ, 0xfc, !PT ;  /* 0x0000002427207212 */ /* 0x000fe400078efcff */
[----:B------:R-:W-:-:S02]  /*8fe0*/  LOP3.LUT R36, R41, R37, RZ, 0xfc, !PT ;  /* 0x0000002529247212 */ /* 0x000fc400078efcff */
[----:B------:R-:W-:Y:S02]  /*8ff0*/  LOP3.LUT R41, R35, 0xffff, R40, 0xf8, !PT ;  /* 0x0000ffff23297812 */ /* 0x000fe400078ef828 */
[----:B------:R-:W-:Y:S01]  /*9000*/  SHF.L.U64.HI R35, R26, 0x7, R33 ;  /* 0x000000071a237819 */ /* 0x000fe20000010221 */
[----:B------:R-:W-:Y:S01]  /*9010*/  IMAD.SHL.U32 R33, R5, 0x80, RZ ;  /* 0x0000008005217824 */ /* 0x000fe200078e00ff */
[----:B------:R-:W-:Y:S02]  /*9020*/  LOP3.LUT R37, R43, 0xffff, R22, 0xf8, !PT ;  /* 0x0000ffff2b257812 */ /* 0x000fe400078ef816 */
[----:B------:R-:W-:Y:S02]  /*9030*/  PRMT R24, R14, 0x7632, R24 ;  /* 0x000076320e187816 */ /* 0x000fe40000000018 */
[--C-:B------:R-:W-:Y:S01]  /*9040*/  SHF.R.U32.HI R22, RZ, 0x5, R14.reuse ;  /* 0x00000005ff167819 */ /* 0x100fe2000001160e */
[----:B------:R-:W-:Y:S01]  /*9050*/  IMAD.SHL.U32 R39, R28, 0x80, RZ ;  /* 0x000000801c277824 */ /* 0x000fe200078e00ff */
[----:B------:R-:W-:-:S02]  /*9060*/  SHF.R.U32.HI R40, RZ, 0xd, R14 ;  /* 0x0000000dff287819 */ /* 0x000fc4000001160e */
[----:B------:R-:W-:Y:S01]  /*9070*/  LOP3.LUT R24, R24, 0xf0, RZ, 0xc0, !PT ;  /* 0x000000f018187812 */ /* 0x000fe200078ec0ff */
[----:B------:R-:W-:Y:S01]  /*9080*/  IMAD.SHL.U32 R43, R38, 0x80, RZ ;  /* 0x00000080262b7824 */ /* 0x000fe200078e00ff */
[----:B------:R-:W-:Y:S02]  /*9090*/  LOP3.LUT R22, R33, 0x78, R22, 0xf8, !PT ;  /* 0x0000007821167812 */ /* 0x000fe400078ef816 */
[----:B------:R-:W-:Y:S02]  /*90a0*/  LOP3.LUT R33, R14, 0xffff, RZ, 0xc0, !PT ;  /* 0x0000ffff0e217812 */ /* 0x000fe400078ec0ff */
[----:B------:R-:W-:Y:S02]  /*90b0*/  SHF.R.U32.HI R30, RZ, 0x15, R14 ;  /* 0x00000015ff1e7819 */ /* 0x000fe4000001160e */
[----:B0-----:R-:W-:Y:S02]  /*90c0*/  IADD3 R32, P0, PT, R32, UR4, RZ ;  /* 0x0000000420207c10 */ /* 0x001fe4000ff1e0ff */
[----:B------:R-:W-:-:S02]  /*90d0*/  LOP3.LUT R40, R39, 0x78, R40, 0xf8, !PT ;  /* 0x0000007827287812 */ /* 0x000fc400078ef828 */
[----:B------:R-:W-:Y:S02]  /*90e0*/  SHF.R.U32.HI R24, RZ, 0x4, R24 ;  /* 0x00000004ff187819 */ /* 0x000fe40000011618 */
[----:B------:R-:W-:Y:S02]  /*90f0*/  SHF.L.U64.HI R39, R41, 0x7, R31 ;  /* 0x0000000729277819 */ /* 0x000fe4000001021f */
[----:B------:R-:W-:Y:S02]  /*9100*/  SHF.R.U32.HI R31, RZ, 0xc, R33 ;  /* 0x0000000cff1f7819 */ /* 0x000fe40000011621 */
[----:B------:R-:W-:Y:S02]  /*9110*/  LOP3.LUT R30, R43, 0x78, R30, 0xf8, !PT ;  /* 0x000000782b1e7812 */ /* 0x000fe400078ef81e */
[----:B------:R-:W-:Y:S02]  /*9120*/  IADD3.X R33, PT, PT, R36, UR5, RZ, P0, !PT ;  /* 0x0000000524217c10 */ /* 0x000fe400087fe4ff */
[----:B------:R-:W-:Y:S01]  /*9130*/  SHF.L.U64.HI R43, R37, 0x7, R25 ;  /* 0x00000007252b7819 */ /* 0x000fe20000010219 */
[----:B------:R-:W-:Y:S01]  /*9140*/  IMAD.WIDE.U32 R24, R24, 0x8, RZ ;  /* 0x0000000818187825 */ /* 0x000fe200078e00ff */
[----:B------:R-:W-:-:S02]  /*9150*/  SHF.L.U64.HI R38, R38, 0x7, RZ ;  /* 0x0000000726267819 */ /* 0x000fc400000102ff */
[----:B------:R-:W-:Y:S01]  /*9160*/  IADD3 R36, P0, PT, R30, UR4, RZ ;  /* 0x000000041e247c10 */ /* 0x000fe2000ff1e0ff */
[----:B------:R-:W-:Y:S01]  /*9170*/  IMAD.SHL.U32 R37, R37, 0x80, RZ ;  /* 0x0000008025257824 */ /* 0x000fe200078e00ff */
[----:B------:R-:W2:Y:S04]  /*9180*/  LDG.E.64.CONSTANT R32, desc[UR6][R32.64] ;  /* 0x0000000620207981 */ /* 0x000ea8000c1e9b00 */
[----:B------:R-:W-:Y:S02]  /*9190*/  LOP3.LUT R30, R37, R24, RZ, 0xfc, !PT ;  /* 0x00000018251e7212 */ /* 0x000fe400078efcff */
[----:B------:R-:W-:Y:S02]  /*91a0*/  IADD3.X R37, PT, PT, R38, UR5, RZ, P0, !PT ;  /* 0x0000000526257c10 */ /* 0x000fe400087fe4ff */
[----:B------:R-:W-:-:S02]  /*91b0*/  LOP3.LUT R43, R43, R25, RZ, 0xfc, !PT ;  /* 0x000000192b2b7212 */ /* 0x000fc400078efcff */
[----:B------:R-:W-:Y:S02]  /*91c0*/  IADD3 R30, P0, PT, R30, UR4, RZ ;  /* 0x000000041e1e7c10 */ /* 0x000fe4000ff1e0ff */
[----:B------:R-:W-:Y:S01]  /*91d0*/  LOP3.LUT R24, R31, 0xffff, RZ, 0xc0, !PT ;  /* 0x0000ffff1f187812 */ /* 0x000fe200078ec0ff */
[----:B------:R-:W3:Y:S01]  /*91e0*/  LDG.E.64.CONSTANT R36, desc[UR6][R36.64] ;  /* 0x0000000624247981 */ /* 0x000ee2000c1e9b00 */
[----:B------:R-:W-:Y:S01]  /*91f0*/  IADD3.X R31, PT, PT, R43, UR5, RZ, P0, !PT ;  /* 0x000000052b1f7c10 */ /* 0x000fe200087fe4ff */
[----:B------:R-:W-:Y:S01]  /*9200*/  IMAD.SHL.U32 R41, R41, 0x80, RZ ;  /* 0x0000008029297824 */ /* 0x000fe200078e00ff */
[----:B------:R-:W-:Y:S01]  /*9210*/  LOP3.LUT R38, R14, 0xf0, RZ, 0xc0, !PT ;  /* 0x000000f00e267812 */ /* 0x000fe200078ec0ff */
[----:B------:R-:W-:Y:S01]  /*9220*/  IMAD.WIDE.U32 R24, R24, 0x8, RZ ;  /* 0x0000000818187825 */ /* 0x000fe200078e00ff */
[----:B------:R-:W-:Y:S02]  /*9230*/  SHF.L.U64.HI R28, R28, 0x7, RZ ;  /* 0x000000071c1c7819 */ /* 0x000fe400000102ff */
[----:B------:R-:W-:Y:S01]  /*9240*/  IADD3 R40, P0, PT, R40, UR4, RZ ;  /* 0x0000000428287c10 */ /* 0x000fe2000ff1e0ff */
[----:B------:R-:W4:Y:S01]  /*9250*/  LDG.E.64.CONSTANT R30, desc[UR6][R30.64] ;  /* 0x000000061e1e7981 */ /* 0x000f22000c1e9b00 */
[----:B------:R-:W-:-:S02]  /*9260*/  SHF.R.U32.HI R38, RZ, 0x4, R38 ;  /* 0x00000004ff267819 */ /* 0x000fc40000011626 */
[----:B------:R-:W-:Y:S02]  /*9270*/  LOP3.LUT R24, R41, R24, RZ, 0xfc, !PT ;  /* 0x0000001829187212 */ /* 0x000fe400078efcff */
[----:B------:R-:W-:Y:S02]  /*9280*/  IADD3.X R41, PT, PT, R28, UR5, RZ, P0, !PT ;  /* 0x000000051c297c10 */ /* 0x000fe400087fe4ff */
[----:B------:R-:W-:Y:S01]  /*9290*/  LOP3.LUT R28, R39, R25, RZ, 0xfc, !PT ;  /* 0x00000019271c7212 */ /* 0x000fe200078efcff */
[----:B------:R-:W-:Y:S01]  /*92a0*/  IMAD.WIDE.U32 R38, R38, 0x8, RZ ;  /* 0x0000000826267825 */ /* 0x000fe200078e00ff */
[----:B------:R-:W-:Y:S02]  /*92b0*/  IADD3 R24, P0, PT, R24, UR4, RZ ;  /* 0x0000000418187c10 */ /* 0x000fe4000ff1e0ff */
[----:B------:R-:W5:Y:S01]  /*92c0*/  LDG.E.64.CONSTANT R40, desc[UR6][R40.64] ;  /* 0x0000000628287981 */ /* 0x000f62000c1e9b00 */
[----:B------:R-:W-:-:S05]  /*92d0*/  IMAD.SHL.U32 R25, R26, 0x80, RZ ;  /* 0x000000801a197824 */ /* 0x000fca00078e00ff */
[----:B------:R-:W-:Y:S02]  /*92e0*/  LOP3.LUT R42, R25, R38, RZ, 0xfc, !PT ;  /* 0x00000026192a7212 */ /* 0x000fe400078efcff */
[----:B------:R-:W-:Y:S02]  /*92f0*/  IADD3.X R25, PT, PT, R28, UR5, RZ, P0, !PT ;  /* 0x000000051c197c10 */ /* 0x000fe400087fe4ff */
[----:B------:R-:W-:Y:S02]  /*9300*/  SHF.L.U64.HI R5, R5, 0x7, RZ ;  /* 0x0000000705057819 */ /* 0x000fe400000102ff */
[----:B------:R-:W-:Y:S02]  /*9310*/  IADD3 R38, P0, PT, R22, UR4, RZ ;  /* 0x0000000416267c10 */ /* 0x000fe4000ff1e0ff */
[----:B------:R-:W5:Y:S01]  /*9320*/  LDG.E.64.CONSTANT R24, desc[UR6][R24.64] ;  /* 0x0000000618187981 */ /* 0x000f62000c1e9b00 */
[----:B------:R-:W-:Y:S02]  /*9330*/  LOP3.LUT R22, R3, 0xf, R12, 0xf8, !PT ;  /* 0x0000000f03167812 */ /* 0x000fe400078ef80c */
[----:B------:R-:W-:-:S02]  /*9340*/  LOP3.LUT R35, R35, R39, RZ, 0xfc, !PT ;  /* 0x0000002723237212 */ /* 0x000fc400078efcff */
[----:B------:R-:W-:Y:S01]  /*9350*/  IADD3.X R39, PT, PT, R5, UR5, RZ, P0, !PT ;  /* 0x0000000505277c10 */ /* 0x000fe200087fe4ff */
[----:B------:R-:W-:Y:S01]  /*9360*/  IMAD.SHL.U32 R3, R14, 0x8, RZ ;  /* 0x000000080e037824 */ /* 0x000fe200078e00ff */
[----:B------:R-:W-:Y:S01]  /*9370*/  IADD3 R42, P0, PT, R42, UR4, RZ ;  /* 0x000000042a2a7c10 */ /* 0x000fe2000ff1e0ff */
[----:B------:R-:W-:Y:S01]  /*9380*/  IMAD.SHL.U32 R44, R22, 0x80, RZ ;  /* 0x00000080162c7824 */ /* 0x000fe200078e00ff */
[----:B------:R-:W-:Y:S01]  /*9390*/  SHF.R.U32.HI R26, RZ, 0xd, R15 ;  /* 0x0000000dff1a7819 */ /* 0x000fe2000001160f */
[----:B------:R-:W-:Y:S01]  /*93a0*/  IMAD.SHL.U32 R5, R2, 0x80, RZ ;  /* 0x0000008002057824 */ /* 0x000fe200078e00ff */
[----:B------:R-:W5:Y:S01]  /*93b0*/  LDG.E.64.CONSTANT R38, desc[UR6][R38.64] ;  /* 0x0000000626267981 */ /* 0x000f62000c1e9b00 */
[----:B------:R-:W-:Y:S02]  /*93c0*/  IADD3.X R43, PT, PT, R35, UR5, RZ, P0, !PT ;  /* 0x00000005232b7c10 */ /* 0x000fe400087fe4ff */
[----:B------:R-:W-:Y:S02]  /*93d0*/  LOP3.LUT R44, R44, 0x78, R3, 0xf8, !PT ;  /* 0x000000782c2c7812 */ /* 0x000fe400078ef803 */
[----:B------:R-:W-:-:S02]  /*93e0*/  LOP3.LUT R3, R5, 0x78, R26, 0xf8, !PT ;  /* 0x0000007805037812 */ /* 0x000fc400078ef81a */
[----:B------:R-:W-:Y:S01]  /*93f0*/  SHF.L.U64.HI R26, R22, 0x7, RZ ;  /* 0x00000007161a7819 */ /* 0x000fe200000102ff */
[----:B------:R-:W5:Y:S01]  /*9400*/  LDG.E.64.CONSTANT R42, desc[UR6][R42.64] ;  /* 0x000000062a2a7981 */ /* 0x000f62000c1e9b00 */
[----:B------:R-:W-:Y:S02]  /*9410*/  IADD3 R44, P0, PT, R44, UR4, RZ ;  /* 0x000000042c2c7c10 */ /* 0x000fe4000ff1e0ff */
[----:B------:R-:W-:Y:S02]  /*9420*/  PRMT R5, R15, 0x7632, R5 ;  /* 0x000076320f057816 */ /* 0x000fe40000000005 */
[----:B------:R-:W-:Y:S02]  /*9430*/  IADD3.X R45, PT, PT, R26, UR5, RZ, P0, !PT ;  /* 0x000000051a2d7c10 */ /* 0x000fe400087fe4ff */
[----:B------:R-:W-:Y:S02]  /*9440*/  LOP3.LUT R22, R5, 0xf0, RZ, 0xc0, !PT ;  /* 0x000000f005167812 */ /* 0x000fe400078ec0ff */
[----:B------:R-:W-:-:S02]  /*9450*/  SHF.L.U64.HI R5, R20, 0x7, R27 ;  /* 0x0000000714057819 */ /* 0x000fc4000001021b */
[----:B------:R-:W-:Y:S01]  /*9460*/  LOP3.LUT R27, R15, 0xffff, RZ, 0xc0, !PT ;  /* 0x0000ffff0f1b7812 */ /* 0x000fe200078ec0ff */
[----:B------:R-:W5:Y:S01]  /*9470*/  LDG.E.64.CONSTANT R44, desc[UR6][R44.64] ;  /* 0x000000062c2c7981 */ /* 0x000f62000c1e9b00 */
[----:B------:R-:W-:Y:S02]  /*9480*/  IADD3 R26, P0, PT, R19, UR4, RZ ;  /* 0x00000004131a7c10 */ /* 0x000fe4000ff1e0ff */
[----:B------:R-:W-:Y:S02]  /*9490*/  SHF.R.U32.HI R22, RZ, 0x4, R22 ;  /* 0x00000004ff167819 */ /* 0x000fe40000011616 */
[----:B------:R-:W-:Y:S02]  /*94a0*/  SHF.R.U32.HI R19, RZ, 0xc, R27 ;  /* 0x0000000cff137819 */ /* 0x000fe4000001161b */
[----:B------:R-:W-:Y:S01]  /*94b0*/  IADD3.X R27, PT, PT, R17, UR5, RZ, P0, !PT ;  /* 0x00000005111b7c10 */ /* 0x000fe200087fe4ff */
[----:B------:R-:W-:Y:S01]  /*94c0*/  IMAD.WIDE.U32 R46, R22, 0x8, RZ ;  /* 0x00000008162e7825 */ /* 0x000fe200078e00ff */
[----:B------:R-:W-:-:S02]  /*94d0*/  SHF.L.U64.HI R22, R6, 0x7, RZ ;  /* 0x0000000706167819 */ /* 0x000fc400000102ff */
[----:B------:R-:W-:Y:S01]  /*94e0*/  IADD3 R6, P0, PT, R7, UR4, RZ ;  /* 0x0000000407067c10 */ /* 0x000fe2000ff1e0ff */
[----:B------:R-:W-:Y:S01]  /*94f0*/  IMAD.SHL.U32 R17, R20, 0x80, RZ ;  /* 0x0000008014117824 */ /* 0x000fe200078e00ff */
[----:B------:R-:W5:Y:S02]  /*9500*/  LDG.E.64.CONSTANT R26, desc[UR6][R26.64] ;  /* 0x000000061a1a7981 */ /* 0x000f64000c1e9b00 */
[----:B------:R-:W-:Y:S02]  /*9510*/  IADD3.X R7, PT, PT, R22, UR5, RZ, P0, !PT ;  /* 0x0000000516077c10 */ /* 0x000fe400087fe4ff */
[----:B------:R-:W-:Y:S02]  /*9520*/  LOP3.LUT R46, R17, R46, RZ, 0xfc, !PT ;  /* 0x0000002e112e7212 */ /* 0x000fe400078efcff */
[----:B------:R-:W-:Y:S02]  /*9530*/  LOP3.LUT R5, R5, R47, RZ, 0xfc, !PT ;  /* 0x0000002f05057212 */ /* 0x000fe400078efcff */
[----:B------:R-:W-:Y:S01]  /*9540*/  LOP3.LUT R28, R19, 0xffff, RZ, 0xc0, !PT ;  /* 0x0000ffff131c7812 */ /* 0x000fe200078ec0ff */
[----:B------:R-:W5:Y:S01]  /*9550*/  LDG.E.64.CONSTANT R6, desc[UR6][R6.64] ;  /* 0x0000000606067981 */ /* 0x000f62000c1e9b00 */
[----:B------:R-:W-:-:S02]  /*9560*/  IADD3 R46, P0, PT, R46, UR4, RZ ;  /* 0x000000042e2e7c10 */ /* 0x000fc4000ff1e0ff */
[----:B------:R-:W-:Y:S01]  /*9570*/  SHF.L.U64.HI R17, R21, 0x7, R29 ;  /* 0x0000000715117819 */ /* 0x000fe2000001021d */
[----:B------:R-:W-:Y:S01]  /*9580*/  IMAD.WIDE.U32 R28, R28, 0x8, RZ ;  /* 0x000000081c1c7825 */ /* 0x000fe200078e00ff */
[----:B------:R-:W-:-:S03]  /*9590*/  IADD3.X R47, PT, PT, R5, UR5, RZ, P0, !PT ;  /* 0x00000005052f7c10 */ /* 0x000fc600087fe4ff */
[----:B------:R-:W-:Y:S01]  /*95a0*/  IMAD.SHL.U32 R21, R21, 0x80, RZ ;  /* 0x0000008015157824 */ /* 0x000fe200078e00ff */
[----:B------:R-:W-:Y:S02]  /*95b0*/  SHF.L.U64.HI R5, R2, 0x7, RZ ;  /* 0x0000000702057819 */ /* 0x000fe400000102ff */
[----:B------:R-:W-:Y:S02]  /*95c0*/  IADD3 R20, P0, PT, R3, UR4, RZ ;  /* 0x0000000403147c10 */ /* 0x000fe4000ff1e0ff */
[----:B------:R0:W5:Y:S01]  /*95d0*/  LDG.E.64.CONSTANT R2, desc[UR6][R46.64] ;  /* 0x000000062e027981 */ /* 0x000162000c1e9b00 */
[----:B------:R-:W-:Y:S02]  /*95e0*/  LOP3.LUT R22, R21, R28, RZ, 0xfc, !PT ;  /* 0x0000001c15167212 */ /* 0x000fe400078efcff */
[----:B------:R-:W-:Y:S02]  /*95f0*/  IADD3.X R21, PT, PT, R5, UR5, RZ, P0, !PT ;  /* 0x0000000505157c10 */ /* 0x000fe400087fe4ff */
[----:B------:R-:W-:-:S02]  /*9600*/  LOP3.LUT R19, R15, 0xf0, RZ, 0xc0, !PT ;  /* 0x000000f00f137812 */ /* 0x000fc400078ec0ff */
[----:B------:R-:W-:Y:S02]  /*9610*/  LOP3.LUT R17, R17, R29, RZ, 0xfc, !PT ;  /* 0x0000001d11117212 */ /* 0x000fe400078efcff */
[----:B------:R-:W-:Y:S01]  /*9620*/  SHF.R.U32.HI R19, RZ, 0x4, R19 ;  /* 0x00000004ff137819 */ /* 0x000fe20000011613 */
[----:B------:R-:W5:Y:S01]  /*9630*/  LDG.E.64.CONSTANT R20, desc[UR6][R20.64] ;  /* 0x0000000614147981 */ /* 0x000f62000c1e9b00 */
[----:B------:R-:W-:Y:S02]  /*9640*/  IADD3 R22, P0, PT, R22, UR4, RZ ;  /* 0x0000000416167c10 */ /* 0x000fe4000ff1e0ff */
[----:B------:R-:W-:Y:S01]  /*9650*/  SHF.L.U64.HI R5, R16, 0x7, R23 ;  /* 0x0000000710057819 */ /* 0x000fe20000010217 */
[----:B------:R-:W-:Y:S01]  /*9660*/  IMAD.WIDE.U32 R28, R19, 0x8, RZ ;  /* 0x00000008131c7825 */ /* 0x000fe200078e00ff */
[----:B------:R-:W-:-:S03]  /*9670*/  IADD3.X R23, PT, PT, R17, UR5, RZ, P0, !PT ;  /* 0x0000000511177c10 */ /* 0x000fc600087fe4ff */
[----:B------:R-:W-:Y:S01]  /*9680*/  IMAD.SHL.U32 R19, R16, 0x80, RZ ;  /* 0x0000008010137824 */ /* 0x000fe200078e00ff */
[----:B------:R-:W-:Y:S01]  /*9690*/  SHF.L.U64.HI R35, R18, 0x7, RZ ;  /* 0x0000000712237819 */ /* 0x000fe200000102ff */
[----:B------:R-:W5:Y:S01]  /*96a0*/  LDG.E.64.CONSTANT R16, desc[UR6][R22.64] ;  /* 0x0000000616107981 */ /* 0x000f62000c1e9b00 */
[----:B------:R-:W-:Y:S02]  /*96b0*/  IADD3 R48, P0, PT, R0, UR4, RZ ;  /* 0x0000000400307c10 */ /* 0x000fe4000ff1e0ff */
[----:B------:R-:W-:Y:S02]  /*96c0*/  LOP3.LUT R4, R4, 0xf, R13, 0xf8, !PT ;  /* 0x0000000f04047812 */ /* 0x000fe400078ef80d */
[----:B------:R-:W-:Y:S02]  /*96d0*/  LOP3.LUT R18, R19, R28, RZ, 0xfc, !PT ;  /* 0x0000001c13127212 */ /* 0x000fe400078efcff */
[----:B------:R-:W-:Y:S01]  /*96e0*/  IADD3.X R49, PT, PT, R35, UR5, RZ, P0, !PT ;  /* 0x0000000523317c10 */ /* 0x000fe200087fe4ff */
[----:B------:R-:W-:Y:S01]  /*96f0*/  IMAD.SHL.U32 R0, R15, 0x8, RZ ;  /* 0x000000080f007824 */ /* 0x000fe200078e00ff */
[----:B------:R-:W-:Y:S01]  /*9700*/  LOP3.LUT R19, R5, R29, RZ, 0xfc, !PT ;  /* 0x0000001d05137212 */ /* 0x000fe200078efcff */
[----:B------:R-:W-:Y:S01]  /*9710*/  IMAD.SHL.U32 R5, R4, 0x80, RZ ;  /* 0x0000008004057824 */ /* 0x000fe200078e00ff */
[----:B------:R-:W-:Y:S01]  /*9720*/  IADD3 R18, P0, PT, R18, UR4, RZ ;  /* 0x0000000412127c10 */ /* 0x000fe2000ff1e0ff */
[----:B------:R-:W5:Y:S03]  /*9730*/  LDG.E.64.CONSTANT R28, desc[UR6][R48.64] ;  /* 0x00000006301c7981 */ /* 0x000f66000c1e9b00 */
[----:B------:R-:W-:-:S02]  /*9740*/  LOP3.LUT R0, R5, 0x78, R0, 0xf8, !PT ;  /* 0x0000007805007812 */ /* 0x000fc400078ef800 */
[----:B------:R-:W-:Y:S02]  /*9750*/  IADD3.X R19, PT, PT, R19, UR5, RZ, P0, !PT ;  /* 0x0000000513137c10 */ /* 0x000fe400087fe4ff */
[----:B------:R-:W-:Y:S02]  /*9760*/  SHF.L.U64.HI R4, R4, 0x7, RZ ;  /* 0x0000000704047819 */ /* 0x000fe400000102ff */
[----:B0-----:R-:W-:Y:S02]  /*9770*/  IADD3 R46, P0, PT, R0, UR4, RZ ;  /* 0x00000004002e7c10 */ /* 0x001fe4000ff1e0ff */
[----:B------:R-:W5:Y:S02]  /*9780*/  LDG.E.64.CONSTANT R18, desc[UR6][R18.64] ;  /* 0x0000000612127981 */ /* 0x000f64000c1e9b00 */
[----:B------:R-:W-:-:S06]  /*9790*/  IADD3.X R47, PT, PT, R4, UR5, RZ, P0, !PT ;  /* 0x00000005042f7c10 */ /* 0x000fcc00087fe4ff */
[----:B------:R-:W5:Y:S01]  /*97a0*/  LDG.E.64.CONSTANT R46, desc[UR6][R46.64] ;  /* 0x000000062e2e7981 */ /* 0x000f62000c1e9b00 */
[----:B------:R-:W-:Y:S01]  /*97b0*/  UMOV UR4, 0x0 ;  /* 0x0000000000047882 */ /* 0x000fe20000000000 */
[----:B------:R-:W-:Y:S01]  /*97c0*/  UMOV UR5, 0x3ff00000 ;  /* 0x3ff0000000057882 */ /* 0x000fe20000000000 */
[----:B--2---:R-:W-:-:S08]  /*97d0*/  DADD R4, RZ, R32 ;  /* 0x00000000ff047229 */ /* 0x004fd00000000020 */
[----:B---3--:R-:W-:-:S08]  /*97e0*/  DADD R4, R4, R36 ;  /* 0x0000000004047229 */ /* 0x008fd00000000024 */
[----:B----4-:R-:W-:-:S08]  /*97f0*/  DADD R4, R4, R30 ;  /* 0x0000000004047229 */ /* 0x010fd0000000001e */
[----:B-----5:R-:W-:-:S08]  /*9800*/  DADD R4, R4, R40 ;  /* 0x0000000004047229 */ /* 0x020fd00000000028 */
[----:B------:R-:W-:-:S08]  /*9810*/  DADD R4, R4, R24 ;  /* 0x0000000004047229 */ /* 0x000fd00000000018 */
        /* <DEDUP_REMOVED lines=10> */
[----:B------:R-:W-:Y:S01]  /*98c0*/  DADD R22, R4, R46 ;  /* 0x0000000004167229 */ /* 0x000fe2000000002e */
[----:B------:R-:W-:Y:S02]  /*98d0*/  IMAD.MOV.U32 R4, RZ, RZ, -0x147ae148 ;  /* 0xeb851eb8ff047424 */ /* 0x000fe400078e00ff */
[----:B------:R-:W-:-:S05]  /*98e0*/  IMAD.MOV.U32 R5, RZ, RZ, 0x3f9eb851 ;  /* 0x3f9eb851ff057424 */ /* 0x000fca00078e00ff */
[----:B------:R-:W-:-:S08]  /*98f0*/  DFMA R48, R22, 0.0625, -R32 ;  /* 0x3fb000001630782b */ /* 0x000fd00000000820 */
[----:B------:R-:W-:-:S08]  /*9900*/  DFMA R48, R48, R4, UR4 ;  /* 0x0000000430307e2b */ /* 0x000fd00008000004 */
[----:B------:R-:W-:-:S08]  /*9910*/  DMUL R48, R32, R48 ;  /* 0x0000003020307228 */ /* 0x000fd00000000000 */
[----:B------:R-:W-:-:S06]  /*9920*/  DSETP.GT.AND P0, PT, R48, 1, PT ;  /* 0x3ff000003000742a */ /* 0x000fcc0003f04000 */
[----:B------:R-:W-:Y:S02]  /*9930*/  FSEL R32, R48, RZ, !P0 ;  /* 0x000000ff30207208 */ /* 0x000fe40004000000 */
[----:B------:R-:W-:-:S06]  /*9940*/  FSEL R33, R49, 1.875, !P0 ;  /* 0x3ff0000031217808 */ /* 0x000fcc0004000000 */
[----:B------:R-:W-:-:S06]  /*9950*/  DSETP.GEU.AND P0, PT, R32, -1, PT ;  /* 0xbff000002000742a */ /* 0x000fcc0003f0e000 */
[----:B------:R-:W-:Y:S01]  /*9960*/  FSEL R48, R32, RZ, P0 ;  /* 0x000000ff20307208 */ /* 0x000fe20000000000 */
[----:B------:R-:W-:Y:S01]  /*9970*/  IMAD.MOV.U32 R32, RZ, RZ, -0x66666666 ;  /* 0x9999999aff207424 */ /* 0x000fe200078e00ff */
[----:B------:R-:W-:Y:S01]  /*9980*/  FSEL R49, R33, -1.875, P0 ;  /* 0xbff0000021317808 */ /* 0x000fe20000000000 */
[----:B------:R-:W-:Y:S01]  /*9990*/  IMAD.MOV.U32 R33, RZ, RZ, 0x3fa99999 ;  /* 0x3fa99999ff217424 */ /* 0x000fe200078e00ff */
[----:B------:R-:W-:-:S05]  /*99a0*/  DFMA R52, R22, 0.0625, -R36 ;  /* 0x3fb000001634782b */ /* 0x000fca0000000824 */
[----:B------:R-:W-:-:S08]  /*99b0*/  DFMA R50, R48, R32, UR4 ;  /* 0x0000000430327e2b */ /* 0x000fd00008000020 */
[----:B------:R-:W-:-:S08]  /*99c0*/  DFMA R50, R52, R4, R50 ;  /* 0x000000043432722b */ /* 0x000fd00000000032 */
[----:B------:R-:W-:-:S08]  /*99d0*/  DMUL R50, R36, R50 ;  /* 0x0000003224327228 */ /* 0x000fd00000000000 */
[----:B------:R-:W-:-:S06]  /*99e0*/  DSETP.GT.AND P0, PT, R50, 1, PT ;  /* 0x3ff000003200742a */ /* 0x000fcc0003f04000 */
[----:B------:R-:W-:Y:S02]  /*99f0*/  FSEL R36, R50, RZ, !P0 ;  /* 0x000000ff32247208 */ /* 0x000fe40004000000 */
[----:B------:R-:W-:-:S06]  /*9a00*/  FSEL R37, R51, 1.875, !P0 ;  /* 0x3ff0000033257808 */ /* 0x000fcc0004000000 */
[----:B------:R-:W-:-:S06]  /*9a10*/  DSETP.GEU.AND P0, PT, R36, -1, PT ;  /* 0xbff000002400742a */ /* 0x000fcc0003f0e000 */
[----:B------:R-:W-:Y:S02]  /*9a20*/  FSEL R36, R36, RZ, P0 ;  /* 0x000000ff24247208 */ /* 0x000fe40000000000 */
[----:B------:R-:W-:Y:S01]  /*9a30*/  FSEL R37, R37, -1.875, P0 ;  /* 0xbff0000025257808 */ /* 0x000fe20000000000 */
[----:B------:R-:W-:-:S05]  /*9a40*/  DFMA R52, R22, 0.0625, -R30 ;  /* 0x3fb000001634782b */ /* 0x000fca000000081e */
[----:B------:R-:W-:-:S08]  /*9a50*/  DFMA R50, R36, R32, 1 ;  /* 0x3ff000002432742b */ /* 0x000fd00000000020 */
        /* <DEDUP_REMOVED lines=119> */
[----:B------:R-:W-:Y:S01]  /*a1d0*/  DFMA R50, R28, R32, 1 ;  /* 0x3ff000001c32742b */ /* 0x000fe20000000020 */
[----:B------:R-:W-:Y:S01]  /*a1e0*/  IMAD.MOV.U32 R0, RZ, RZ, 0x3fe00000 ;  /* 0x3fe00000ff007424 */ /* 0x000fe200078e00ff */
[----:B------:R-:W-:-:S06]  /*a1f0*/  DSETP.GE.AND P1, PT, R48, RZ, PT ;  /* 0x000000ff3000722a */ /* 0x000fcc0003f26000 */
[----:B------:R-:W-:-:S08]  /*a200*/  DFMA R50, R52, R4, R50 ;  /* 0x000000043432722b */ /* 0x000fd00000000032 */
[----:B------:R-:W-:Y:S01]  /*a210*/  DMUL R50, R18, R50 ;  /* 0x0000003212327228 */ /* 0x000fe20000000000 */
[----:B------:R-:W-:Y:S01]  /*a220*/  FSEL R19, R0, -1.75, P1 ;  /* 0xbfe0000000137808 */ /* 0x000fe20000800000 */
[----:B------:R-:W-:Y:S01]  /*a230*/  IMAD.MOV.U32 R18, RZ, RZ, RZ ;  /* 0x000000ffff127224 */ /* 0x000fe200078e00ff */
[----:B------:R-:W-:Y:S01]  /*a240*/  DSETP.GE.AND P1, PT, R36, RZ, PT ;  /* 0x000000ff2400722a */ /* 0x000fe20003f26000 */
[----:B------:R-:W-:-:S04]  /*a250*/  IMAD.MOV.U32 R52, RZ, RZ, RZ ;  /* 0x000000ffff347224 */ /* 0x000fc800078e00ff */
[----:B------:R-:W-:Y:S01]  /*a260*/  DFMA R48, R48, 32768, R18 ;  /* 0x40e000003030782b */ /* 0x000fe20000000012 */
[----:B------:R-:W-:-:S05]  /*a270*/  FSEL R53, R0, -1.75, P1 ;  /* 0xbfe0000000357808 */ /* 0x000fca0000800000 */
[----:B------:R-:W0:Y:S01]  /*a280*/  F2I.F64.TRUNC R18, R48 ;  /* 0x0000003000127311 */ /* 0x000e22000030d100 */
[----:B------:R-:W-:Y:S02]  /*a290*/  DFMA R36, R36, 32768, R52 ;  /* 0x40e000002424782b */ /* 0x000fe40000000034 */
[----:B------:R-:W-:-:S05]  /*a2a0*/  DSETP.GE.AND P1, PT, R30, RZ, PT ;  /* 0x000000ff1e00722a */ /* 0x000fca0003f26000 */
[----:B------:R-:W1:Y:S01]  /*a2b0*/  F2I.F64.TRUNC R19, R36 ;  /* 0x0000002400137311 */ /* 0x000e62000030d100 */
[----:B------:R-:W-:Y:S02]  /*a2c0*/  FSEL R53, R0, -1.75, P1 ;  /* 0xbfe0000000357808 */ /* 0x000fe40000800000 */
[C---:B0-----:R-:W-:Y:S02]  /*a2d0*/  LOP3.LUT P4, RZ, R18.reuse, 0xff00, RZ, 0xc0, !PT ;  /* 0x0000ff0012ff7812 */ /* 0x041fe4000788c0ff */
[----:B------:R-:W-:Y:S02]  /*a2e0*/  LOP3.LUT P3, RZ, R18, 0xff, RZ, 0xc0, !PT ;  /* 0x000000ff12ff7812 */ /* 0x000fe4000786c0ff */
[----:B------:R-:W-:Y:S01]  /*a2f0*/  DFMA R52, R30, 32768, R52 ;  /* 0x40e000001e34782b */ /* 0x000fe20000000034 */
[----:B------:R-:W-:Y:S02]  /*a300*/  SEL R35, RZ, 0x1, P4 ;  /* 0x00000001ff237807 */ /* 0x000fe40002000000 */
[----:B-1----:R-:W-:Y:S01]  /*a310*/  LOP3.LUT P1, RZ, R19, 0xff, RZ, 0xc0, !PT ;  /* 0x000000ff13ff7812 */ /* 0x002fe2000782c0ff */
[----:B------:R-:W-:Y:S01]  /*a320*/  DSETP.GE.AND P2, PT, R40, RZ, PT ;  /* 0x000000ff2800722a */ /* 0x000fe20003f46000 */
[----:B------:R-:W-:Y:S01]  /*a330*/  IMAD.MOV.U32 R31, RZ, RZ, 0x2 ;  /* 0x00000002ff1f7424 */ /* 0x000fe200078e00ff */
[----:B------:R-:W0:Y:S03]  /*a340*/  F2I.F64.TRUNC R30, R52 ;  /* 0x00000034001e7311 */ /* 0x000e26000030d100 */
[----:B------:R-:W-:-:S02]  /*a350*/  @P4 IMAD.MOV R31, RZ, RZ, 0x1 ;  /* 0x00000001ff1f4424 */ /* 0x000fc400078e02ff */
[----:B------:R-:W-:Y:S01]  /*a360*/  @P3 IMAD.MOV R31, RZ, RZ, R35 ;  /* 0x000000ffff1f3224 */ /* 0x000fe200078e0223 */
[----:B------:R-:W-:Y:S01]  /*a370*/  FSEL R37, R0, -1.75, P2 ;  /* 0xbfe0000000257808 */ /* 0x000fe20001000000 */
[----:B------:R-:W-:Y:S02]  /*a380*/  IMAD.MOV.U32 R36, RZ, RZ, RZ ;  /* 0x000000ffff247224 */ /* 0x000fe400078e00ff */
[----:B------:R-:W-:Y:S02]  /*a390*/  VIADD R35, R31, 0x1 ;  /* 0x000000011f237836 */ /* 0x000fe40000000000 */
[----:B------:R-:W-:Y:S01]  /*a3a0*/  @P1 IMAD.MOV R35, RZ, RZ, R31 ;  /* 0x000000ffff231224 */ /* 0x000fe200078e021f */
[----:B------:R-:W-:Y:S02]  /*a3b0*/  DSETP.GE.AND P1, PT, R24, RZ, PT ;  /* 0x000000ff1800722a */ /* 0x000fe40003f26000 */
[----:B------:R-:W-:Y:S01]  /*a3c0*/  DFMA R36, R40, 32768, R36 ;  /* 0x40e000002824782b */ /* 0x000fe20000000024 */
[----:B------:R-:W-:Y:S01]  /*a3d0*/  LOP3.LUT P2, RZ, R19, 0xff00, RZ, 0xc0, !PT ;  /* 0x0000ff0013ff7812 */ /* 0x000fe2000784c0ff */
[----:B------:R-:W-:-:S02]  /*a3e0*/  IMAD.MOV.U32 R40, RZ, RZ, RZ ;  /* 0x000000ffff287224 */ /* 0x000fc400078e00ff */
[----:B------:R-:W-:Y:S02]  /*a3f0*/  FSEL R41, R0, -1.75, P1 ;  /* 0xbfe0000000297808 */ /* 0x000fe40000800000 */
[----:B------:R-:W1:Y:S01]  /*a400*/  F2I.F64.TRUNC R31, R36 ;  /* 0x00000024001f7311 */ /* 0x000e62000030d100 */
[----:B0-----:R-:W-:-:S03]  /*a410*/  LOP3.LUT P3, RZ, R30, 0xff, RZ, 0xc0, !PT ;  /* 0x000000ff1eff7812 */ /* 0x001fc6000786c0ff */
[----:B------:R-:W-:Y:S01]  /*a420*/  DFMA R24, R24, 32768, R40 ;  /* 0x40e000001818782b */ /* 0x000fe20000000028 */
[----:B------:R-:W-:Y:S01]  /*a430*/  VIADD R48, R35, 0x1 ;  /* 0x0000000123307836 */ /* 0x000fe20000000000 */
[----:B------:R-:W-:Y:S02]  /*a440*/  DSETP.GE.AND P1, PT, R38, RZ, PT ;  /* 0x000000ff2600722a */ /* 0x000fe40003f26000 */
[----:B------:R-:W-:Y:S01]  /*a450*/  @P2 IMAD.MOV R48, RZ, RZ, R35 ;  /* 0x000000ffff302224 */ /* 0x000fe200078e0223 */
[----:B------:R-:W-:-:S03]  /*a460*/  LOP3.LUT P2, RZ, R30, 0xff00, RZ, 0xc0, !PT ;  /* 0x0000ff001eff7812 */ /* 0x000fc6000784c0ff */
[----:B------:R-:W-:Y:S02]  /*a470*/  VIADD R35, R48, 0x1 ;  /* 0x0000000130237836 */ /* 0x000fe40000000000 */
[----:B------:R-:W-:Y:S01]  /*a480*/  @P3 IMAD.MOV R35, RZ, RZ, R48 ;  /* 0x000000ffff233224 */ /* 0x000fe200078e0230 */
[----:B------:R-:W0:Y:S01]  /*a490*/  F2I.F64.TRUNC R24, R24 ;  /* 0x0000001800187311 */ /* 0x000e22000030d100 */
[----:B-1----:R-:W-:Y:S01]  /*a4a0*/  LOP3.LUT P3, RZ, R31, 0xff, RZ, 0xc0, !PT ;  /* 0x000000ff1fff7812 */ /* 0x002fe2000786c0ff */
[----:B------:R-:W-:Y:S01]  /*a4b0*/  IMAD.MOV.U32 R36, RZ, RZ, RZ ;  /* 0x000000ffff247224 */ /* 0x000fe200078e00ff */
[----:B------:R-:W-:Y:S01]  /*a4c0*/  FSEL R37, R0, -1.75, P1 ;  /* 0xbfe0000000257808 */ /* 0x000fe20000800000 */
[----:B------:R-:W-:-:S03]  /*a4d0*/  VIADD R40, R35, 0x1 ;  /* 0x0000000123287836 */ /* 0x000fc60000000000 */
[----:B------:R-:W-:Y:S02]  /*a4e0*/  @P2 IMAD.MOV R40, RZ, RZ, R35 ;  /* 0x000000ffff282224 */ /* 0x000fe400078e0223 */
[----:B------:R-:W-:Y:S01]  /*a4f0*/  DFMA R36, R38, 32768, R36 ;  /* 0x40e000002624782b */ /* 0x000fe20000000024 */
[----:B------:R-:W-:Y:S01]  /*a500*/  LOP3.LUT P2, RZ, R31, 0xff00, RZ, 0xc0, !PT ;  /* 0x0000ff001fff7812 */ /* 0x000fe2000784c0ff */
[----:B------:R-:W-:-:S03]  /*a510*/  VIADD R35, R40, 0x1 ;  /* 0x0000000128237836 */ /* 0x000fc60000000000 */
[----:B------:R-:W-:Y:S01]  /*a520*/  @P3 IMAD.MOV R35, RZ, RZ, R40 ;  /* 0x000000ffff233224 */ /* 0x000fe200078e0228 */
[----:B------:R-:W1:Y:S01]  /*a530*/  F2I.F64.TRUNC R25, R36 ;  /* 0x0000002400197311 */ /* 0x000e62000030d100 */
[----:B0-----:R-:W-:Y:S01]  /*a540*/  LOP3.LUT P3, RZ, R24, 0xff, RZ, 0xc0, !PT ;  /* 0x000000ff18ff7812 */ /* 0x001fe2000786c0ff */
[----:B------:R-:W-:Y:S01]  /*a550*/  DSETP.GE.AND P1, PT, R42, RZ, PT ;  /* 0x000000ff2a00722a */ /* 0x000fe20003f26000 */
[----:B------:R-:W-:-:S05]  /*a560*/  VIADD R38, R35, 0x1 ;  /* 0x0000000123267836 */ /* 0x000fca0000000000 */
[----:B------:R-:W-:Y:S01]  /*a570*/  @P2 IMAD.MOV R38, RZ, RZ, R35 ;  /* 0x000000ffff262224 */ /* 0x000fe200078e0223 */
[----:B------:R-:W-:-:S03]  /*a580*/  LOP3.LUT P2, RZ, R24, 0xff00, RZ, 0xc0, !PT ;  /* 0x0000ff0018ff7812 */ /* 0x000fc6000784c0ff */
[----:B------:R-:W-:Y:S01]  /*a590*/  VIADD R35, R38, 0x1 ;  /* 0x0000000126237836 */ /* 0x000fe20000000000 */
[----:B------:R-:W-:Y:S01]  /*a5a0*/  FSEL R39, R0, -1.75, P1 ;  /* 0xbfe0000000277808 */ /* 0x000fe20000800000 */
[----:B------:R-:W-:Y:S01]  /*a5b0*/  @P3 IMAD.MOV R35, RZ, RZ, R38 ;  /* 0x000000ffff233224 */ /* 0x000fe200078e0226 */
[----:B-1----:R-:W-:Y:S01]  /*a5c0*/  LOP3.LUT P3, RZ, R25, 0xff, RZ, 0xc0, !PT ;  /* 0x000000ff19ff7812 */ /* 0x002fe2000786c0ff */
[----:B------:R-:W-:Y:S01]  /*a5d0*/  IMAD.MOV.U32 R38, RZ, RZ, RZ ;  /* 0x000000ffff267224 */ /* 0x000fe200078e00ff */
[----:B------:R-:W-:Y:S01]  /*a5e0*/  DSETP.GE.AND P1, PT, R44, RZ, PT ;  /* 0x000000ff2c00722a */ /* 0x000fe20003f26000 */
[----:B------:R-:W-:-:S04]  /*a5f0*/  VIADD R40, R35, 0x1 ;  /* 0x0000000123287836 */ /* 0x000fc80000000000 */
[----:B------:R-:W-:Y:S01]  /*a600*/  DFMA R38, R42, 32768, R38 ;  /* 0x40e000002a26782b */ /* 0x000fe20000000026 */
[----:B------:R-:W-:Y:S01]  /*a610*/  @P2 IMAD.MOV R40, RZ, RZ, R35 ;  /* 0x000000ffff282224 */ /* 0x000fe200078e0223 */
[----:B------:R-:W-:-:S03]  /*a620*/  FSEL R41, R0, -1.75, P1 ;  /* 0xbfe0000000297808 */ /* 0x000fc60000800000 */
[----:B------:R-:W-:Y:S01]  /*a630*/  VIADD R37, R40, 0x1 ;  /* 0x0000000128257836 */ /* 0x000fe20000000000 */
[----:B------:R0:W1:Y:S01]  /*a640*/  F2I.F64.TRUNC R36, R38 ;  /* 0x0000002600247311 */ /* 0x000062000030d100 */
[----:B------:R-:W-:Y:S02]  /*a650*/  @P3 IMAD.MOV R37, RZ, RZ, R40 ;  /* 0x000000ffff253224 */ /* 0x000fe400078e0228 */
[----:B------:R-:W-:Y:S01]  /*a660*/  IMAD.MOV.U32 R40, RZ, RZ, RZ ;  /* 0x000000ffff287224 */ /* 0x000fe200078e00ff */
[----:B------:R-:W-:Y:S01]  /*a670*/  DSETP.GE.AND P1, PT, R26, RZ, PT ;  /* 0x000000ff1a00722a */ /* 0x000fe20003f26000 */
[----:B------:R-:W-:-:S04]  /*a680*/  LOP3.LUT P2, RZ, R25, 0xff00, RZ, 0xc0, !PT ;  /* 0x0000ff0019ff7812 */ /* 0x000fc8000784c0ff */
[----:B------:R-:W-:Y:S01]  /*a690*/  DFMA R40, R44, 32768, R40 ;  /* 0x40e000002c28782b */ /* 0x000fe20000000028 */
[----:B0-----:R-:W-:Y:S01]  /*a6a0*/  FSEL R39, R0, -1.75, P1 ;  /* 0xbfe0000000277808 */ /* 0x001fe20000800000 */
[----:B------:R-:W-:-:S04]  /*a6b0*/  IMAD.MOV.U32 R38, RZ, RZ, RZ ;  /* 0x000000ffff267224 */ /* 0x000fc800078e00ff */
[----:B------:R-:W0:Y:S01]  /*a6c0*/  F2I.F64.TRUNC R35, R40 ;  /* 0x0000002800237311 */ /* 0x000e22000030d100 */
[C---:B-1----:R-:W-:Y:S01]  /*a6d0*/  LOP3.LUT P3, RZ, R36.reuse, 0xff, RZ, 0xc0, !PT ;  /* 0x000000ff24ff7812 */ /* 0x042fe2000786c0ff */
[----:B------:R-:W-:Y:S01]  /*a6e0*/  DFMA R26, R26, 32768, R38 ;  /* 0x40e000001a1a782b */ /* 0x000fe20000000026 */
[----:B------:R-:W-:Y:S02]  /*a6f0*/  VIADD R42, R37, 0x1 ;  /* 0x00000001252a7836 */ /* 0x000fe40000000000 */
[----:B------:R-:W-:Y:S01]  /*a700*/  @P2 IMAD.MOV R42, RZ, RZ, R37 ;  /* 0x000000ffff2a2224 */ /* 0x000fe200078e0225 */
[----:B------:R-:W-:-:S03]  /*a710*/  LOP3.LUT P2, RZ, R36, 0xff00, RZ, 0xc0, !PT ;  /* 0x0000ff0024ff7812 */ /* 0x000fc6000784c0ff */
[----:B------:R-:W-:-:S03]  /*a720*/  VIADD R37, R42, 0x1 ;  /* 0x000000012a257836 */ /* 0x000fc60000000000 */
[----:B------:R-:W1:Y:S02]  /*a730*/  F2I.F64.TRUNC R26, R26 ;  /* 0x0000001a001a7311 */ /* 0x000e64000030d100 */
[----:B------:R-:W-:Y:S01]  /*a740*/  @P3 IMAD.MOV R37, RZ, RZ, R42 ;  /* 0x000000ffff253224 */ /* 0x000fe200078e022a */
[----:B0-----:R-:W-:Y:S01]  /*a750*/  LOP3.LUT P3, RZ, R35, 0xff, RZ, 0xc0, !PT ;  /* 0x000000ff23ff7812 */ /* 0x001fe2000786c0ff */
[----:B------:R-:W-:Y:S02]  /*a760*/  DSETP.GE.AND P1, PT, R6, RZ, PT ;  /* 0x000000ff0600722a */ /* 0x000fe40003f26000 */
[----:B------:R-:W-:Y:S02]  /*a770*/  VIADD R38, R37, 0x1 ;  /* 0x0000000125267836 */ /* 0x000fe40000000000 */
[----:B------:R-:W-:Y:S01]  /*a780*/  @P2 IMAD.MOV R38, RZ, RZ, R37 ;  /* 0x000000ffff262224 */ /* 0x000fe200078e0225 */
[----:B------:R-:W-:-:S03]  /*a790*/  LOP3.LUT P2, RZ, R35, 0xff00, RZ, 0xc0, !PT ;  /* 0x0000ff0023ff7812 */ /* 0x000fc6000784c0ff */
[----:B------:R-:W-:Y:S01]  /*a7a0*/  VIADD R37, R38, 0x1 ;  /* 0x0000000126257836 */ /* 0x000fe20000000000 */
[----:B------:R-:W-:-:S03]  /*a7b0*/  FSEL R39, R0, -1.75, P1 ;  /* 0xbfe0000000277808 */ /* 0x000fc60000800000 */
[----:B------:R-:W-:Y:S01]  /*a7c0*/  @P3 IMAD.MOV R37, RZ, RZ, R38 ;  /* 0x000000ffff253224 */ /* 0x000fe200078e0226 */
[----:B-1----:R-:W-:Y:S01]  /*a7d0*/  LOP3.LUT P3, RZ, R26, 0xff, RZ, 0xc0, !PT ;  /* 0x000000ff1aff7812 */ /* 0x002fe2000786c0ff */
[----:B------:R-:W-:Y:S01]  /*a7e0*/  IMAD.MOV.U32 R38, RZ, RZ, RZ ;  /* 0x000000ffff267224 */ /* 0x000fe200078e00ff */
[----:B------:R-:W-:-:S05]  /*a7f0*/  DSETP.GE.AND P1, PT, R2, RZ, PT ;  /* 0x000000ff0200722a */ /* 0x000fca0003f26000 */
[----:B------:R-:W-:Y:S01]  /*a800*/  DFMA R6, R6, 32768, R38 ;  /* 0x40e000000606782b */ /* 0x000fe20000000026 */
[----:B------:R-:W-:Y:S02]  /*a810*/  VIADD R38, R37, 0x1 ;  /* 0x0000000125267836 */ /* 0x000fe40000000000 */
[----:B------:R-:W-:Y:S01]  /*a820*/  @P2 IMAD.MOV R38, RZ, RZ, R37 ;  /* 0x000000ffff262224 */ /* 0x000fe200078e0225 */
[----:B------:R-:W-:Y:S02]  /*a830*/  LOP3.LUT P2, RZ, R26, 0xff00, RZ, 0xc0, !PT ;  /* 0x0000ff001aff7812 */ /* 0x000fe4000784c0ff */
[----:B------:R0:W1:Y:S01]  /*a840*/  F2I.F64.TRUNC R27, R6 ;  /* 0x00000006001b7311 */ /* 0x000062000030d100 */
[----:B------:R-:W-:Y:S01]  /*a850*/  VIADD R37, R38, 0x1 ;  /* 0x0000000126257836 */ /* 0x000fe20000000000 */
[----:B------:R-:W-:Y:S01]  /*a860*/  FSEL R39, R0, -1.75, P1 ;  /* 0xbfe0000000277808 */ /* 0x000fe20000800000 */
[----:B------:R-:W-:Y:S01]  /*a870*/  @P3 IMAD.MOV R37, RZ, RZ, R38 ;  /* 0x000000ffff253224 */ /* 0x000fe200078e0226 */
[----:B------:R-:W-:Y:S01]  /*a880*/  DSETP.GT.AND P0, PT, R50, 1, PT ;  /* 0x3ff000003200742a */ /* 0x000fe20003f04000 */
[----:B------:R-:W-:Y:S01]  /*a890*/  IMAD.MOV.U32 R38, RZ, RZ, RZ ;  /* 0x000000ffff267224 */ /* 0x000fe200078e00ff */
[----:B------:R-:W-:Y:S01]  /*a8a0*/  DSETP.GE.AND P1, PT, R20, RZ, PT ;  /* 0x000000ff1400722a */ /* 0x000fe20003f26000 */
[----:B------:R-:W-:-:S03]  /*a8b0*/  VIADD R40, R37, 0x1 ;  /* 0x0000000125287836 */ /* 0x000fc60000000000 */
[----:B------:R-:W-:Y:S01]  /*a8c0*/  FSEL R50, R50, RZ, !P0 ;  /* 0x000000ff32327208 */ /* 0x000fe20004000000 */
[----:B------:R-:W-:Y:S01]  /*a8d0*/  DFMA R38, R2, 32768, R38 ;  /* 0x40e000000226782b */ /* 0x000fe20000000026 */
[----:B------:R-:W-:Y:S01]  /*a8e0*/  FSEL R51, R51, 1.875, !P0 ;  /* 0x3ff0000033337808 */ /* 0x000fe20004000000 */
[----:B0-----:R-:W-:Y:S01]  /*a8f0*/  IMAD.MOV.U32 R6, RZ, RZ, RZ ;  /* 0x000000ffff067224 */ /* 0x001fe200078e00ff */
[----:B------:R-:W-:Y:S01]  /*a900*/  FSEL R7, R0, -1.75, P1 ;  /* 0xbfe0000000077808 */ /* 0x000fe20000800000 */
[----:B------:R-:W-:Y:S01]  /*a910*/  @P2 IMAD.MOV R40, RZ, RZ, R37 ;  /* 0x000000ffff282224 */ /* 0x000fe200078e0225 */
[C---:B-1----:R-:W-:Y:S01]  /*a920*/  LOP3.LUT P3, RZ, R27.reuse, 0xff, RZ, 0xc0, !PT ;  /* 0x000000ff1bff7812 */ /* 0x042fe2000786c0ff */
[----:B------:R-:W0:Y:S01]  /*a930*/  F2I.F64.TRUNC R37, R38 ;  /* 0x0000002600257311 */ /* 0x000e22000030d100 */
[----:B------:R-:W-:Y:S02]  /*a940*/  DSETP.GEU.AND P0, PT, R50, -1, PT ;  /* 0xbff000003200742a */ /* 0x000fe40003f0e000 */
[----:B------:R-:W-:Y:S01]  /*a950*/  DFMA R6, R20, 32768, R6 ;  /* 0x40e000001406782b */ /* 0x000fe20000000006 */
[----:B------:R-:W-:-:S03]  /*a960*/  LOP3.LUT P2, RZ, R27, 0xff00, RZ, 0xc0, !PT ;  /* 0x0000ff001bff7812 */ /* 0x000fc6000784c0ff */
[----:B------:R-:W-:Y:S02]  /*a970*/  FSEL R2, R50, RZ, P0 ;  /* 0x000000ff32027208 */ /* 0x000fe40000000000 */
[----:B------:R-:W-:Y:S01]  /*a980*/  FSEL R3, R51, -1.875, P0 ;  /* 0xbff0000033037808 */ /* 0x000fe20000000000 */
[----:B------:R-:W-:Y:S01]  /*a990*/  VIADD R41, R40, 0x1 ;  /* 0x0000000128297836 */ /* 0x000fe20000000000 */
[----:B------:R-:W-:Y:S01]  /*a9a0*/  DFMA R22, R22, 0.0625, -R46 ;  /* 0x3fb000001616782b */ /* 0x000fe2000000082e */
[----:B------:R-:W-:Y:S01]  /*a9b0*/  @P3 IMAD.MOV R41, RZ, RZ, R40 ;  /* 0x000000ffff293224 */ /* 0x000fe200078e0228 */
[----:B------:R-:W1:Y:S02]  /*a9c0*/  F2I.F64.TRUNC R7, R6 ;  /* 0x0000000600077311 */ /* 0x000e64000030d100 */
[----:B------:R-:W-:Y:S01]  /*a9d0*/  DFMA R32, R2, R32, 1 ;  /* 0x3ff000000220742b */ /* 0x000fe20000000020 */
[----:B0-----:R-:W-:Y:S01]  /*a9e0*/  LOP3.LUT P1, RZ, R37, 0xff, RZ, 0xc0, !PT ;  /* 0x000000ff25ff7812 */ /* 0x001fe2000782c0ff */
[----:B------:R-:W-:Y:S01]  /*a9f0*/  VIADD R20, R41, 0x1 ;  /* 0x0000000129147836 */ /* 0x000fe20000000000 */
[----:B------:R-:W-:Y:S01]  /*aa00*/  DSETP.GE.AND P0, PT, R16, RZ, PT ;  /* 0x000000ff1000722a */ /* 0x000fe20003f06000 */
[----:B------:R-:W-:Y:S01]  /*aa10*/  @P2 IMAD.MOV R20, RZ, RZ, R41 ;  /* 0x000000ffff142224 */ /* 0x000fe200078e0229 */
[----:B------:R-:W-:-:S03]  /*aa20*/  LOP3.LUT P2, RZ, R37, 0xff00, RZ, 0xc0, !PT ;  /* 0x0000ff0025ff7812 */ /* 0x000fc6000784c0ff */
[----:B------:R-:W-:Y:S01]  /*aa30*/  DFMA R22, R22, R4, R32 ;  /* 0x000000041616722b */ /* 0x000fe20000000020 */
[----:B------:R-:W-:Y:S01]  /*aa40*/  FSEL R5, R0, -1.75, P0 ;  /* 0xbfe0000000057808 */ /* 0x000fe20000000000 */
[----:B------:R-:W-:Y:S02]  /*aa50*/  IMAD.MOV.U32 R4, RZ, RZ, RZ ;  /* 0x000000ffff047224 */ /* 0x000fe400078e00ff */
[----:B------:R-:W-:Y:S01]  /*aa60*/  VIADD R21, R20, 0x1 ;  /* 0x0000000114157836 */ /* 0x000fe20000000000 */
[----:B-1----:R-:W-:Y:S01]  /*aa70*/  LOP3.LUT P3, RZ, R7, 0xff, RZ, 0xc0, !PT ;  /* 0x000000ff07ff7812 */ /* 0x002fe2000786c0ff */
[----:B------:R-:W-:Y:S02]  /*aa80*/  @P1 IMAD.MOV R21, RZ, RZ, R20 ;  /* 0x000000ffff151224 */ /* 0x000fe400078e0214 */
[----:B------:R-:W-:Y:S02]  /*aa90*/  DMUL R22, R46, R22 ;  /* 0x000000162e167228 */ /* 0x000fe40000000000 */
[----:B------:R-:W-:Y:S01]  /*aaa0*/  DFMA R16, R16, 32768, R4 ;  /* 0x40e000001010782b */ /* 0x000fe20000000004 */
[----:B------:R-:W-:-:S02]  /*aab0*/  VIADD R4, R21, 0x1 ;  /* 0x0000000115047836 */ /* 0x000fc40000000000 */
[----:B------:R-:W-:Y:S01]  /*aac0*/  @P2 IMAD.MOV R4, RZ, RZ, R21 ;  /* 0x000000ffff042224 */ /* 0x000fe200078e0215 */
[----:B------:R-:W-:Y:S02]  /*aad0*/  DSETP.GE.AND P2, PT, R28, RZ, PT ;  /* 0x000000ff1c00722a */ /* 0x000fe40003f46000 */
[----:B------:R-:W-:Y:S01]  /*aae0*/  DSETP.GT.AND P1, PT, R22, 1, PT ;  /* 0x3ff000001600742a */ /* 0x000fe20003f24000 */
[----:B------:R-:W-:Y:S01]  /*aaf0*/  IMAD.MOV.U32 R20, RZ, RZ, RZ ;  /* 0x000000ffff147224 */ /* 0x000fe200078e00ff */
[----:B------:R-:W0:Y:S01]  /*ab00*/  F2I.F64.TRUNC R6, R16 ;  /* 0x0000001000067311 */ /* 0x000e22000030d100 */
[----:B------:R-:W-:Y:S01]  /*ab10*/  VIADD R32, R4, 0x1 ;  /* 0x0000000104207836 */ /* 0x000fe20000000000 */
[----:B------:R-:W-:Y:S01]  /*ab20*/  FSEL R21, R0, -1.75, P2 ;  /* 0xbfe0000000157808 */ /* 0x000fe20001000000 */
[----:B------:R-:W-:Y:S01]  /*ab30*/  @P3 IMAD.MOV R32, RZ, RZ, R4 ;  /* 0x000000ffff203224 */ /* 0x000fe200078e0204 */
[----:B------:R-:W-:Y:S02]  /*ab40*/  FSEL R4, R22, RZ, !P1 ;  /* 0x000000ff16047208 */ /* 0x000fe40004800000 */
[----:B------:R-:W-:Y:S01]  /*ab50*/  FSEL R5, R23, 1.875, !P1 ;  /* 0x3ff0000017057808 */ /* 0x000fe20004800000 */
[----:B------:R-:W-:-:S02]  /*ab60*/  DSETP.GE.AND P1, PT, R2, RZ, PT ;  /* 0x000000ff0200722a */ /* 0x000fc40003f26000 */
[----:B------:R-:W-:Y:S01]  /*ab70*/  DFMA R28, R28, 32768, R20 ;  /* 0x40e000001c1c782b */ /* 0x000fe20000000014 */
[----:B------:R-:W-:Y:S02]  /*ab80*/  LOP3.LUT P0, RZ, R7, 0xff00, RZ, 0xc0, !PT ;  /* 0x0000ff0007ff7812 */ /* 0x000fe4000780c0ff */
[----:B------:R-:W-:Y:S01]  /*ab90*/  DSETP.GEU.AND P2, PT, R4, -1, PT ;  /* 0xbff000000400742a */ /* 0x000fe20003f4e000 */
[----:B------:R-:W-:Y:S02]  /*aba0*/  FSEL R21, R0, -1.75, P1 ;  /* 0xbfe0000000157808 */ /* 0x000fe40000800000 */
[----:B------:R-:W1:Y:S01]  /*abb0*/  F2I.F64.TRUNC R17, R28 ;  /* 0x0000001c00117311 */ /* 0x000e62000030d100 */
[----:B0-----:R-:W-:Y:S02]  /*abc0*/  LOP3.LUT P3, RZ, R6, 0xff, RZ, 0xc0, !PT ;  /* 0x000000ff06ff7812 */ /* 0x001fe4000786c0ff */
[----:B------:R-:W-:Y:S01]  /*abd0*/  FSEL R4, R4, RZ, P2 ;  /* 0x000000ff04047208 */ /* 0x000fe20001000000 */
[----:B------:R-:W-:Y:S01]  /*abe0*/  DFMA R2, R2, 32768, R20 ;  /* 0x40e000000202782b */ /* 0x000fe20000000014 */
[----:B------:R-:W-:Y:S01]  /*abf0*/  FSEL R5, R5, -1.875, P2 ;  /* 0xbff0000005057808 */ /* 0x000fe20001000000 */
[----:B------:R-:W-:Y:S01]  /*ac00*/  VIADD R22, R32, 0x1 ;  /* 0x0000000120167836 */ /* 0x000fe20000000000 */
[----:B------:R-:W-:Y:S01]  /*ac10*/  LOP3.LUT P1, RZ, R6, 0xff00, RZ, 0xc0, !PT ;  /* 0x0000ff0006ff7812 */ /* 0x000fe2000782c0ff */
[----:B------:R-:W-:-:S03]  /*ac20*/  @P0 IMAD.MOV R22, RZ, RZ, R32 ;  /* 0x000000ffff160224 */ /* 0x000fc600078e0220 */
[----:B------:R-:W-:-:S03]  /*ac30*/  DSETP.GE.AND P0, PT, R4, RZ, PT ;  /* 0x000000ff0400722a */ /* 0x000fc60003f06000 */
[----:B------:R-:W0:Y:S01]  /*ac40*/  F2I.F64.TRUNC R2, R2 ;  /* 0x0000000200027311 */ /* 0x000e22000030d100 */
[C---:B-1----:R-:W-:Y:S01]  /*ac50*/  LOP3.LUT P2, RZ, R17.reuse, 0xff, RZ, 0xc0, !PT ;  /* 0x000000ff11ff7812 */ /* 0x042fe2000784c0ff */
[----:B------:R-:W-:Y:S01]  /*ac60*/  VIADD R16, R22, 0x1 ;  /* 0x0000000116107836 */ /* 0x000fe20000000000 */
[----:B------:R-:W-:Y:S01]  /*ac70*/  FSEL R21, R0, -1.75, P0 ;  /* 0xbfe0000000157808 */ /* 0x000fe20000000000 */
[----:B------:R-:W-:Y:S01]  /*ac80*/  @P3 IMAD.MOV R16, RZ, RZ, R22 ;  /* 0x000000ffff103224 */ /* 0x000fe200078e0216 */
[----:B------:R-:W-:-:S03]  /*ac90*/  LOP3.LUT P0, RZ, R17, 0xff00, RZ, 0xc0, !PT ;  /* 0x0000ff0011ff7812 */ /* 0x000fc6000780c0ff */
[----:B------:R-:W-:Y:S01]  /*aca0*/  VIADD R22, R16, 0x1 ;  /* 0x0000000110167836 */ /* 0x000fe20000000000 */
[----:B------:R-:W-:Y:S01]  /*acb0*/  DFMA R4, R4, 32768, R20 ;  /* 0x40e000000404782b */ /* 0x000fe20000000014 */
[----:B------:R-:W-:Y:S01]  /*acc0*/  @P1 IMAD.MOV R22, RZ, RZ, R16 ;  /* 0x000000ffff161224 */ /* 0x000fe200078e0210 */
[----:B------:R-:W1:Y:S03]  /*acd0*/  LDC R20, c[0x0][0x388] ;  /* 0x0000e200ff147b82 */ /* 0x000e660000000800 */
[----:B------:R-:W-:Y:S01]  /*ace0*/  VIADD R16, R22, 0x1 ;  /* 0x0000000116107836 */ /* 0x000fe20000000000 */
[----:B------:R-:W2:Y:S01]  /*acf0*/  F2I.F64.TRUNC R0, R4 ;  /* 0x0000000400007311 */ /* 0x000ea2000030d100 */
[----:B------:R-:W-:Y:S01]  /*ad00*/  @P2 IMAD.MOV R16, RZ, RZ, R22 ;  /* 0x000000ffff102224 */ /* 0x000fe200078e0216 */
[----:B0-----:R-:W-:-:S03]  /*ad10*/  LOP3.LUT P1, RZ, R2, 0xff, RZ, 0xc0, !PT ;  /* 0x000000ff02ff7812 */ /* 0x001fc6000782c0ff */
[----:B------:R-:W-:Y:S02]  /*ad20*/  VIADD R3, R16, 0x1 ;  /* 0x0000000110037836 */ /* 0x000fe40000000000 */
[----:B------:R-:W-:Y:S01]  /*ad30*/  @P0 IMAD.MOV R3, RZ, RZ, R16 ;  /* 0x000000ffff030224 */ /* 0x000fe200078e0210 */
[----:B------:R-:W-:-:S03]  /*ad40*/  LOP3.LUT P0, RZ, R2, 0xff00, RZ, 0xc0, !PT ;  /* 0x0000ff0002ff7812 */ /* 0x000fc6000780c0ff */
[----:B------:R-:W-:-:S04]  /*ad50*/  VIADD R16, R3, 0x1 ;  /* 0x0000000103107836 */ /* 0x000fc80000000000 */
[----:B------:R-:W-:Y:S01]  /*ad60*/  @P1 IMAD.MOV R16, RZ, RZ, R3 ;  /* 0x000000ffff101224 */ /* 0x000fe200078e0203 */
[----:B--2---:R-:W-:-:S03]  /*ad70*/  LOP3.LUT P1, RZ, R0, 0xff, RZ, 0xc0, !PT ;  /* 0x000000ff00ff7812 */ /* 0x004fc6000782c0ff */
[----:B------:R-:W-:Y:S02]  /*ad80*/  VIADD R3, R16, 0x1 ;  /* 0x0000000110037836 */ /* 0x000fe40000000000 */
[----:B------:R-:W-:Y:S01]  /*ad90*/  @P0 IMAD.MOV R3, RZ, RZ, R16 ;  /* 0x000000ffff030224 */ /* 0x000fe200078e0210 */
[----:B------:R-:W-:-:S03]  /*ada0*/  LOP3.LUT P0, RZ, R0, 0xff00, RZ, 0xc0, !PT ;  /* 0x0000ff0000ff7812 */ /* 0x000fc6000780c0ff */
[----:B------:R-:W-:-:S04]  /*adb0*/  VIADD R4, R3, 0x1 ;  /* 0x0000000103047836 */ /* 0x000fc80000000000 */
[----:B------:R-:W-:-:S04]  /*adc0*/  @P1 IMAD.MOV R4, RZ, RZ, R3 ;  /* 0x000000ffff041224 */ /* 0x000fc800078e0203 */
[----:B------:R-:W-:Y:S02]  /*add0*/  VIADD R3, R4, 0x1 ;  /* 0x0000000104037836 */ /* 0x000fe40000000000 */
[----:B------:R-:W-:Y:S01]  /*ade0*/  @P0 IMAD.MOV R3, RZ, RZ, R4 ;  /* 0x000000ffff030224 */ /* 0x000fe200078e0204 */
[----:B-1----:R-:W-:-:S04]  /*adf0*/  ISETP.GT.U32.AND P1, PT, R20, 0x687e4423, PT ;  /* 0x687e44231400780c */ /* 0x002fc80003f24070 */
[----:B------:R-:W-:-:S13]  /*ae00*/  ISETP.NE.AND P0, PT, R3, 0x20, PT ;  /* 0x000000200300780c */ /* 0x000fda0003f05270 */
[----:B------:R-:W-:Y:S05]  /*ae10*/  @!P0 EXIT P1 ;  /* 0x000000000000894d */ /* 0x000fea0000800000 */
[----:B------:R-:W-:Y:S02]  /*ae20*/  ISETP.GT.U32.AND P0, PT, R3, 0x17, PT ;  /* 0x000000170300780c */ /* 0x000fe40003f04070 */
[----:B------:R-:W-:-:S13]  /*ae30*/  ISETP.GT.U32.AND P1, PT, R20, 0x68815123, PT ;  /* 0x688151231400780c */ /* 0x000fda0003f24070 */
[----:B------:R-:W-:Y:S05]  /*ae40*/  @P0 EXIT P1 ;  /* 0x000000000000094d */ /* 0x000fea0000800000 */
[----:B------:R-:W-:Y:S02]  /*ae50*/  ISETP.GT.U32.AND P0, PT, R3, 0x7, PT ;  /* 0x000000070300780c */ /* 0x000fe40003f04070 */
[----:B------:R-:W-:-:S13]  /*ae60*/  ISETP.GT.U32.AND P1, PT, R20, 0x688f47f2, PT ;  /* 0x688f47f21400780c */ /* 0x000fda0003f24070 */
[----:B------:R-:W-:Y:S05]  /*ae70*/  @P0 EXIT P1 ;  /* 0x000000000000094d */ /* 0x000fea0000800000 */
[----:B------:R-:W-:Y:S01]  /*ae80*/  LOP3.LUT R37, R37, 0xffff, RZ, 0xc0, !PT ;  /* 0x0000ffff25257812 */ /* 0x000fe200078ec0ff */
[----:B------:R-:W-:Y:S01]  /*ae90*/  IMAD.SHL.U32 R3, R19, 0x100, RZ ;  /* 0x0000010013037824 */ /* 0x000fe200078e00ff */
        /* <DEDUP_REMOVED lines=8> */
[----:B------:R-:W-:Y:S01]  /*af20*/  PRMT R37, R37, 0x123, RZ ;  /* 0x0000012325257816 */ /* 0x000fe200000000ff */
[----:B------:R-:W-:Y:S01]  /*af30*/  IMAD.SHL.U32 R21, R25, 0x100, RZ ;  /* 0x0000010019157824 */ /* 0x000fe200078e00ff */
[----:B------:R-:W-:Y:S01]  /*af40*/  PRMT R18, R18, 0x123, RZ ;  /* 0x0000012312127816 */ /* 0x000fe200000000ff */
[----:B------:R-:W-:Y:S01]  /*af50*/  IMAD.SHL.U32 R33, R0, 0x100, RZ ;  /* 0x0000010000217824 */ /* 0x000fe200078e00ff */
[----:B------:R-:W-:Y:S01]  /*af60*/  PRMT R30, R30, 0x123, RZ ;  /* 0x000001231e1e7816 */ /* 0x000fe200000000ff */
[----:B------:R0:W-:Y:S01]  /*af70*/  STL.128 [R1+0x10], R12 ;  /* 0x0000100c01007387 */ /* 0x0001e20000100c00 */
[----:B------:R-:W-:Y:S01]  /*af80*/  PRMT R36, R36, 0x123, RZ ;  /* 0x0000012324247816 */ /* 0x000fe200000000ff */
[----:B------:R-:W-:Y:S01]  /*af90*/  UMOV UR4, URZ ;  /* 0x000000ff00047c82 */ /* 0x000fe20008000000 */
[----:B------:R-:W-:Y:S01]  /*afa0*/  LOP3.LUT R6, R6, 0xffff, RZ, 0xc0, !PT ;  /* 0x0000ffff06067812 */ /* 0x000fe200078ec0ff */
[----:B------:R0:W-:Y:S01]  /*afb0*/  STL.128 [R1], R8 ;  /* 0x0000000801007387 */ /* 0x0001e20000100c00 */
[----:B------:R-:W-:-:S02]  /*afc0*/  LOP3.LUT R24, R24, 0xffff, RZ, 0xc0, !PT ;  /* 0x0000ffff18187812 */ /* 0x000fc400078ec0ff */
[----:B------:R-:W-:Y:S02]  /*afd0*/  LOP3.LUT R26, R26, 0xffff, RZ, 0xc0, !PT ;  /* 0x0000ffff1a1a7812 */ /* 0x000fe400078ec0ff */
[----:B------:R-:W-:Y:S02]  /*afe0*/  LOP3.LUT R37, R37, 0xff00, R2, 0xf8, !PT ;  /* 0x0000ff0025257812 */ /* 0x000fe400078ef802 */
[----:B------:R-:W-:Y:S02]  /*aff0*/  LOP3.LUT R4, R18, 0xff00, R3, 0xf8, !PT ;  /* 0x0000ff0012047812 */ /* 0x000fe400078ef803 */
[----:B------:R-:W-:Y:S02]  /*b000*/  LOP3.LUT R5, R30, 0xff00, R5, 0xf8, !PT ;  /* 0x0000ff001e057812 */ /* 0x000fe400078ef805 */
[----:B------:R-:W-:Y:S02]  /*b010*/  SHF.R.U32.HI R2, RZ, 0x8, R31 ;  /* 0x00000008ff027819 */ /* 0x000fe4000001161f */
[----:B------:R-:W-:Y:S01]  /*b020*/  LOP3.LUT R3, R36, 0xff00, R23, 0xf8, !PT ;  /* 0x0000ff0024037812 */ /* 0x000fe200078ef817 */
[----:B------:R-:W-:Y:S01]  /*b030*/  IMAD.SHL.U32 R23, R27, 0x100, RZ ;  /* 0x000001001b177824 */ /* 0x000fe200078e00ff */
[----:B------:R-:W-:-:S02]  /*b040*/  SHF.R.U32.HI R19, RZ, 0x8, R19 ;  /* 0x00000008ff137819 */ /* 0x000fc40000011613 */
[----:B------:R-:W-:Y:S02]  /*b050*/  PRMT R6, R6, 0x123, RZ ;  /* 0x0000012306067816 */ /* 0x000fe400000000ff */
[----:B------:R-:W-:Y:S02]  /*b060*/  PRMT R24, R24, 0x123, RZ ;  /* 0x0000012318187816 */ /* 0x000fe400000000ff */
[----:B------:R-:W-:Y:S02]  /*b070*/  PRMT R26, R26, 0x123, RZ ;  /* 0x000001231a1a7816 */ /* 0x000fe400000000ff */
[----:B------:R-:W-:Y:S02]  /*b080*/  PRMT R20, R16, 0x123, RZ ;  /* 0x0000012310147816 */ /* 0x000fe400000000ff */
[----:B------:R-:W-:Y:S02]  /*b090*/  LOP3.LUT R5, R5, 0xff, R2, 0xf8, !PT ;  /* 0x000000ff05057812 */ /* 0x000fe400078ef802 */
[----:B------:R-:W-:-:S02]  /*b0a0*/  LOP3.LUT R4, R4, 0xff, R19, 0xf8, !PT ;  /* 0x000000ff04047812 */ /* 0x000fc400078ef813 */
[----:B------:R-:W-:Y:S02]  /*b0b0*/  SHF.R.U32.HI R2, RZ, 0x8, R7 ;  /* 0x00000008ff027819 */ /* 0x000fe40000011607 */
[----:B------:R-:W-:Y:S02]  /*b0c0*/  LOP3.LUT R18, R6, 0xff00, R29, 0xf8, !PT ;  /* 0x0000ff0006127812 */ /* 0x000fe400078ef81d */
[----:B------:R-:W-:Y:S02]  /*b0d0*/  SHF.R.U32.HI R7, RZ, 0x8, R17 ;  /* 0x00000008ff077819 */ /* 0x000fe40000011611 */
[----:B------:R-:W-:Y:S02]  /*b0e0*/  SHF.R.U32.HI R19, RZ, 0x8, R0 ;  /* 0x00000008ff137819 */ /* 0x000fe40000011600 */
[----:B------:R-:W-:Y:S02]  /*b0f0*/  LOP3.LUT R21, R24, 0xff00, R21, 0xf8, !PT ;  /* 0x0000ff0018157812 */ /* 0x000fe400078ef815 */
[----:B------:R-:W-:-:S02]  /*b100*/  LOP3.LUT R16, R26, 0xff00, R23, 0xf8, !PT ;  /* 0x0000ff001a107812 */ /* 0x000fc400078ef817 */
[----:B------:R-:W-:Y:S02]  /*b110*/  LOP3.LUT R20, R20, 0xff00, R33, 0xf8, !PT ;  /* 0x0000ff0014147812 */ /* 0x000fe400078ef821 */
[----:B------:R-:W-:Y:S02]  /*b120*/  SHF.R.U32.HI R6, RZ, 0x8, R25 ;  /* 0x00000008ff067819 */ /* 0x000fe40000011619 */
[----:B------:R-:W-:Y:S02]  /*b130*/  SHF.R.U32.HI R27, RZ, 0x8, R27 ;  /* 0x00000008ff1b7819 */ /* 0x000fe4000001161b */
[----:B------:R-:W-:Y:S02]  /*b140*/  SHF.R.U32.HI R0, RZ, 0x8, R35 ;  /* 0x00000008ff007819 */ /* 0x000fe40000011623 */
[----:B------:R-:W-:Y:S02]  /*b150*/  LOP3.LUT R18, R18, 0xff, R7, 0xf8, !PT ;  /* 0x000000ff12127812 */ /* 0x000fe400078ef807 */
[----:B------:R-:W-:-:S02]  /*b160*/  LOP3.LUT R6, R21, 0xff, R6, 0xf8, !PT ;  /* 0x000000ff15067812 */ /* 0x000fc400078ef806 */
[----:B------:R-:W-:Y:S02]  /*b170*/  LOP3.LUT R16, R16, 0xff, R27, 0xf8, !PT ;  /* 0x000000ff10107812 */ /* 0x000fe400078ef81b */
[----:B------:R-:W-:Y:S02]  /*b180*/  LOP3.LUT R17, R37, 0xff, R2, 0xf8, !PT ;  /* 0x000000ff25117812 */ /* 0x000fe400078ef802 */
[----:B------:R-:W-:Y:S02]  /*b190*/  LOP3.LUT R19, R20, 0xff, R19, 0xf8, !PT ;  /* 0x000000ff14137812 */ /* 0x000fe400078ef813 */
[----:B------:R-:W-:Y:S01]  /*b1a0*/  LOP3.LUT R7, R3, 0xff, R0, 0xf8, !PT ;  /* 0x000000ff03077812 */ /* 0x000fe200078ef800 */
[----:B------:R-:W-:Y:S02]  /*b1b0*/  IMAD.MOV.U32 R0, RZ, RZ, R34 ;  /* 0x000000ffff007224 */ /* 0x000fe400078e0022 */
[----:B------:R0:W-:Y:S04]  /*b1c0*/  STL.128 [R1+0x30], R16 ;  /* 0x0000301001007387 */ /* 0x0001e80000100c00 */
[----:B------:R0:W-:Y:S02]  /*b1d0*/  STL.128 [R1+0x20], R4 ;  /* 0x0000200401007387 */ /* 0x0001e40000100c00 */
.L_x_4:
[----:B------:R-:W2:Y:S04]  /*b1e0*/  LDL.64 R2, [R0+0x10] ;  /* 0x0000100000027983 */ /* 0x000ea80000100a00 */
[----:B0-----:R-:W3:Y:S04]  /*b1f0*/  LDL.128 R12, [R0+-0x28] ;  /* 0xffffd800000c7983 */ /* 0x001ee80000100c00 */
        /* <DEDUP_REMOVED lines=9> */
[C-C-:B---3--:R-:W-:Y:S02]  /*b290*/  SHF.L.W.U32.HI R9, R14.reuse, 0x19, R14.reuse ;  /* 0x000000190e097819 */ /* 0x148fe40000010e0e */
        /* <DEDUP_REMOVED lines=9> */
[--C-:B------:R-:W-:Y:S01]  /*b330*/  SHF.L.W.U32.HI R10, R13, 0xe, R13.reuse ;  /* 0x0000000e0d0a7819 */ /* 0x100fe20000010e0d */
[----:B------:R-:W-:Y:S01]  /*b340*/  IMAD.IADD R5, R5, 0x1, R16 ;  /* 0x0000000105057824 */ /* 0x000fe200078e0210 */
[----:B------:R-:W-:Y:S02]  /*b350*/  SHF.R.U32.HI R13, RZ, 0x3, R13 ;  /* 0x00000003ff0d7819 */ /* 0x000fe4000001160d */
        /* <DEDUP_REMOVED lines=34> */
[----:B------:R-:W5:Y:S04]  /*b580*/  LDL.128 R12, [R1+0x20] ;  /* 0x00002000010c7983 */ /* 0x000f680000100c00 */
[----:B------:R-:W5:Y:S01]  /*b590*/  LDL.128 R4, [R1+0x30] ;  /* 0x0000300001047983 */ /* 0x000f620000100c00 */
[----:B------:R-:W-:Y:S01]  /*b5a0*/  VIADD R8, R8, UR12 ;  /* 0x0000000c08087c36 */ /* 0x000fe20008000000 */
[----:B------:R-:W0:Y:S03]  /*b5b0*/  LDCU UR5, c[0x3][0x34] ;  /* 0x00c00680ff0577ac */ /* 0x000e260008000800 */
[C---:B------:R-:W-:Y:S01]  /*b5c0*/  VIADD R9, R8.reuse, 0x563db30a ;  /* 0x563db30a08097836 */ /* 0x040fe20000000000 */
[----:B------:R-:W-:Y:S01]  /*b5d0*/  IADD3 R21, PT, PT, -R8, -0x563db30b, RZ ;  /* 0xa9c24cf508157810 */ /* 0x000fe20007ffe1ff */
[----:B------:R-:W1:Y:S03]  /*b5e0*/  LDCU.64 UR10, c[0x3][0x38] ;  /* 0x00c00700ff0a77ac */ /* 0x000e660008000a00 */
[C-C-:B------:R-:W-:Y:S01]  /*b5f0*/  SHF.L.W.U32.HI R0, R9.reuse, 0x1a, R9.reuse ;  /* 0x0000001a09007819 */ /* 0x140fe20000010e09 */
[----:B------:R-:W1:Y:S01]  /*b600*/  LDCU.128 UR28, c[0x3][0x40] ;  /* 0x00c00800ff1c77ac */ /* 0x000e620008000c00 */
[----:B------:R-:W-:-:S02]  /*b610*/  SHF.L.W.U32.HI R11, R9, 0x15, R9 ;  /* 0x00000015090b7819 */ /* 0x000fc40000010e09 */
[C---:B------:R-:W-:Y:S02]  /*b620*/  SHF.L.W.U32.HI R10, R9.reuse, 0x7, R9 ;  /* 0x00000007090a7819 */ /* 0x040fe40000010e09 */
[----:B------:R-:W-:Y:S02]  /*b630*/  LOP3.LUT R20, R9, 0x510e527f, RZ, 0xc0, !PT ;  /* 0x510e527f09147812 */ /* 0x000fe400078ec0ff */
[----:B------:R-:W-:Y:S02]  /*b640*/  LOP3.LUT R0, R10, R0, R11, 0x96, !PT ;  /* 0x000000000a007212 */ /* 0x000fe400078e960b */
[----:B------:R-:W-:-:S04]  /*b650*/  LOP3.LUT R21, R20, 0x9b05688c, R21, 0xf8, !PT ;  /* 0x9b05688c14157812 */ /* 0x000fc800078ef815 */
[----:B------:R-:W-:Y:S01]  /*b660*/  IADD3 R0, PT, PT, R21, UR13, R0 ;  /* 0x0000000d15007c10 */ /* 0x000fe2000fffe000 */
[----:B------:R-:W-:-:S04]  /*b670*/  VIADD R8, R8, 0xb97e58b5 ;  /* 0xb97e58b508087836 */ /* 0x000fc80000000000 */
        /* <DEDUP_REMOVED lines=18> */
[----:B------:R-:W-:-:S02]  /*b7a0*/  LOP3.LUT R11, R10, R9, R20, 0xf8, !PT ;  /* 0x000000090a0b7212 */ /* 0x000fc400078ef814 */
[----:B------:R-:W2:Y:S02]  /*b7b0*/  LDL.128 R20, [R1+0x40] ;  /* 0x0000400001147983 */ /* 0x000ea40000100c00 */
[----:B------:R-:W-:-:S05]  /*b7c0*/  IADD3 R0, PT, PT, R11, UR15, R0 ;  /* 0x0000000f0b007c10 */ /* 0x000fca000fffe000 */
        /* <DEDUP_REMOVED lines=9> */
[----:B------:R-:W-:-:S04]  /*b860*/  IADD3 R11, PT, PT, R2, R11, R9 ;  /* 0x0000000b020b7210 */ /* 0x000fc80007ffe009 */
[----:B----4-:R-:W-:-:S05]  /*b870*/  IADD3 R16, PT, PT, R16, UR16, R11 ;  /* 0x0000001010107c10 */ /* 0x010fca000fffe00b */
        /* <DEDUP_REMOVED lines=130> */
[----:B0-----:R-:W-:-:S05]  /*c0a0*/  IADD3 R28, PT, PT, R5, UR5, R28 ;  /* 0x00000005051c7c10 */ /* 0x001fca000fffe01c */
        /* <DEDUP_REMOVED lines=74> */
[C-C-:B------:R-:W-:Y:S02]  /*c550*/  SHF.L.W.U32.HI R6, R26.reuse, 0x1a, R26.reuse ;  /* 0x0000001a1a067819 */ /* 0x140fe40000010e1a */
[C-C-:B------:R-:W-:Y:S02]  /*c560*/  SHF.L.W.U32.HI R21, R26.reuse, 0x15, R26.reuse ;  /* 0x000000151a157819 */ /* 0x140fe40000010e1a */
[----:B------:R-:W-:Y:S02]  /*c570*/  SHF.L.W.U32.HI R20, R26, 0x7, R26 ;  /* 0x000000071a147819 */ /* 0x000fe40000010e1a */
[----:B------:R-:W-:-:S02]  /*c580*/  SHF.L.W.U32.HI R5, R31, 0xa, R31 ;  /* 0x0000000a1f057819 */ /* 0x000fc40000010e1f */
[----:B------:R-:W-:Y:S02]  /*c590*/  LOP3.LUT R21, R20, R6, R21, 0x96, !PT ;  /* 0x0000000614157212 */ /* 0x000fe400078e9615 */
[----:B------:R-:W-:Y:S02]  /*c5a0*/  LOP3.LUT R6, R25, R26, R29, 0xb8, !PT ;  /* 0x0000001a19067212 */ /* 0x000fe400078eb81d */
[----:B------:R-:W-:Y:S02]  /*c5b0*/  LOP3.LUT R4, R5, R3, R4, 0x96, !PT ;  /* 0x0000000305047212 */ /* 0x000fe400078e9604 */
[----:B------:R-:W-:Y:S02]  /*c5c0*/  LOP3.LUT R32, R33, R2, R31, 0xe8, !PT ;  /* 0x0000000221207212 */ /* 0x000fe400078ee81f */
[----:B------:R-:W-:Y:S02]  /*c5d0*/  IADD3 R0, PT, PT, R21, R6, R0 ;  /* 0x0000000615007210 */ /* 0x000fe40007ffe000 */
[----:B------:R-:W-:-:S02]  /*c5e0*/  IADD3 R32, PT, PT, R7, R4, R32 ;  /* 0x0000000407207210 */ /* 0x000fc40007ffe020 */
        /* <DEDUP_REMOVED lines=233> */
[----:B------:R-:W2:Y:S01]  /*d480*/  LDL.128 R12, [R1+0xc0] ;  /* 0x0000c000010c7983 */ /* 0x000ea20000100c00 */
[----:B------:R-:W3:Y:S03]  /*d490*/  LDCU.128 UR28, c[0x3][0x90] ;  /* 0x00c01200ff1c77ac */ /* 0x000ee60008000c00 */
        /* <DEDUP_REMOVED lines=53> */
[----:B------:R-:W-:Y:S01]  /*d7f0*/  IADD3 R6, PT, PT, R5, R6, R0 ;  /* 0x0000000605067210 */ /* 0x000fe20007ffe000 */
[----:B------:R-:W3:Y:S01]  /*d800*/  LDL.128 R24, [R1+0xd0] ;  /* 0x0000d00001187983 */ /* 0x000ee20000100c00 */
[----:B------:R-:W-:-:S02]  /*d810*/  IADD3 R30, PT, PT, R7, R2, R30 ;  /* 0x00000002071e7210 */ /* 0x000fc40007ffe01e */
        /* <DEDUP_REMOVED lines=235> */
[----:B------:R-:W-:Y:S01]  /*e6d0*/  IADD3 R27, PT, PT, R27, UR31, R4 ;  /* 0x0000001f1b1b7c10 */ /* 0x000fe2000fffe004 */
[----:B------:R-:W4:Y:S01]  /*e6e0*/  LDCU.128 UR28, c[0x3][0xe0] ;  /* 0x00c01c00ff1c77ac */ /* 0x000f220008000c00 */
        /* <DEDUP_REMOVED lines=14> */
[----:B----4-:R-:W-:Y:S02]  /*e7d0*/  IADD3 R14, PT, PT, R8, UR28, R3 ;  /* 0x0000001c080e7c10 */ /* 0x010fe4000fffe003 */
[C-C-:B------:R-:W-:Y:S02]  /*e7e0*/  SHF.L.W.U32.HI R12, R4.reuse, 0x1e, R4.reuse ;  /* 0x0000001e040c7819 */ /* 0x140fe40000010e04 */
[C---:B------:R-:W-:Y:S01]  /*e7f0*/  SHF.L.W.U32.HI R13, R4.reuse, 0x13, R4 ;  /* 0x00000013040d7819 */ /* 0x040fe20000010e04 */
[----:B------:R-:W-:Y:S01]  /*e800*/  IMAD.IADD R3, R5, 0x1, R14 ;  /* 0x0000000105037824 */ /* 0x000fe200078e020e */
[----:B------:R-:W-:-:S04]  /*e810*/  SHF.L.W.U32.HI R8, R4, 0xa, R4 ;  /* 0x0000000a04087819 */ /* 0x000fc80000010e04 */
[----:B------:R-:W-:Y:S02]  /*e820*/  LOP3.LUT R13, R8, R12, R13, 0x96, !PT ;  /* 0x0000000c080d7212 */ /* 0x000fe400078e960d */
[C-C-:B------:R-:W-:Y:S02]  /*e830*/  SHF.L.W.U32.HI R8, R3.reuse, 0x1a, R3.reuse ;  /* 0x0000001a03087819 */ /* 0x140fe40000010e03 */
[C-C-:B------:R-:W-:Y:S02]  /*e840*/  SHF.L.W.U32.HI R15, R3.reuse, 0x15, R3.reuse ;  /* 0x00000015030f7819 */ /* 0x140fe40000010e03 */
[----:B------:R-:W-:Y:S02]  /*e850*/  SHF.L.W.U32.HI R12, R3, 0x7, R3 ;  /* 0x00000007030c7819 */ /* 0x000fe40000010e03 */
[----:B------:R-:W-:Y:S02]  /*e860*/  LOP3.LUT R6, R5, R6, R4, 0xe8, !PT ;  /* 0x0000000605067212 */ /* 0x000fe400078ee804 */
[----:B------:R-:W-:-:S02]  /*e870*/  LOP3.LUT R15, R12, R8, R15, 0x96, !PT ;  /* 0x000000080c0f7212 */ /* 0x000fc400078e960f */
[----:B------:R-:W-:Y:S02]  /*e880*/  LOP3.LUT R8, R7, R3, R2, 0xb8, !PT ;  /* 0x0000000307087212 */ /* 0x000fe400078eb802 */
[----:B------:R-:W-:Y:S02]  /*e890*/  IADD3 R13, PT, PT, R26, R13, R6 ;  /* 0x0000000d1a0d7210 */ /* 0x000fe40007ffe006 */
[----:B------:R-:W-:Y:S02]  /*e8a0*/  IADD3 R8, PT, PT, R15, R8, R0 ;  /* 0x000000080f087210 */ /* 0x000fe40007ffe000 */
[C-C-:B------:R-:W-:Y:S02]  /*e8b0*/  SHF.L.W.U32.HI R6, R13.reuse, 0x1e, R13.reuse ;  /* 0x0000001e0d067819 */ /* 0x140fe40000010e0d */
[C-C-:B------:R-:W-:Y:S02]  /*e8c0*/  SHF.L.W.U32.HI R15, R13.reuse, 0x13, R13.reuse ;  /* 0x000000130d0f7819 */ /* 0x140fe40000010e0d */
[----:B------:R-:W-:-:S02]  /*e8d0*/  SHF.L.W.U32.HI R0, R13, 0xa, R13 ;  /* 0x0000000a0d007819 */ /* 0x000fc40000010e0d */
[----:B------:R-:W-:Y:S02]  /*e8e0*/  IADD3 R21, PT, PT, R9, UR29, R8 ;  /* 0x0000001d09157c10 */ /* 0x000fe4000fffe008 */
[----:B------:R-:W-:-:S03]  /*e8f0*/  LOP3.LUT R6, R0, R6, R15, 0x96, !PT ;  /* 0x0000000600067212 */ /* 0x000fc600078e960f */
[C---:B------:R-:W-:Y:S01]  /*e900*/  IMAD.IADD R0, R4.reuse, 0x1, R21 ;  /* 0x0000000104007824 */ /* 0x040fe200078e0215 */
[----:B------:R-:W-:-:S04]  /*e910*/  LOP3.LUT R5, R4, R5, R13, 0xe8, !PT ;  /* 0x0000000504057212 */ /* 0x000fc800078ee80d */
        /* <DEDUP_REMOVED lines=27> */
[----:B------:R-:W-:Y:S01]  /*ead0*/  IADD3 R11, PT, PT, R11, UR31, R8 ;  /* 0x0000001f0b0b7c10 */ /* 0x000fe2000fffe008 */
[----:B------:R-:W5:Y:S01]  /*eae0*/  LDCU.128 UR28, c[0x3][0xf0] ;  /* 0x00c01e00ff1c77ac */ /* 0x000f620008000c00 */
[C-C-:B------:R-:W-:Y:S02]  /*eaf0*/  SHF.L.W.U32.HI R2, R15.reuse, 0x1e, R15.reuse ;  /* 0x0000001e0f027819 */ /* 0x140fe40000010e0f */
[C---:B------:R-:W-:Y:S01]  /*eb00*/  SHF.L.W.U32.HI R7, R15.reuse, 0x13, R15 ;  /* 0x000000130f077819 */ /* 0x040fe20000010e0f */
[----:B------:R-:W-:Y:S01]  /*eb10*/  IMAD.IADD R20, R6, 0x1, R11 ;  /* 0x0000000106147824 */ /* 0x000fe200078e020b */
[----:B------:R-:W-:-:S04]  /*eb20*/  SHF.L.W.U32.HI R8, R15, 0xa, R15 ;  /* 0x0000000a0f087819 */ /* 0x000fc80000010e0f */
[----:B------:R-:W-:Y:S02]  /*eb30*/  LOP3.LUT R7, R8, R2, R7, 0x96, !PT ;  /* 0x0000000208077212 */ /* 0x000fe400078e9607 */
[----:B------:R-:W-:Y:S02]  /*eb40*/  LOP3.LUT R2, R4, R6, R15, 0xe8, !PT ;  /* 0x0000000604027212 */ /* 0x000fe400078ee80f */
[C-C-:B------:R-:W-:Y:S02]  /*eb50*/  SHF.L.W.U32.HI R6, R20.reuse, 0x1a, R20.reuse ;  /* 0x0000001a14067819 */ /* 0x140fe40000010e14 */
[C-C-:B------:R-:W-:Y:S02]  /*eb60*/  SHF.L.W.U32.HI R9, R20.reuse, 0x15, R20.reuse ;  /* 0x0000001514097819 */ /* 0x140fe40000010e14 */
[----:B------:R-:W-:Y:S02]  /*eb70*/  SHF.L.W.U32.HI R8, R20, 0x7, R20 ;  /* 0x0000000714087819 */ /* 0x000fe40000010e14 */
[----:B------:R-:W-:-:S02]  /*eb80*/  IADD3 R2, PT, PT, R10, R7, R2 ;  /* 0x000000070a027210 */ /* 0x000fc40007ffe002 */
[----:B------:R-:W-:Y:S02]  /*eb90*/  LOP3.LUT R10, R8, R6, R9, 0x96, !PT ;  /* 0x00000006080a7212 */ /* 0x000fe400078e9609 */
[----:B------:R-:W-:Y:S02]  /*eba0*/  LOP3.LUT R9, R0, R20, R5, 0xb8, !PT ;  /* 0x0000001400097212 */ /* 0x000fe400078eb805 */
[--C-:B------:R-:W-:Y:S02]  /*ebb0*/  SHF.L.W.U32.HI R6, R2, 0x1e, R2.reuse ;  /* 0x0000001e02067819 */ /* 0x100fe40000010e02 */
[----:B------:R-:W-:Y:S02]  /*ebc0*/  IADD3 R9, PT, PT, R10, R9, R3 ;  /* 0x000000090a097210 */ /* 0x000fe40007ffe003 */
[C-C-:B------:R-:W-:Y:S02]  /*ebd0*/  SHF.L.W.U32.HI R7, R2.reuse, 0x13, R2.reuse ;  /* 0x0000001302077819 */ /* 0x140fe40000010e02 */
[----:B------:R-:W-:-:S02]  /*ebe0*/  SHF.L.W.U32.HI R8, R2, 0xa, R2 ;  /* 0x0000000a02087819 */ /* 0x000fc40000010e02 */
[----:B-----5:R-:W-:Y:S02]  /*ebf0*/  IADD3 R9, PT, PT, R16, UR28, R9 ;  /* 0x0000001c10097c10 */ /* 0x020fe4000fffe009 */
[----:B------:R-:W-:Y:S02]  /*ec00*/  LOP3.LUT R6, R8, R6, R7, 0x96, !PT ;  /* 0x0000000608067212 */ /* 0x000fe400078e9607 */
[----:B------:R-:W-:Y:S01]  /*ec10*/  LOP3.LUT R21, R15, R4, R2, 0xe8, !PT ;  /* 0x000000040f157212 */ /* 0x000fe200078ee802 */
[----:B------:R-:W-:-:S03]  /*ec20*/  IMAD.IADD R26, R4, 0x1, R9 ;  /* 0x00000001041a7824 */ /* 0x000fc600078e0209 */
[----:B------:R-:W-:Y:S02]  /*ec30*/  IADD3 R21, PT, PT, R11, R6, R21 ;  /* 0x000000060b157210 */ /* 0x000fe40007ffe015 */
[C-C-:B------:R-:W-:Y:S02]  /*ec40*/  SHF.L.W.U32.HI R7, R26.reuse, 0x1a, R26.reuse ;  /* 0x0000001a1a077819 */ /* 0x140fe40000010e1a */
[C-C-:B------:R-:W-:Y:S02]  /*ec50*/  SHF.L.W.U32.HI R3, R21.reuse, 0x1e, R21.reuse ;  /* 0x0000001e15037819 */ /* 0x140fe40000010e15 */
[C-C-:B------:R-:W-:Y:S02]  /*ec60*/  SHF.L.W.U32.HI R4, R21.reuse, 0x13, R21.reuse ;  /* 0x0000001315047819 */ /* 0x140fe40000010e15 */
[----:B------:R-:W-:Y:S02]  /*ec70*/  SHF.L.W.U32.HI R6, R21, 0xa, R21 ;  /* 0x0000000a15067819 */ /* 0x000fe40000010e15 */
[----:B------:R-:W-:-:S02]  /*ec80*/  SHF.L.W.U32.HI R8, R26, 0x15, R26 ;  /* 0x000000151a087819 */ /* 0x000fc40000010e1a */
[----:B------:R-:W-:Y:S02]  /*ec90*/  SHF.L.W.U32.HI R10, R26, 0x7, R26 ;  /* 0x000000071a0a7819 */ /* 0x000fe40000010e1a */
[----:B------:R-:W-:Y:S02]  /*eca0*/  LOP3.LUT R4, R6, R3, R4, 0x96, !PT ;  /* 0x0000000306047212 */ /* 0x000fe400078e9604 */
[----:B------:R-:W-:Y:S02]  /*ecb0*/  LOP3.LUT R3, R5, R26, R20, 0xb8, !PT ;  /* 0x0000001a05037212 */ /* 0x000fe400078eb814 */
[----:B------:R-:W-:Y:S02]  /*ecc0*/  LOP3.LUT R7, R10, R7, R8, 0x96, !PT ;  /* 0x000000070a077212 */ /* 0x000fe400078e9608 */
[----:B------:R-:W-:Y:S02]  /*ecd0*/  LOP3.LUT R25, R2, R15, R21, 0xe8, !PT ;  /* 0x0000000f02197212 */ /* 0x000fe400078ee815 */
[----:B------:R-:W-:-:S02]  /*ece0*/  IADD3 R0, PT, PT, R7, R3, R0 ;  /* 0x0000000307007210 */ /* 0x000fc40007ffe000 */
[----:B------:R-:W-:Y:S02]  /*ecf0*/  IADD3 R25, PT, PT, R9, R4, R25 ;  /* 0x0000000409197210 */ /* 0x000fe40007ffe019 */
[----:B------:R-:W-:Y:S02]  /*ed00*/  IADD3 R0, PT, PT, R17, UR29, R0 ;  /* 0x0000001d11007c10 */ /* 0x000fe4000fffe000 */
[C-C-:B------:R-:W-:Y:S02]  /*ed10*/  SHF.L.W.U32.HI R3, R25.reuse, 0x1e, R25.reuse ;  /* 0x0000001e19037819 */ /* 0x140fe40000010e19 */
[--C-:B------:R-:W-:Y:S01]  /*ed20*/  SHF.L.W.U32.HI R4, R25, 0x13, R25.reuse ;  /* 0x0000001319047819 */ /* 0x100fe20000010e19 */
[----:B------:R-:W-:Y:S01]  /*ed30*/  IMAD.IADD R15, R15, 0x1, R0 ;  /* 0x000000010f0f7824 */ /* 0x000fe200078e0200 */
[--C-:B------:R-:W-:Y:S02]  /*ed40*/  SHF.L.W.U32.HI R6, R25, 0xa, R25.reuse ;  /* 0x0000000a19067819 */ /* 0x100fe40000010e19 */
[----:B------:R-:W-:-:S02]  /*ed50*/  LOP3.LUT R24, R21, R2, R25, 0xe8, !PT ;  /* 0x0000000215187212 */ /* 0x000fc400078ee819 */
[----:B------:R-:W-:Y:S02]  /*ed60*/  LOP3.LUT R3, R6, R3, R4, 0x96, !PT ;  /* 0x0000000306037212 */ /* 0x000fe400078e9604 */
[C-C-:B------:R-:W-:Y:S02]  /*ed70*/  SHF.L.W.U32.HI R4, R15.reuse, 0x1a, R15.reuse ;  /* 0x0000001a0f047819 */ /* 0x140fe40000010e0f */
[C-C-:B------:R-:W-:Y:S02]  /*ed80*/  SHF.L.W.U32.HI R7, R15.reuse, 0x15, R15.reuse ;  /* 0x000000150f077819 */ /* 0x140fe40000010e0f */
[----:B------:R-:W-:Y:S02]  /*ed90*/  SHF.L.W.U32.HI R6, R15, 0x7, R15 ;  /* 0x000000070f067819 */ /* 0x000fe40000010e0f */
[----:B------:R-:W-:Y:S02]  /*eda0*/  IADD3 R24, PT, PT, R0, R3, R24 ;  /* 0x0000000300187210 */ /* 0x000fe40007ffe018 */
[----:B------:R-:W-:-:S02]  /*edb0*/  LOP3.LUT R0, R20, R15, R26, 0xb8, !PT ;  /* 0x0000000f14007212 */ /* 0x000fc400078eb81a */
[----:B------:R-:W-:Y:S02]  /*edc0*/  LOP3.LUT R4, R6, R4, R7, 0x96, !PT ;  /* 0x0000000406047212 */ /* 0x000fe400078e9607 */
[C-C-:B------:R-:W-:Y:S02]  /*edd0*/  SHF.L.W.U32.HI R3, R24.reuse, 0x1e, R24.reuse ;  /* 0x0000001e18037819 */ /* 0x140fe40000010e18 */
[C-C-:B------:R-:W-:Y:S02]  /*ede0*/  SHF.L.W.U32.HI R6, R24.reuse, 0x13, R24.reuse ;  /* 0x0000001318067819 */ /* 0x140fe40000010e18 */
[----:B------:R-:W-:Y:S02]  /*edf0*/  SHF.L.W.U32.HI R7, R24, 0xa, R24 ;  /* 0x0000000a18077819 */ /* 0x000fe40000010e18 */
[----:B------:R-:W-:Y:S02]  /*ee00*/  IADD3 R5, PT, PT, R4, R0, R5 ;  /* 0x0000000004057210 */ /* 0x000fe40007ffe005 */
[----:B------:R-:W-:-:S02]  /*ee10*/  LOP3.LUT R14, R7, R3, R6, 0x96, !PT ;  /* 0x00000003070e7212 */ /* 0x000fc400078e9606 */
[----:B------:R-:W-:Y:S01]  /*ee20*/  IADD3 R3, PT, PT, R18, UR30, R5 ;  /* 0x0000001e12037c10 */ /* 0x000fe2000fffe005 */
[----:B------:R-:W-:Y:S01]  /*ee30*/  IMAD.MOV.U32 R4, RZ, RZ, -0x80000000 ;  /* 0x80000000ff047424 */ /* 0x000fe200078e00ff */
[----:B------:R-:W-:Y:S01]  /*ee40*/  CS2R R6, SRZ ;  /* 0x0000000000067805 */ /* 0x000fe2000001ff00 */
[----:B------:R-:W-:Y:S02]  /*ee50*/  IMAD.MOV.U32 R5, RZ, RZ, RZ ;  /* 0x000000ffff057224 */ /* 0x000fe400078e00ff */
[----:B------:R-:W-:Y:S01]  /*ee60*/  IMAD.IADD R22, R2, 0x1, R3 ;  /* 0x0000000102167824 */ /* 0x000fe200078e0203 */
[----:B------:R-:W-:Y:S01]  /*ee70*/  STL.128 [R1+0x10], RZ ;  /* 0x000010ff01007387 */ /* 0x000fe20000100c00 */
[----:B------:R-:W-:-:S03]  /*ee80*/  LOP3.LUT R0, R25, R21, R24, 0xe8, !PT ;  /* 0x0000001519007212 */ /* 0x000fc600078ee818 */
[----:B------:R-:W-:Y:S01]  /*ee90*/  STL.128 [R1], R4 ;  /* 0x0000000401007387 */ /* 0x000fe20000100c00 */
[----:B------:R-:W-:-:S03]  /*eea0*/  SHF.L.W.U32.HI R2, R22, 0x1a, R22 ;  /* 0x0000001a16027819 */ /* 0x000fc60000010e16 */
[----:B------:R-:W-:Y:S01]  /*eeb0*/  STL.128 [R1+0x20], RZ ;  /* 0x000020ff01007387 */ /* 0x000fe20000100c00 */
[C-C-:B------:R-:W-:Y:S02]  /*eec0*/  SHF.L.W.U32.HI R13, R22.reuse, 0x15, R22.reuse ;  /* 0x00000015160d7819 */ /* 0x140fe40000010e16 */
[----:B------:R-:W-:Y:S02]  /*eed0*/  SHF.L.W.U32.HI R12, R22, 0x7, R22 ;  /* 0x00000007160c7819 */ /* 0x000fe40000010e16 */
[----:B------:R-:W-:Y:S02]  /*eee0*/  IADD3 R14, PT, PT, R3, R14, R0 ;  /* 0x0000000e030e7210 */ /* 0x000fe40007ffe000 */
[----:B------:R-:W-:Y:S02]  /*eef0*/  LOP3.LUT R0, R12, R2, R13, 0x96, !PT ;  /* 0x000000020c007212 */ /* 0x000fe400078e960d */
[----:B------:R-:W-:Y:S02]  /*ef00*/  LOP3.LUT R3, R26, R22, R15, 0xb8, !PT ;  /* 0x000000161a037212 */ /* 0x000fe400078eb80f */
[----:B------:R-:W-:-:S02]  /*ef10*/  SHF.L.W.U32.HI R2, R14, 0x1e, R14 ;  /* 0x0000001e0e027819 */ /* 0x000fc40000010e0e */
[C-C-:B------:R-:W-:Y:S02]  /*ef20*/  SHF.L.W.U32.HI R13, R14.reuse, 0x13, R14.reuse ;  /* 0x000000130e0d7819 */ /* 0x140fe40000010e0e */
[----:B------:R-:W-:Y:S02]  /*ef30*/  SHF.L.W.U32.HI R12, R14, 0xa, R14 ;  /* 0x0000000a0e0c7819 */ /* 0x000fe40000010e0e */
[----:B------:R-:W-:Y:S01]  /*ef40*/  IADD3 R0, PT, PT, R0, R3, R20 ;  /* 0x0000000300007210 */ /* 0x000fe20007ffe014 */
[----:B------:R-:W-:Y:S01]  /*ef50*/  IMAD.MOV.U32 R11, RZ, RZ, 0x200 ;  /* 0x00000200ff0b7424 */ /* 0x000fe200078e00ff */
[----:B------:R-:W-:Y:S01]  /*ef60*/  CS2R R8, SRZ ;  /* 0x0000000000087805 */ /* 0x000fe2000001ff00 */
[----:B------:R-:W-:Y:S01]  /*ef70*/  IMAD.MOV.U32 R10, RZ, RZ, RZ ;  /* 0x000000ffff0a7224 */ /* 0x000fe200078e00ff */
[----:B------:R-:W-:Y:S02]  /*ef80*/  LOP3.LUT R13, R12, R2, R13, 0x96, !PT ;  /* 0x000000020c0d7212 */ /* 0x000fe400078e960d */
[----:B------:R-:W-:-:S02]  /*ef90*/  IADD3 R0, PT, PT, R19, UR31, R0 ;  /* 0x0000001f13007c10 */ /* 0x000fc4000fffe000 */
[----:B------:R-:W-:Y:S01]  /*efa0*/  LOP3.LUT R29, R24, R25, R14, 0xe8, !PT ;  /* 0x00000019181d7212 */ /* 0x000fe200078ee80e */
[----:B------:R0:W-:Y:S03]  /*efb0*/  STL.128 [R1+0x30], R8 ;  /* 0x0000300801007387 */ /* 0x0001e60000100c00 */
[----:B------:R-:W-:Y:S01]  /*efc0*/  IADD3 R29, PT, PT, R0, R13, R29 ;  /* 0x0000000d001d7210 */ /* 0x000fe20007ffe01d */
[----:B------:R-:W-:Y:S01]  /*efd0*/  IMAD.IADD R0, R21, 0x1, R0 ;  /* 0x0000000115007824 */ /* 0x000fe200078e0200 */
[----:B------:R-:W-:Y:S01]  /*efe0*/  UMOV UR4, URZ ;  /* 0x000000ff00047c82 */ /* 0x000fe20008000000 */
[----:B0-----:R-:W-:-:S07]  /*eff0*/  IMAD.MOV.U32 R10, RZ, RZ, RZ ;  /* 0x000000ffff0a7224 */ /* 0x001fce00078e00ff */
.L_x_5:
        /* <DEDUP_REMOVED lines=28> */
[--C-:B------:R-:W-:Y:S01]  /*f1c0*/  SHF.L.W.U32.HI R11, R5, 0xd, R5.reuse ;  /* 0x0000000d050b7819 */ /* 0x100fe20000010e05 */
        /* <DEDUP_REMOVED lines=30> */
[----:B------:R-:W-:Y:S01]  /*f3b0*/  VIADD R2, R0, 0x510e527f ;  /* 0x510e527f00027836 */ /* 0x000fe20000000000 */
[----:B------:R-:W0:Y:S01]  /*f3c0*/  LDCU UR4, c[0x3][0x3c] ;  /* 0x00c00780ff0477ac */ /* 0x000e220008000800 */
[----:B------:R-:W-:Y:S01]  /*f3d0*/  VIADD R13, R22, 0x9b05688c ;  /* 0x9b05688c160d7836 */ /* 0x000fe20000000000 */
[----:B------:R-:W5:Y:S01]  /*f3e0*/  LDL.128 R8, [R1+0x30] ;  /* 0x0000300001087983 */ /* 0x000f620000100c00 */
[----:B------:R-:W-:Y:S01]  /*f3f0*/  VIADD R12, R15, 0x1f83d9ab ;  /* 0x1f83d9ab0f0c7836 */ /* 0x000fe20000000000 */
[----:B------:R-:W-:-:S02]  /*f400*/  IADD3 R22, PT, PT, -R0, -0x510e5280, RZ ;  /* 0xaef1ad8000167810 */ /* 0x000fc40007ffe1ff */
[C-C-:B------:R-:W-:Y:S02]  /*f410*/  SHF.L.W.U32.HI R0, R2.reuse, 0x1a, R2.reuse ;  /* 0x0000001a02007819 */ /* 0x140fe40000010e02 */
[C-C-:B------:R-:W-:Y:S02]  /*f420*/  SHF.L.W.U32.HI R3, R2.reuse, 0x15, R2.reuse ;  /* 0x0000001502037819 */ /* 0x140fe40000010e02 */
[C---:B------:R-:W-:Y:S02]  /*f430*/  SHF.L.W.U32.HI R15, R2.reuse, 0x7, R2 ;  /* 0x00000007020f7819 */ /* 0x040fe40000010e02 */
[----:B------:R-:W-:Y:S02]  /*f440*/  LOP3.LUT R23, R2, R13, RZ, 0xc0, !PT ;  /* 0x0000000d02177212 */ /* 0x000fe400078ec0ff */
[----:B------:R-:W-:Y:S01]  /*f450*/  LOP3.LUT R3, R15, R0, R3, 0x96, !PT ;  /* 0x000000000f037212 */ /* 0x000fe200078e9603 */
[----:B------:R-:W-:Y:S01]  /*f460*/  VIADD R0, R26, 0x5be0cd19 ;  /* 0x5be0cd191a007836 */ /* 0x000fe20000000000 */
[----:B------:R-:W-:-:S04]  /*f470*/  LOP3.LUT R22, R23, R12, R22, 0xf8, !PT ;  /* 0x0000000c17167212 */ /* 0x000fc800078ef816 */
[----:B------:R-:W-:-:S05]  /*f480*/  IADD3 R3, PT, PT, R3, R22, R0 ;  /* 0x0000001603037210 */ /* 0x000fca0007ffe000 */
[----:B------:R-:W-:Y:S02]  /*f490*/  VIADD R15, R3, UR12 ;  /* 0x0000000c030f7c36 */ /* 0x000fe40008000000 */
[----:B------:R-:W-:-:S03]  /*f4a0*/  VIADD R3, R25, 0xa54ff53a ;  /* 0xa54ff53a19037836 */ /* 0x000fc60000000000 */
[----:B------:R-:W-:-:S05]  /*f4b0*/  LOP3.LUT R32, R15, 0x80000000, RZ, 0x3c, !PT ;  /* 0x800000000f207812 */ /* 0x000fca00078e3cff */
[----:B------:R-:W-:-:S05]  /*f4c0*/  IMAD.IADD R33, R3, 0x1, R32 ;  /* 0x0000000103217824 */ /* 0x000fca00078e0220 */
[C-C-:B------:R-:W-:Y:S02]  /*f4d0*/  SHF.L.W.U32.HI R15, R33.reuse, 0x1a, R33.reuse ;  /* 0x0000001a210f7819 */ /* 0x140fe40000010e21 */
[C-C-:B------:R-:W-:Y:S02]  /*f4e0*/  SHF.L.W.U32.HI R22, R33.reuse, 0x15, R33.reuse ;  /* 0x0000001521167819 */ /* 0x140fe40000010e21 */
[----:B------:R-:W-:-:S04]  /*f4f0*/  SHF.L.W.U32.HI R23, R33, 0x7, R33 ;  /* 0x0000000721177819 */ /* 0x000fc80000010e21 */
[----:B------:R-:W-:Y:S02]  /*f500*/  LOP3.LUT R15, R23, R15, R22, 0x96, !PT ;  /* 0x0000000f170f7212 */ /* 0x000fe400078e9616 */
[----:B------:R-:W-:-:S04]  /*f510*/  LOP3.LUT R22, R13, R33, R2, 0xb8, !PT ;  /* 0x000000210d167212 */ /* 0x000fc800078eb802 */
[----:B------:R-:W-:Y:S01]  /*f520*/  IADD3 R15, PT, PT, R15, R22, R12 ;  /* 0x000000160f0f7210 */ /* 0x000fe20007ffe00c */
[----:B------:R-:W-:Y:S02]  /*f530*/  VIADD R14, R14, 0xbb67ae85 ;  /* 0xbb67ae850e0e7836 */ /* 0x000fe40000000000 */
[----:B------:R-:W-:Y:S01]  /*f540*/  VIADD R29, R29, 0x6a09e667 ;  /* 0x6a09e6671d1d7836 */ /* 0x000fe20000000000 */
[----:B--2---:R-:W-:Y:S01]  /*f550*/  IADD3 R38, PT, PT, R38, UR13, R15 ;  /* 0x0000000d26267c10 */ /* 0x004fe2000fffe00f */
[----:B------:R-:W-:-:S04]  /*f560*/  VIADD R15, R24, 0x3c6ef372 ;  /* 0x3c6ef372180f7836 */ /* 0x000fc80000000000 */
[----:B------:R-:W-:-:S05]  /*f570*/  IMAD.IADD R39, R15, 0x1, R38 ;  /* 0x000000010f277824 */ /* 0x000fca00078e0226 */
[C-C-:B------:R-:W-:Y:S02]  /*f580*/  SHF.L.W.U32.HI R22, R39.reuse, 0x1a, R39.reuse ;  /* 0x0000001a27167819 */ /* 0x140fe40000010e27 */
[C-C-:B------:R-:W-:Y:S02]  /*f590*/  SHF.L.W.U32.HI R23, R39.reuse, 0x15, R39.reuse ;  /* 0x0000001527177819 */ /* 0x140fe40000010e27 */
[----:B------:R-:W-:-:S04]  /*f5a0*/  SHF.L.W.U32.HI R24, R39, 0x7, R39 ;  /* 0x0000000727187819 */ /* 0x000fc80000010e27 */
[----:B------:R-:W-:Y:S02]  /*f5b0*/  LOP3.LUT R22, R24, R22, R23, 0x96, !PT ;  /* 0x0000001618167212 */ /* 0x000fe400078e9617 */
[----:B------:R-:W-:Y:S01]  /*f5c0*/  LOP3.LUT R23, R2, R39, R33, 0xb8, !PT ;  /* 0x0000002702177212 */ /* 0x000fe200078eb821 */
[----:B------:R-:W2:Y:S03]  /*f5d0*/  LDL.128 R24, [R1+0x40] ;  /* 0x0000400001187983 */ /* 0x000ea60000100c00 */
        /* <DEDUP_REMOVED lines=65> */
[----:B------:R-:W3:Y:S01]  /*f9f0*/  LDL.128 R20, [R1+0x50] ;  /* 0x0000500001147983 */ /* 0x000ee20000100c00 */
        /* <DEDUP_REMOVED lines=114> */
[----:B------:R-:W5:Y:S01]  /*10120*/  LDL.128 R4, [R1+0x70] ;  /* 0x0000700001047983 */ /* 0x000f620000100c00 */
[----:B0-----:R-:W-:-:S05]  /*10130*/  IADD3 R11, PT, PT, R11, UR4, R10 ;  /* 0x000000040b0b7c10 */ /* 0x001fca000fffe00a */
        /* <DEDUP_REMOVED lines=638> */
[C---:B------:R-:W-:Y:S02]  /*12920*/  SHF.L.W.U32.HI R7, R8.reuse, 0x1e, R8 ;  /* 0x0000001e08077819 */ /* 0x040fe40000010e08 */
[----:B------:R-:W-:Y:S02]  /*12930*/  IADD3 R24, PT, PT, R27, R24, R6 ;  /* 0x000000181b187210 */ /* 0x000fe40007ffe006 */
[C-C-:B------:R-:W-:Y:S02]  /*12940*/  SHF.L.W.U32.HI R20, R8.reuse, 0x13, R8.reuse ;  /* 0x0000001308147819 */ /* 0x140fe40000010e08 */
[----:B------:R-:W-:-:S02]  /*12950*/  SHF.L.W.U32.HI R11, R8, 0xa, R8 ;  /* 0x0000000a080b7819 */ /* 0x000fc40000010e08 */
[----:B------:R-:W-:Y:S01]  /*12960*/  IADD3 R23, PT, PT, R23, UR15, R24 ;  /* 0x0000000f17177c10 */ /* 0x000fe2000fffe018 */
[----:B------:R-:W5:Y:S01]  /*12970*/  LDCU.128 UR12, c[0x3][0xf0] ;  /* 0x00c01e00ff0c77ac */ /* 0x000f620008000c00 */
[----:B------:R-:W-:Y:S02]  /*12980*/  LOP3.LUT R20, R11, R7, R20, 0x96, !PT ;  /* 0x000000070b147212 */ /* 0x000fe400078e9614 */
[C---:B------:R-:W-:Y:S01]  /*12990*/  LOP3.LUT R25, R10.reuse, R25, R8, 0xe8, !PT ;  /* 0x000000190a197212 */ /* 0x040fe200078ee808 */
        /* <DEDUP_REMOVED lines=14> */
[----:B-----5:R-:W-:Y:S02]  /*12a80*/  IADD3 R25, PT, PT, R16, UR12, R11 ;  /* 0x0000000c10197c10 */ /* 0x020fe4000fffe00b */
        /* <DEDUP_REMOVED lines=14> */
[--C-:B------:R-:W-:Y:S01]  /*12b70*/  SHF.L.W.U32.HI R10, R9, 0xa, R9.reuse ;  /* 0x0000000a090a7819 */ /* 0x100fe20000010e09 */
[----:B------:R-:W0:Y:S01]  /*12b80*/  S2UR UR5, SR_CgaCtaId ;  /* 0x00000000000579c3 */ /* 0x000e220000008800 */
[----:B------:R-:W-:Y:S02]  /*12b90*/  IADD3 R24, PT, PT, R23, R24, R4 ;  /* 0x0000001817187210 */ /* 0x000fe40007ffe004 */
[----:B------:R-:W-:-:S02]  /*12ba0*/  LOP3.LUT R4, R22, R21, R9, 0xe8, !PT ;  /* 0x0000001516047212 */ /* 0x000fc400078ee809 */
[----:B------:R-:W-:Y:S02]  /*12bb0*/  LOP3.LUT R8, R10, R8, R11, 0x96, !PT ;  /* 0x000000080a087212 */ /* 0x000fe400078e960b */
        /* <DEDUP_REMOVED lines=13> */
[----:B------:R-:W-:Y:S01]  /*12c90*/  IADD3 R24, PT, PT, R24, R11, R4 ;  /* 0x0000000b18187210 */ /* 0x000fe20007ffe004 */
[----:B------:R-:W-:Y:S01]  /*12ca0*/  UMOV UR4, 0x400 ;  /* 0x0000040000047882 */ /* 0x000fe20000000000 */
[----:B------:R-:W-:Y:S01]  /*12cb0*/  IADD3 R17, PT, PT, R16, R17, R5 ;  /* 0x0000001110117210 */ /* 0x000fe20007ffe005 */
[----:B0-----:R-:W-:Y:S01]  /*12cc0*/  ULEA UR4, UR5, UR4, 0x18 ;  /* 0x0000000405047291 */ /* 0x001fe2000f8ec0ff */
[----:B------:R-:W-:-:S02]  /*12cd0*/  SHF.L.W.U32.HI R4, R24, 0x1e, R24 ;  /* 0x0000001e18047819 */ /* 0x000fc40000010e18 */
[C-C-:B------:R-:W-:Y:S02]  /*12ce0*/  SHF.L.W.U32.HI R5, R24.reuse, 0x13, R24.reuse ;  /* 0x0000001318057819 */ /* 0x140fe40000010e18 */
[--C-:B------:R-:W-:Y:S02]  /*12cf0*/  SHF.L.W.U32.HI R10, R24, 0xa, R24.reuse ;  /* 0x0000000a180a7819 */ /* 0x100fe40000010e18 */
[----:B------:R-:W-:Y:S02]  /*12d00*/  IADD3 R17, PT, PT, R18, UR14, R17 ;  /* 0x0000000e12117c10 */ /* 0x000fe4000fffe011 */
[----:B------:R-:W-:Y:S02]  /*12d10*/  LOP3.LUT R4, R10, R4, R5, 0x96, !PT ;  /* 0x000000040a047212 */ /* 0x000fe400078e9605 */
[----:B------:R-:W-:-:S04]  /*12d20*/  LOP3.LUT R5, R8, R9, R24, 0xe8, !PT ;  /* 0x0000000908057212 */ /* 0x000fc800078ee818 */
[----:B------:R-:W-:Y:S02]  /*12d30*/  IADD3 R5, PT, PT, R17, R4, R5 ;  /* 0x0000000411057210 */ /* 0x000fe40007ffe005 */
[----:B------:R-:W0:Y:S01]  /*12d40*/  LDS.U8 R4, [UR4+0x6b] ;  /* 0x00006b04ff047984 */ /* 0x000e220008000000 */
[----:B------:R-:W-:-:S05]  /*12d50*/  IMAD.IADD R22, R22, 0x1, R17 ;  /* 0x0000000116167824 */ /* 0x000fca00078e0211 */
[C-C-:B------:R-:W-:Y:S02]  /*12d60*/  SHF.L.W.U32.HI R10, R22.reuse, 0x1a, R22.reuse ;  /* 0x0000001a160a7819 */ /* 0x140fe40000010e16 */
[C-C-:B------:R-:W-:Y:S02]  /*12d70*/  SHF.L.W.U32.HI R11, R22.reuse, 0x15, R22.reuse ;  /* 0x00000015160b7819 */ /* 0x140fe40000010e16 */
[----:B------:R-:W-:-:S04]  /*12d80*/  SHF.L.W.U32.HI R16, R22, 0x7, R22 ;  /* 0x0000000716107819 */ /* 0x000fc80000010e16 */
[----:B------:R-:W-:Y:S02]  /*12d90*/  LOP3.LUT R11, R16, R10, R11, 0x96, !PT ;  /* 0x0000000a100b7212 */ /* 0x000fe400078e960b */
[----:B------:R-:W-:Y:S02]  /*12da0*/  LOP3.LUT R10, R7, R22, R21, 0xb8, !PT ;  /* 0x00000016070a7212 */ /* 0x000fe400078eb815 */
[C-C-:B------:R-:W-:Y:S02]  /*12db0*/  SHF.L.W.U32.HI R16, R5.reuse, 0x1e, R5.reuse ;  /* 0x0000001e05107819 */ /* 0x140fe40000010e05 */
[C-C-:B------:R-:W-:Y:S02]  /*12dc0*/  SHF.L.W.U32.HI R17, R5.reuse, 0x13, R5.reuse ;  /* 0x0000001305117819 */ /* 0x140fe40000010e05 */
[----:B------:R-:W-:Y:S02]  /*12dd0*/  SHF.L.W.U32.HI R18, R5, 0xa, R5 ;  /* 0x0000000a05127819 */ /* 0x000fe40000010e05 */
[----:B------:R-:W-:Y:S01]  /*12de0*/  IADD3 R10, PT, PT, R11, R10, R6 ;  /* 0x0000000a0b0a7210 */ /* 0x000fe20007ffe006 */
[----:B------:R-:W-:Y:S01]  /*12df0*/  IMAD.IADD R11, R3, 0x1, R8 ;  /* 0x00000001030b7824 */ /* 0x000fe200078e0208 */
[----:B------:R-:W-:-:S02]  /*12e00*/  LOP3.LUT R17, R18, R16, R17, 0x96, !PT ;  /* 0x0000001012117212 */ /* 0x000fc400078e9611 */
[----:B------:R-:W-:Y:S02]  /*12e10*/  IADD3 R10, PT, PT, R19, UR15, R10 ;  /* 0x0000000f130a7c10 */ /* 0x000fe4000fffe00a */
[----:B------:R-:W-:-:S04]  /*12e20*/  LOP3.LUT R8, R24, R8, R5, 0xe8, !PT ;  /* 0x0000000818087212 */ /* 0x000fc800078ee805 */
[----:B------:R-:W-:-:S05]  /*12e30*/  IADD3 R8, PT, PT, R10, R17, R8 ;  /* 0x000000110a087210 */ /* 0x000fca0007ffe008 */
[----:B------:R-:W-:-:S05]  /*12e40*/  IMAD.IADD R18, R29, 0x1, R8 ;  /* 0x000000011d127824 */ /* 0x000fca00078e0208 */
[----:B------:R-:W-:-:S04]  /*12e50*/  SHF.R.U32.HI R39, RZ, 0x18, R18 ;  /* 0x00000018ff277819 */ /* 0x000fc80000011612 */
[----:B0-----:R-:W-:Y:S01]  /*12e60*/  ISETP.GT.U32.AND P0, PT, R4, R39, PT ;  /* 0x000000270400720c */ /* 0x001fe20003f04070 */
[----:B------:R-:W-:Y:S01]  /*12e70*/  IMAD.IADD R7, R0, 0x1, R7 ;  /* 0x0000000100077824 */ /* 0x000fe200078e0207 */
[----:B------:R-:W-:Y:S01]  /*12e80*/  IADD3 R9, PT, PT, R2, R10, R9 ;  /* 0x0000000a02097210 */ /* 0x000fe20007ffe009 */
[----:B------:R-:W-:Y:S02]  /*12e90*/  IMAD.IADD R15, R15, 0x1, R24 ;  /* 0x000000010f0f7824 */ /* 0x000fe400078e0218 */
[----:B------:R-:W-:Y:S02]  /*12ea0*/  IMAD.IADD R21, R12, 0x1, R21 ;  /* 0x000000010c157824 */ /* 0x000fe400078e0215 */
[----:B------:R-:W-:Y:S02]  /*12eb0*/  IMAD.IADD R17, R14, 0x1, R5 ;  /* 0x000000010e117824 */ /* 0x000fe400078e0205 */
[----:B------:R-:W-:Y:S01]  /*12ec0*/  IMAD.IADD R13, R13, 0x1, R22 ;  /* 0x000000010d0d7824 */ /* 0x000fe200078e0216 */
[----:B------:R-:W-:Y:S01]  /*12ed0*/  BSSY.RECONVERGENT B0, `(.L_x_6) ;  /* 0x00000cb000007945 */ /* 0x000fe20003800200 */
[----:B------:R-:W-:-:S02]  /*12ee0*/  SHF.R.U32.HI R16, RZ, 0x18, R11 ;  /* 0x00000018ff107819 */ /* 0x000fc4000001160b */
[----:B------:R-:W-:Y:S02]  /*12ef0*/  SHF.R.U32.HI R14, RZ, 0x8, R11 ;  /* 0x00000008ff0e7819 */ /* 0x000fe4000001160b */
[--C-:B------:R-:W-:Y:S02]  /*12f00*/  SHF.R.U32.HI R12, RZ, 0x18, R7.reuse ;  /* 0x00000018ff0c7819 */ /* 0x100fe40000011607 */
[----:B------:R-:W-:Y:S02]  /*12f10*/  SHF.R.U32.HI R10, RZ, 0x8, R7 ;  /* 0x00000008ff0a7819 */ /* 0x000fe40000011607 */
[----:B------:R-:W-:Y:S02]  /*12f20*/  PRMT R8, R11, 0x7632, R8 ;  /* 0x000076320b087816 */ /* 0x000fe40000000008 */
[----:B------:R-:W-:Y:S02]  /*12f30*/  PRMT R6, R7, 0x7632, R6 ;  /* 0x0000763207067816 */ /* 0x000fe40000000006 */
        /* <DEDUP_REMOVED lines=14> */
[----:B------:R-:W-:Y:S02]  /*13020*/  PRMT R25, R9, 0x7632, R25 ;  /* 0x0000763209197816 */ /* 0x000fe40000000019 */
[----:B------:R-:W-:Y:S02]  /*13030*/  SHF.R.U32.HI R23, RZ, 0x8, R18 ;  /* 0x00000008ff177819 */ /* 0x000fe40000011612 */
[----:B------:R-:W-:Y:S01]  /*13040*/  PRMT R19, R18, 0x7632, R19 ;  /* 0x0000763212137816 */ /* 0x000fe20000000013 */
[----:B------:R-:W-:Y:S06]  /*13050*/  @P0 BRA `(.L_x_7) ;  /* 0x0000000800c80947 */ /* 0x000fec0003800000 */
[----:B------:R-:W-:-:S13]  /*13060*/  ISETP.GE.U32.AND P0, PT, R4, R39, PT ;  /* 0x000000270400720c */ /* 0x000fda0003f06070 */
[----:B------:R-:W-:Y:S05]  /*13070*/  @!P0 EXIT ;  /* 0x000000000000894d */ /* 0x000fea0003800000 */
[----:B------:R-:W0:Y:S01]  /*13080*/  LDS.U8 R2, [UR4+0x6a] ;  /* 0x00006a04ff027984 */ /* 0x000e220008000000 */
[----:B------:R-:W-:-:S04]  /*13090*/  LOP3.LUT R3, R19, 0xff, RZ, 0xc0, !PT ;  /* 0x000000ff13037812 */ /* 0x000fc800078ec0ff */
[----:B0-----:R-:W-:-:S13]  /*130a0*/  ISETP.GT.U32.AND P0, PT, R2, R3, PT ;  /* 0x000000030200720c */ /* 0x001fda0003f04070 */
[----:B------:R-:W-:Y:S05]  /*130b0*/  @P0 BRA `(.L_x_7) ;  /* 0x0000000800b00947 */ /* 0x000fea0003800000 */
        /* <DEDUP_REMOVED lines=14> */
[----:B------:R-:W0:Y:S02]  /*131a0*/  LDS.U8 R2, [UR4+0x67] ;  /* 0x00006704ff027984 */ /* 0x000e240008000000 */
        /* <DEDUP_REMOVED lines=152> */
[----:B------:R-:W0:Y:S01]  /*13b30*/  LDS.U8 R4, [UR4+0x4c] ;  /* 0x00004c04ff047984 */ /* 0x000e220008000000 */
[----:B------:R-:W-:-:S04]  /*13b40*/  LOP3.LUT R5, R7, 0xff, RZ, 0xc0, !PT ;  /* 0x000000ff07057812 */ /* 0x000fc800078ec0ff */
[----:B0-----:R-:W-:-:S04]  /*13b50*/  ISETP.GE.U32.AND P0, PT, R4, R5, PT ;  /* 0x000000050400720c */ /* 0x001fc80003f06070 */
[----:B------:R-:W-:-:S13]  /*13b60*/  ISETP.LT.U32.OR P0, PT, R2, R3, !P0 ;  /* 0x000000030200720c */ /* 0x000fda0004701470 */
[----:B------:R-:W-:Y:S05]  /*13b70*/  @P0 EXIT ;  /* 0x000000000000094d */ /* 0x000fea0003800000 */
.L_x_7:
[----:B------:R-:W-:Y:S05]  /*13b80*/  BSYNC.RECONVERGENT B0 ;  /* 0x0000000000007941 */ /* 0x000fea0003800200 */
.L_x_6:
[----:B------:R-:W0:Y:S01]  /*13b90*/  S2R R2, SR_TID.X ;  /* 0x0000000000027919 */ /* 0x000e220000002100 */
[----:B------:R-:W0:Y:S01]  /*13ba0*/  LDC R5, c[0x0][0x360] ;  /* 0x0000d800ff057b82 */ /* 0x000e220000000800 */
[----:B------:R-:W1:Y:S01]  /*13bb0*/  LDCU.64 UR10, c[0x0][0x3a0] ;  /* 0x00007400ff0a77ac */ /* 0x000e620008000a00 */
[----:B------:R-:W-:Y:S01]  /*13bc0*/  IMAD.MOV.U32 R4, RZ, RZ, -0x1 ;  /* 0xffffffffff047424 */ /* 0x000fe200078e00ff */
[----:B------:R-:W2:Y:S01]  /*13bd0*/  LDCU UR5, c[0x0][0x398] ;  /* 0x00007300ff0577ac */ /* 0x000ea20008000800 */
[----:B-1----:R-:W-:Y:S02]  /*13be0*/  IMAD.U32 R3, RZ, RZ, UR11 ;  /* 0x0000000bff037e24 */ /* 0x002fe4000f8e00ff */
[----:B0-----:R-:W-:Y:S02]  /*13bf0*/  IMAD R5, R5, UR8, R2 ;  /* 0x0000000805057c24 */ /* 0x001fe4000f8e0202 */
[----:B------:R-:W-:Y:S02]  /*13c00*/  IMAD.U32 R2, RZ, RZ, UR10 ;  /* 0x0000000aff027e24 */ /* 0x000fe4000f8e00ff */
[----:B--2---:R-:W-:-:S05]  /*13c10*/  VIADD R5, R5, UR5 ;  /* 0x0000000505057c36 */ /* 0x004fca0008000000 */
[----:B------:R-:W2:Y:S02]  /*13c20*/  ATOMG.E.CAS.STRONG.GPU PT, R2, [R2], R4, R5 ;  /* 0x00000004020273a9 */ /* 0x000ea400001ee105 */
[----:B--2---:R-:W-:-:S13]  /*13c30*/  ISETP.NE.AND P0, PT, R2, -0x1, PT ;  /* 0xffffffff0200780c */ /* 0x004fda0003f05270 */
[----:B------:R-:W-:Y:S05]  /*13c40*/  @P0 EXIT ;  /* 0x000000000000094d */ /* 0x000fea0003800000 */
[----:B------:R-:W0:Y:S02]  /*13c50*/  LDC.64 R2, c[0x0][0x3a8] ;  /* 0x0000ea00ff027b82 */ /* 0x000e240000000a00 */
[----:B0-----:R-:W-:Y:S04]  /*13c60*/  STG.E.U8 desc[UR6][R2.64], R39 ;  /* 0x0000002702007986 */ /* 0x001fe8000c101106 */
[----:B------:R-:W-:Y:S04]  /*13c70*/  STG.E.U8 desc[UR6][R2.64+0x1], R19 ;  /* 0x0000011302007986 */ /* 0x000fe8000c101106 */
        /* <DEDUP_REMOVED lines=29> */
[----:B------:R-:W-:Y:S01]  /*13e50*/  STG.E.U8 desc[UR6][R2.64+0x1f], R7 ;  /* 0x00001f0702007986 */ /* 0x000fe2000c101106 */
[----:B------:R-:W-:Y:S05]  /*13e60*/  EXIT ;  /* 0x000000000000794d */ /* 0x000fea0003800000 */
.L_x_8:
[----:B------:R-:W-:-:S00]  /*13e70*/  BRA `(.L_x_8) ;  /* 0xfffffffc00fc7947 */ /* 0x000fc0000383ffff */
[----:B------:R-:W-:-:S00]  /*13e80*/  NOP ;  /* 0x0000000000007918 */ /* 0x000fc00000000000 */
[----:B------:R-:W-:-:S00]  /*13e90*/  NOP ;  /* 0x0000000000007918 */ /* 0x000fc00000000000 */
[----:B------:R-:W-:-:S00]  /*13ea0*/  NOP ;  /* 0x0000000000007918 */ /* 0x000fc00000000000 */
[----:B------:R-:W-:-:S00]  /*13eb0*/  NOP ;  /* 0x0000000000007918 */ /* 0x000fc00000000000 */
[----:B------:R-:W-:-:S00]  /*13ec0*/  NOP ;  /* 0x0000000000007918 */ /* 0x000fc00000000000 */
[----:B------:R-:W-:-:S00]  /*13ed0*/  NOP ;  /* 0x0000000000007918 */ /* 0x000fc00000000000 */
[----:B------:R-:W-:-:S00]  /*13ee0*/  NOP ;  /* 0x0000000000007918 */ /* 0x000fc00000000000 */
[----:B------:R-:W-:-:S00]  /*13ef0*/  NOP ;  /* 0x0000000000007918 */ /* 0x000fc00000000000 */
.L_x_9:


//--------------------- .nv.shared.qhash_mine     --------------------------
	.section	.nv.shared.qhash_mine,"aw",@nobits
	.sectionflags	@""
.nv.shared.qhash_mine:
	.zero		1132


//--------------------- .nv.shared.reserved.0     --------------------------
	.section	.nv.shared.reserved.0,"aw",@nobits
	.weak		__nv_reservedSMEM_offset_0_alias
	.size		__nv_reservedSMEM_offset_0_alias, 0, 64
	.other		__nv_reservedSMEM_offset_0_alias,@"STO_CUDA_RESERVED_SHARED STV_DEFAULT"
__nv_reservedSMEM_offset_0_alias:
	.zero		0
	.zero		64


//--------------------- .nv.constant0.qhash_mine  --------------------------
	.section	.nv.constant0.qhash_mine,"a",@progbits
	.sectionflags	@""
	.align	4
.nv.constant0.qhash_mine:
	.zero		952


//--------------------- SYMBOLS --------------------------

	.type		.nv.reservedSmem.offset0,@object
	.size		.nv.reservedSmem.offset0,0x4
	.type		.nv.reservedSmem.cap,@object
	.size		.nv.reservedSmem.cap,0x4
